	.target	sm_90a

	.elftype	@"ET_EXEC"


//--------------------- .note.nv.tkinfo           --------------------------
	.section	.note.nv.tkinfo,"",@"SHT_NOTE"
	.sectionflags	@"SHF_NOTE_NV_TKINFO"
	.tkinfo
        /*0018*/ 	.word	0x00000002
        /*0030*/ 	.string	""
        /*0030*/ 	.string	"ptxas"
        /*0030*/ 	.string	"Cuda compilation tools, release 13.0, V13.0.88"
        /*0030*/ 	.string	"Build cuda_13.0.r13.0/compiler.36424714_0"
        /*0030*/ 	.string	"-v  -suppress-debug-info  -lineinfo  -arch sm_90a "



//--------------------- .note.nv.cuinfo           --------------------------
	.section	.note.nv.cuinfo,"",@"SHT_NOTE"
	.sectionflags	@"SHF_NOTE_NV_CUINFO"
        /*0018*/ 	.short	0x0002
        /*001a*/ 	.short	0x005a
        /*001c*/ 	.short	0x0082
	.zero		2


//--------------------- .nv.info                  --------------------------
	.section	.nv.info,"",@"SHT_CUDA_INFO"
	.align	4


	//----- nvinfo : EIATTR_REGCOUNT
	.align		4
        /*0000*/ 	.byte	0x04, 0x2f
        /*0002*/ 	.short	(.L_1 - .L_0)
	.align		4
.L_0:
        /*0004*/ 	.word	index@(matmul_kernel)
        /*0008*/ 	.word	0x00000020


	//----- nvinfo : EIATTR_FRAME_SIZE
	.align		4
.L_1:
        /*000c*/ 	.byte	0x04, 0x11
        /*000e*/ 	.short	(.L_3 - .L_2)
	.align		4
.L_2:
        /*0010*/ 	.word	index@(matmul_kernel)
        /*0014*/ 	.word	0x000010f0


	//----- nvinfo : EIATTR_MIN_STACK_SIZE
	.align		4
.L_3:
        /*0018*/ 	.byte	0x04, 0x12
        /*001a*/ 	.short	(.L_5 - .L_4)
	.align		4
.L_4:
        /*001c*/ 	.word	index@(matmul_kernel)
        /*0020*/ 	.word	0x000010f0
.L_5:


//--------------------- .nv.compat                --------------------------
	.section	.nv.compat,"",@"SHT_CUDA_COMPAT_INFO"
	.align	4
        /*0000*/ 	.byte	0x02, 0x09, 0x01, 0x00, 0x02, 0x02, 0x01, 0x00, 0x02, 0x05, 0x05, 0x00, 0x03, 0x07, 0x01, 0x01
        /*0010*/ 	.byte	0x02, 0x03, 0x00, 0x00, 0x02, 0x06, 0x01, 0x00, 0x04, 0x0b, 0x08, 0x00, 0x00, 0x00, 0x00, 0x00
        /*0020*/ 	.byte	0x00, 0x00, 0x00, 0x00


//--------------------- .nv.info.matmul_kernel    --------------------------
	.section	.nv.info.matmul_kernel,"",@"SHT_CUDA_INFO"
	.sectionflags	@""
	.align	4


	//----- nvinfo : EIATTR_CUDA_API_VERSION
	.align		4
        /*0000*/ 	.byte	0x04, 0x37
        /*0002*/ 	.short	(.L_7 - .L_6)
.L_6:
        /*0004*/ 	.word	0x00000082


	//----- nvinfo : EIATTR_KPARAM_INFO
	.align		4
.L_7:
        /*0008*/ 	.byte	0x04, 0x17
        /*000a*/ 	.short	(.L_9 - .L_8)
.L_8:
        /*000c*/ 	.word	0x00000000
        /*0010*/ 	.short	0x000d
        /*0012*/ 	.short	0x0048
        /*0014*/ 	.byte	0x00, 0xf4, 0x21, 0x00


	//----- nvinfo : EIATTR_KPARAM_INFO
	.align		4
.L_9:
        /*0018*/ 	.byte	0x04, 0x17
        /*001a*/ 	.short	(.L_11 - .L_10)
.L_10:
        /*001c*/ 	.word	0x00000000
        /*0020*/ 	.short	0x000c
        /*0022*/ 	.short	0x0040
        /*0024*/ 	.byte	0x00, 0xf4, 0x21, 0x00


	//----- nvinfo : EIATTR_KPARAM_INFO
	.align		4
.L_11:
        /*0028*/ 	.byte	0x04, 0x17
        /*002a*/ 	.short	(.L_13 - .L_12)
.L_12:
        /*002c*/ 	.word	0x00000000
        /*0030*/ 	.short	0x000b
        /*0032*/ 	.short	0x0038
        /*0034*/ 	.byte	0x00, 0xf0, 0x11, 0x00


	//----- nvinfo : EIATTR_KPARAM_INFO
	.align		4
.L_13:
        /*0038*/ 	.byte	0x04, 0x17
        /*003a*/ 	.short	(.L_15 - .L_14)
.L_14:
        /*003c*/ 	.word	0x00000000
        /*0040*/ 	.short	0x000a
        /*0042*/ 	.short	0x0034
        /*0044*/ 	.byte	0x00, 0xf0, 0x11, 0x00


	//----- nvinfo : EIATTR_KPARAM_INFO
	.align		4
.L_15:
        /*0048*/ 	.byte	0x04, 0x17
        /*004a*/ 	.short	(.L_17 - .L_16)
.L_16:
        /*004c*/ 	.word	0x00000000
        /*0050*/ 	.short	0x0009
        /*0052*/ 	.short	0x0030
        /*0054*/ 	.byte	0x00, 0xf0, 0x11, 0x00


	//----- nvinfo : EIATTR_KPARAM_INFO
	.align		4
.L_17:
        /*0058*/ 	.byte	0x04, 0x17
        /*005a*/ 	.short	(.L_19 - .L_18)
.L_18:
        /*005c*/ 	.word	0x00000000
        /*0060*/ 	.short	0x0008
        /*0062*/ 	.short	0x002c
        /*0064*/ 	.byte	0x00, 0xf0, 0x11, 0x00


	//----- nvinfo : EIATTR_KPARAM_INFO
	.align		4
.L_19:
        /*0068*/ 	.byte	0x04, 0x17
        /*006a*/ 	.short	(.L_21 - .L_20)
.L_20:
        /*006c*/ 	.word	0x00000000
        /*0070*/ 	.short	0x0007
        /*0072*/ 	.short	0x0028
        /*0074*/ 	.byte	0x00, 0xf0, 0x11, 0x00


	//----- nvinfo : EIATTR_KPARAM_INFO
	.align		4
.L_21:
        /*0078*/ 	.byte	0x04, 0x17
        /*007a*/ 	.short	(.L_23 - .L_22)
.L_22:
        /*007c*/ 	.word	0x00000000
        /*0080*/ 	.short	0x0006
        /*0082*/ 	.short	0x0024
        /*0084*/ 	.byte	0x00, 0xf0, 0x11, 0x00


	//----- nvinfo : EIATTR_KPARAM_INFO
	.align		4
.L_23:
        /*0088*/ 	.byte	0x04, 0x17
        /*008a*/ 	.short	(.L_25 - .L_24)
.L_24:
        /*008c*/ 	.word	0x00000000
        /*0090*/ 	.short	0x0005
        /*0092*/ 	.short	0x0020
        /*0094*/ 	.byte	0x00, 0xf0, 0x11, 0x00


	//----- nvinfo : EIATTR_KPARAM_INFO
	.align		4
.L_25:
        /*0098*/ 	.byte	0x04, 0x17
        /*009a*/ 	.short	(.L_27 - .L_26)
.L_26:
        /*009c*/ 	.word	0x00000000
        /*00a0*/ 	.short	0x0004
        /*00a2*/ 	.short	0x001c
        /*00a4*/ 	.byte	0x00, 0xf0, 0x11, 0x00


	//----- nvinfo : EIATTR_KPARAM_INFO
	.align		4
.L_27:
        /*00a8*/ 	.byte	0x04, 0x17
        /*00aa*/ 	.short	(.L_29 - .L_28)
.L_28:
        /*00ac*/ 	.word	0x00000000
        /*00b0*/ 	.short	0x0003
        /*00b2*/ 	.short	0x0018
        /*00b4*/ 	.byte	0x00, 0xf0, 0x11, 0x00


	//----- nvinfo : EIATTR_KPARAM_INFO
	.align		4
.L_29:
        /*00b8*/ 	.byte	0x04, 0x17
        /*00ba*/ 	.short	(.L_31 - .L_30)
.L_30:
        /*00bc*/ 	.word	0x00000000
        /*00c0*/ 	.short	0x0002
        /*00c2*/ 	.short	0x0010
        /*00c4*/ 	.byte	0x00, 0xf4, 0x21, 0x00


	//----- nvinfo : EIATTR_KPARAM_INFO
	.align		4
.L_31:
        /*00c8*/ 	.byte	0x04, 0x17
        /*00ca*/ 	.short	(.L_33 - .L_32)
.L_32:
        /*00cc*/ 	.word	0x00000000
        /*00d0*/ 	.short	0x0001
        /*00d2*/ 	.short	0x0008
        /*00d4*/ 	.byte	0x00, 0xf4, 0x21, 0x00


	//----- nvinfo : EIATTR_KPARAM_INFO
	.align		4
.L_33:
        /*00d8*/ 	.byte	0x04, 0x17
        /*00da*/ 	.short	(.L_35 - .L_34)
.L_34:
        /*00dc*/ 	.word	0x00000000
        /*00e0*/ 	.short	0x0000
        /*00e2*/ 	.short	0x0000
        /*00e4*/ 	.byte	0x00, 0xf4, 0x21, 0x00


	//----- nvinfo : EIATTR_SPARSE_MMA_MASK
	.align		4
.L_35:
        /*00e8*/ 	.byte	0x03, 0x50
        /*00ea*/ 	.short	0x0000


	//----- nvinfo : EIATTR_MAXREG_COUNT
	.align		4
        /*00ec*/ 	.byte	0x03, 0x1b
        /*00ee*/ 	.short	0x00ff


	//----- nvinfo : EIATTR_NUM_BARRIERS
	.align		4
        /*00f0*/ 	.byte	0x02, 0x4c
        /*00f2*/ 	.byte	0x01
	.zero		1


	//----- nvinfo : EIATTR_ANNOTATIONS
	.align		4
        /*00f4*/ 	.byte	0x04, 0x55
        /*00f6*/ 	.short	(.L_37 - .L_36)


	//   ....[0]....
.L_36:
        /*00f8*/ 	.word	0x00000001
        /*00fc*/ 	.byte	0xa0, 0x00, 0x00, 0x00, 0x01, 0x00, 0x00, 0x00, 0xc0, 0x00, 0x00, 0x00, 0x01, 0x00, 0x00, 0x00
        /* <DEDUP_REMOVED lines=1611> */
        /*65bc*/ 	.byte	0x90, 0x9b, 0x01, 0x00


	//----- nvinfo : EIATTR_MERCURY_ISA_VERSION
	.align		4
.L_37:
        /*65c0*/ 	.byte	0x03, 0x5f
        /*65c2*/ 	.short	0x0101


	//----- nvinfo : EIATTR_EXIT_INSTR_OFFSETS
	.align		4
        /*65c4*/ 	.byte	0x04, 0x1c
        /*65c6*/ 	.short	(.L_39 - .L_38)


	//   ....[0]....
.L_38:
        /*65c8*/ 	.word	0x0001aaa0


	//   ....[1]....
        /*65cc*/ 	.word	0x0001aad0


	//----- nvinfo : EIATTR_REQNTID
	.align		4
.L_39:
        /*65d0*/ 	.byte	0x04, 0x10
        /*65d2*/ 	.short	(.L_41 - .L_40)
.L_40:
        /*65d4*/ 	.word	0x00000040
        /*65d8*/ 	.word	0x00000001
        /*65dc*/ 	.word	0x00000001


	//----- nvinfo : EIATTR_CBANK_PARAM_SIZE
	.align		4
.L_41:
        /*65e0*/ 	.byte	0x03, 0x19
        /*65e2*/ 	.short	0x0050


	//----- nvinfo : EIATTR_PARAM_CBANK
	.align		4
        /*65e4*/ 	.byte	0x04, 0x0a
        /*65e6*/ 	.short	(.L_43 - .L_42)
	.align		4
.L_42:
        /*65e8*/ 	.word	index@(.nv.constant0.matmul_kernel)
        /*65ec*/ 	.short	0x0210
        /*65ee*/ 	.short	0x0050


	//----- nvinfo : EIATTR_SW_WAR
	.align		4
.L_43:
        /*65f0*/ 	.byte	0x04, 0x36
        /*65f2*/ 	.short	(.L_45 - .L_44)
.L_44:
        /*65f4*/ 	.word	0x00000008
.L_45:


//--------------------- .nv.callgraph             --------------------------
	.section	.nv.callgraph,"",@"SHT_CUDA_CALLGRAPH"
	.align	4
	.sectionentsize	8
	.align		4
        /*0000*/ 	.word	0x00000000
	.align		4
        /*0004*/ 	.word	0xffffffff
	.align		4
        /*0008*/ 	.word	0x00000000
	.align		4
        /*000c*/ 	.word	0xfffffffe
	.align		4
        /*0010*/ 	.word	0x00000000
	.align		4
        /*0014*/ 	.word	0xfffffffd
	.align		4
        /*0018*/ 	.word	0x00000000
	.align		4
        /*001c*/ 	.word	0xfffffffc


//--------------------- .text.matmul_kernel       --------------------------
	.section	.text.matmul_kernel,"ax",@progbits
	.align	128
        .global         matmul_kernel
        .type           matmul_kernel,@function
        .size           matmul_kernel,(.L_x_3 - matmul_kernel)
        .other          matmul_kernel,@"STO_CUDA_ENTRY STV_DEFAULT"
matmul_kernel:
.text.matmul_kernel:
[----:B------:R-:W0:Y:S08]  /*0000*/  LDC R1, c[0x0][0x28] ;  /* 0x00000a00ff017b82 */ /* 0x000e300000000800 */
[----:B------:R-:W1:Y:S01]  /*0010*/  LDC.64 R2, c[0x0][0x228] ;  /* 0x00008a00ff027b82 */ /* 0x000e620000000a00 */
[----:B------:R-:W2:Y:S01]  /*0020*/  S2R R20, SR_TID.X ;  /* 0x0000000000147919 */ /* 0x000ea20000002100 */
[----:B0-----:R-:W-:Y:S01]  /*0030*/  VIADD R1, R1, 0xffffef10 ;  /* 0xffffef1001017836 */ /* 0x001fe20000000000 */
[----:B------:R-:W-:Y:S01]  /*0040*/  UMOV UR4, 0x400 ;  /* 0x0000040000047882 */ /* 0x000fe20000000000 */
[----:B------:R-:W-:-:S02]  /*0050*/  CS2R R16, SRZ ;  /* 0x0000000000107805 */ /* 0x000fc4000001ff00 */
[----:B------:R-:W-:Y:S02]  /*0060*/  CS2R R18, SRZ ;  /* 0x0000000000127805 */ /* 0x000fe4000001ff00 */
[----:B------:R-:W0:Y:S08]  /*0070*/  LDC R21, c[0x0][0x230] ;  /* 0x00008c00ff157b82 */ /* 0x000e300000000800 */
[----:B------:R-:W3:Y:S01]  /*0080*/  S2UR UR5, SR_CgaCtaId ;  /* 0x00000000000579c3 */ /* 0x000ee20000008800 */
[----:B-1----:R-:W-:Y:S01]  /*0090*/  VIADD R0, R3, 0x1f ;  /* 0x0000001f03007836 */ /* 0x002fe20000000000 */
[----:B------:R-:W-:Y:S04]  /*00a0*/  STL [R1+0x8dc], R3 ;  /* 0x0008dc0301007387 */ /* 0x000fe80000100800 */
[----:B------:R-:W-:Y:S01]  /*00b0*/  SHF.R.S32.HI R5, RZ, 0x1f, R0 ;  /* 0x0000001fff057819 */ /* 0x000fe20000011400 */
[----:B------:R2:W-:Y:S01]  /*00c0*/  STL [R1+0x8e0], R2 ;  /* 0x0008e00201007387 */ /* 0x0005e20000100800 */
[----:B0-----:R-:W-:-:S02]  /*00d0*/  VIADD R22, R21, 0x7f ;  /* 0x0000007f15167836 */ /* 0x001fc40000000000 */
[----:B------:R-:W-:-:S04]  /*00e0*/  LEA.HI R5, R5, R0, RZ, 0x5 ;  /* 0x0000000005057211 */ /* 0x000fc800078f28ff */
[----:B------:R-:W-:Y:S02]  /*00f0*/  SHF.R.S32.HI R0, RZ, 0x5, R5 ;  /* 0x00000005ff007819 */ /* 0x000fe40000011405 */
[----:B------:R-:W0:Y:S01]  /*0100*/  S2R R5, SR_CTAID.X ;  /* 0x0000000000057919 */ /* 0x000e220000002500 */
[----:B---3--:R-:W-:Y:S02]  /*0110*/  ULEA UR4, UR5, UR4, 0x18 ;  /* 0x0000000405047291 */ /* 0x008fe4000f8ec03f */
[----:B------:R-:W-:-:S05]  /*0120*/  IMAD.SHL.U32 R0, R0, 0x8, RZ ;  /* 0x0000000800007824 */ /* 0x000fca00078e00ff */
[-C--:B------:R-:W-:Y:S02]  /*0130*/  IABS R9, R0.reuse ;  /* 0x0000000000097213 */ /* 0x080fe40000000000 */
[----:B------:R-:W-:Y:S02]  /*0140*/  IABS R12, R0 ;  /* 0x00000000000c7213 */ /* 0x000fe40000000000 */
[----:B------:R-:W1:Y:S08]  /*0150*/  I2F.RP R4, R9 ;  /* 0x0000000900047306 */ /* 0x000e700000209400 */
[----:B-1----:R-:W1:Y:S01]  /*0160*/  MUFU.RCP R4, R4 ;  /* 0x0000000400047308 */ /* 0x002e620000001000 */
[----:B0-----:R-:W-:Y:S01]  /*0170*/  IABS R10, R5 ;  /* 0x00000005000a7213 */ /* 0x001fe20000000000 */
[----:B-1----:R-:W-:-:S02]  /*0180*/  VIADD R6, R4, 0xffffffe ;  /* 0x0ffffffe04067836 */ /* 0x002fc40000000000 */
[----:B------:R-:W-:-:S04]  /*0190*/  IMAD.MOV R4, RZ, RZ, -R12 ;  /* 0x000000ffff047224 */ /* 0x000fc800078e0a0c */
[----:B------:R0:W1:Y:S02]  /*01a0*/  F2I.FTZ.U32.TRUNC.NTZ R7, R6 ;  /* 0x0000000600077305 */ /* 0x000064000021f000 */
[----:B0-----:R-:W-:Y:S02]  /*01b0*/  IMAD.MOV.U32 R6, RZ, RZ, RZ ;  /* 0x000000ffff067224 */ /* 0x001fe400078e00ff */
[----:B-1----:R-:W-:-:S04]  /*01c0*/  IMAD.MOV R8, RZ, RZ, -R7 ;  /* 0x000000ffff087224 */ /* 0x002fc800078e0a07 */
[----:B------:R-:W-:Y:S02]  /*01d0*/  IMAD R11, R8, R9, RZ ;  /* 0x00000009080b7224 */ /* 0x000fe400078e02ff */
[----:B------:R-:W-:Y:S02]  /*01e0*/  IMAD.MOV.U32 R8, RZ, RZ, R10 ;  /* 0x000000ffff087224 */ /* 0x000fe400078e000a */
[----:B------:R-:W-:-:S06]  /*01f0*/  IMAD.HI.U32 R7, R7, R11, R6 ;  /* 0x0000000b07077227 */ /* 0x000fcc00078e0006 */
[----:B------:R-:W-:-:S04]  /*0200*/  IMAD.HI.U32 R7, R7, R8, RZ ;  /* 0x0000000807077227 */ /* 0x000fc800078e00ff */
[----:B------:R-:W-:-:S05]  /*0210*/  IMAD R4, R7, R4, R8 ;  /* 0x0000000407047224 */ /* 0x000fca00078e0208 */
[----:B------:R-:W-:-:S13]  /*0220*/  ISETP.GT.U32.AND P1, PT, R9, R4, PT ;  /* 0x000000040900720c */ /* 0x000fda0003f24070 */
[----:B------:R-:W-:Y:S02]  /*0230*/  @!P1 IMAD.IADD R4, R4, 0x1, -R9 ;  /* 0x0000000104049824 */ /* 0x000fe400078e0a09 */
[----:B------:R-:W-:Y:S01]  /*0240*/  @!P1 VIADD R7, R7, 0x1 ;  /* 0x0000000107079836 */ /* 0x000fe20000000000 */
[----:B------:R-:W-:Y:S02]  /*0250*/  ISETP.NE.AND P1, PT, R0, RZ, PT ;  /* 0x000000ff0000720c */ /* 0x000fe40003f25270 */
[----:B------:R-:W-:Y:S02]  /*0260*/  ISETP.GE.U32.AND P0, PT, R4, R9, PT ;  /* 0x000000090400720c */ /* 0x000fe40003f06070 */
[----:B------:R-:W-:-:S04]  /*0270*/  LOP3.LUT R4, R5, R0, RZ, 0x3c, !PT ;  /* 0x0000000005047212 */ /* 0x000fc800078e3cff */
[----:B------:R-:W-:Y:S01]  /*0280*/  ISETP.GE.AND P2, PT, R4, RZ, PT ;  /* 0x000000ff0400720c */ /* 0x000fe20003f46270 */
[----:B------:R-:W-:Y:S01]  /*0290*/  VIADD R4, R2, 0x3f ;  /* 0x0000003f02047836 */ /* 0x000fe20000000000 */
[----:B--2---:R-:W-:-:S05]  /*02a0*/  LOP3.LUT R2, R20, 0x3f, RZ, 0xc0, !PT ;  /* 0x0000003f14027812 */ /* 0x004fca00078ec0ff */
[----:B------:R-:W-:-:S04]  /*02b0*/  @P0 VIADD R7, R7, 0x1 ;  /* 0x0000000107070836 */ /* 0x000fc80000000000 */
[----:B------:R-:W-:Y:S01]  /*02c0*/  IMAD.MOV.U32 R6, RZ, RZ, R7 ;  /* 0x000000ffff067224 */ /* 0x000fe200078e0007 */
[----:B------:R-:W-:-:S03]  /*02d0*/  SHF.R.S32.HI R7, RZ, 0x1f, R4 ;  /* 0x0000001fff077819 */ /* 0x000fc60000011404 */
[----:B------:R-:W-:Y:S01]  /*02e0*/  @!P2 IMAD.MOV R6, RZ, RZ, -R6 ;  /* 0x000000ffff06a224 */ /* 0x000fe200078e0a06 */
[----:B------:R-:W-:Y:S02]  /*02f0*/  @!P1 LOP3.LUT R6, RZ, R0, RZ, 0x33, !PT ;  /* 0x00000000ff069212 */ /* 0x000fe400078e33ff */
[----:B------:R-:W-:-:S03]  /*0300*/  LEA.HI R7, R7, R4, RZ, 0x6 ;  /* 0x0000000407077211 */ /* 0x000fc600078f30ff */
[----:B------:R-:W-:Y:S02]  /*0310*/  IMAD.SHL.U32 R4, R6, 0x8, RZ ;  /* 0x0000000806047824 */ /* 0x000fe400078e00ff */
[----:B------:R-:W-:-:S03]  /*0320*/  IMAD.MOV R6, RZ, RZ, -R6 ;  /* 0x000000ffff067224 */ /* 0x000fc600078e0a06 */
[----:B------:R-:W-:Y:S01]  /*0330*/  LEA.HI.SX32 R7, R7, -R4, 0x1a ;  /* 0x8000000407077211 */ /* 0x000fe200078fd2ff */
[----:B------:R-:W-:Y:S02]  /*0340*/  IMAD R15, R0, R6, R5 ;  /* 0x00000006000f7224 */ /* 0x000fe400078e0205 */
[----:B------:R-:W-:Y:S01]  /*0350*/  IMAD.MOV.U32 R6, RZ, RZ, RZ ;  /* 0x000000ffff067224 */ /* 0x000fe200078e00ff */
[----:B------:R-:W-:Y:S02]  /*0360*/  VIMNMX R8, R7, 0x8, PT ;  /* 0x0000000807087848 */ /* 0x000fe40003fe0100 */
[----:B------:R-:W-:Y:S02]  /*0370*/  IABS R13, R15 ;  /* 0x0000000f000d7213 */ /* 0x000fe40000000000 */
[----:B------:R-:W-:-:S04]  /*0380*/  IABS R11, R8 ;  /* 0x00000008000b7213 */ /* 0x000fc80000000000 */
[----:B------:R-:W0:Y:S08]  /*0390*/  I2F.RP R9, R11 ;  /* 0x0000000b00097306 */ /* 0x000e300000209400 */
[----:B0-----:R-:W0:Y:S02]  /*03a0*/  MUFU.RCP R9, R9 ;  /* 0x0000000900097308 */ /* 0x001e240000001000 */
[----:B0-----:R-:W-:-:S06]  /*03b0*/  VIADD R7, R9, 0xffffffe ;  /* 0x0ffffffe09077836 */ /* 0x001fcc0000000000 */
[----:B------:R-:W0:Y:S02]  /*03c0*/  F2I.FTZ.U32.TRUNC.NTZ R7, R7 ;  /* 0x0000000700077305 */ /* 0x000e24000021f000 */
[----:B0-----:R-:W-:-:S04]  /*03d0*/  IMAD.MOV R10, RZ, RZ, -R7 ;  /* 0x000000ffff0a7224 */ /* 0x001fc800078e0a07 */
[----:B------:R-:W-:-:S04]  /*03e0*/  IMAD.MOV.U32 R0, RZ, RZ, R10 ;  /* 0x000000ffff007224 */ /* 0x000fc800078e000a */
[----:B------:R-:W-:Y:S01]  /*03f0*/  IMAD R5, R0, R11, RZ ;  /* 0x0000000b00057224 */ /* 0x000fe200078e02ff */
[----:B------:R-:W-:-:S03]  /*0400*/  IABS R0, R8 ;  /* 0x0000000800007213 */ /* 0x000fc60000000000 */
[----:B------:R-:W-:-:S04]  /*0410*/  IMAD.HI.U32 R6, R7, R5, R6 ;  /* 0x0000000507067227 */ /* 0x000fc800078e0006 */
[----:B------:R-:W-:Y:S02]  /*0420*/  IMAD.MOV R0, RZ, RZ, -R0 ;  /* 0x000000ffff007224 */ /* 0x000fe400078e0a00 */
[----:B------:R-:W-:-:S04]  /*0430*/  IMAD.HI.U32 R6, R6, R13, RZ ;  /* 0x0000000d06067227 */ /* 0x000fc800078e00ff */
[----:B------:R-:W-:Y:S01]  /*0440*/  IMAD R0, R6, R0, R13 ;  /* 0x0000000006007224 */ /* 0x000fe200078e020d */
[----:B------:R-:W-:Y:S01]  /*0450*/  ULDC.64 UR8, c[0x0][0x208] ;  /* 0x0000820000087ab9 */ /* 0x000fe20000000a00 */
[----:B------:R-:W-:-:S03]  /*0460*/  CS2R R12, SRZ ;  /* 0x00000000000c7805 */ /* 0x000fc6000001ff00 */
[----:B------:R-:W-:-:S13]  /*0470*/  ISETP.GT.U32.AND P1, PT, R11, R0, PT ;  /* 0x000000000b00720c */ /* 0x000fda0003f24070 */
[----:B------:R-:W-:Y:S02]  /*0480*/  @!P1 IMAD.IADD R0, R0, 0x1, -R11 ;  /* 0x0000000100009824 */ /* 0x000fe400078e0a0b */
[----:B------:R-:W-:Y:S01]  /*0490*/  @!P1 VIADD R6, R6, 0x1 ;  /* 0x0000000106069836 */ /* 0x000fe20000000000 */
[----:B------:R-:W-:Y:S02]  /*04a0*/  ISETP.NE.AND P1, PT, R8, RZ, PT ;  /* 0x000000ff0800720c */ /* 0x000fe40003f25270 */
[----:B------:R-:W-:Y:S02]  /*04b0*/  ISETP.GE.U32.AND P0, PT, R0, R11, PT ;  /* 0x0000000b0000720c */ /* 0x000fe40003f06070 */
[----:B------:R-:W-:Y:S02]  /*04c0*/  CS2R R10, SRZ ;  /* 0x00000000000a7805 */ /* 0x000fe4000001ff00 */
[----:B------:R-:W-:-:S04]  /*04d0*/  LOP3.LUT R0, R15, R8, RZ, 0x3c, !PT ;  /* 0x000000080f007212 */ /* 0x000fc800078e3cff */
[----:B------:R-:W-:-:S05]  /*04e0*/  ISETP.GE.AND P2, PT, R0, RZ, PT ;  /* 0x000000ff0000720c */ /* 0x000fca0003f46270 */
[----:B------:R-:W-:Y:S01]  /*04f0*/  @P0 VIADD R6, R6, 0x1 ;  /* 0x0000000106060836 */ /* 0x000fe20000000000 */
[----:B------:R-:W-:-:S03]  /*0500*/  ISETP.GE.AND P0, PT, R22, 0x80, PT ;  /* 0x000000801600780c */ /* 0x000fc60003f06270 */
[----:B------:R-:W-:Y:S01]  /*0510*/  IMAD.MOV.U32 R0, RZ, RZ, R6 ;  /* 0x000000ffff007224 */ /* 0x000fe200078e0006 */
[----:B------:R-:W-:-:S03]  /*0520*/  CS2R R6, SRZ ;  /* 0x0000000000067805 */ /* 0x000fc6000001ff00 */
[----:B------:R-:W-:Y:S01]  /*0530*/  @!P2 IMAD.MOV R0, RZ, RZ, -R0 ;  /* 0x000000ffff00a224 */ /* 0x000fe200078e0a00 */
[----:B------:R-:W-:-:S05]  /*0540*/  @!P1 LOP3.LUT R0, RZ, R8, RZ, 0x33, !PT ;  /* 0x00000008ff009212 */ /* 0x000fca00078e33ff */
[----:B------:R-:W-:Y:S02]  /*0550*/  IMAD.SHL.U32 R27, R0, 0x20, RZ ;  /* 0x00000020001b7824 */ /* 0x000fe400078e00ff */
[----:B------:R-:W-:Y:S02]  /*0560*/  IMAD.MOV R5, RZ, RZ, -R0 ;  /* 0x000000ffff057224 */ /* 0x000fe400078e0a00 */
[C---:B------:R-:W-:Y:S01]  /*0570*/  VIADD R20, R27.reuse, 0x1 ;  /* 0x000000011b147836 */ /* 0x040fe20000000000 */
[----:B------:R-:W-:Y:S01]  /*0580*/  STL [R1+0x2b4], R27 ;  /* 0x0002b41b01007387 */ /* 0x000fe20000100800 */
[C---:B------:R-:W-:Y:S02]  /*0590*/  VIADD R0, R27.reuse, 0x2 ;  /* 0x000000021b007836 */ /* 0x040fe40000000000 */
[C---:B------:R-:W-:Y:S01]  /*05a0*/  VIADD R21, R27.reuse, 0x3 ;  /* 0x000000031b157836 */ /* 0x040fe20000000000 */
[----:B------:R0:W-:Y:S01]  /*05b0*/  STL [R1+0x6c], R20 ;  /* 0x00006c1401007387 */ /* 0x0001e20000100800 */
[----:B------:R-:W-:Y:S01]  /*05c0*/  IMAD R5, R8, R5, R15 ;  /* 0x0000000508057224 */ /* 0x000fe200078e020f */
[----:B------:R-:W-:Y:S01]  /*05d0*/  CS2R R14, SRZ ;  /* 0x00000000000e7805 */ /* 0x000fe2000001ff00 */
[C---:B------:R-:W-:Y:S01]  /*05e0*/  VIADD R29, R27.reuse, 0x15 ;  /* 0x000000151b1d7836 */ /* 0x040fe20000000000 */
[----:B------:R1:W-:Y:S01]  /*05f0*/  STL [R1+0x68], R0 ;  /* 0x0000680001007387 */ /* 0x0003e20000100800 */
[----:B------:R-:W-:Y:S01]  /*0600*/  IMAD.IADD R3, R4, 0x1, R5 ;  /* 0x0000000104037824 */ /* 0x000fe200078e0205 */
[----:B------:R-:W-:Y:S01]  /*0610*/  CS2R R8, SRZ ;  /* 0x0000000000087805 */ /* 0x000fe2000001ff00 */
[----:B------:R-:W-:Y:S01]  /*0620*/  VIADD R28, R27, 0x16 ;  /* 0x000000161b1c7836 */ /* 0x000fe20000000000 */
[----:B------:R2:W-:Y:S01]  /*0630*/  STL [R1+0x64], R21 ;  /* 0x0000641501007387 */ /* 0x0005e20000100800 */
[----:B------:R-:W-:Y:S01]  /*0640*/  IMAD R3, R3, 0x40, R2 ;  /* 0x0000004003037824 */ /* 0x000fe200078e0202 */
[----:B------:R-:W-:Y:S01]  /*0650*/  CS2R R4, SRZ ;  /* 0x0000000000047805 */ /* 0x000fe2000001ff00 */
[----:B0-----:R-:W-:-:S02]  /*0660*/  VIADD R20, R27, 0x4 ;  /* 0x000000041b147836 */ /* 0x001fc40000000000 */
[C---:B------:R-:W-:Y:S02]  /*0670*/  VIADD R22, R27.reuse, 0x1a ;  /* 0x0000001a1b167836 */ /* 0x040fe40000000000 */
[C---:B-1----:R-:W-:Y:S01]  /*0680*/  VIADD R0, R27.reuse, 0x5 ;  /* 0x000000051b007836 */ /* 0x042fe20000000000 */
[----:B------:R0:W-:Y:S01]  /*0690*/  STL [R1+0x60], R20 ;  /* 0x0000601401007387 */ /* 0x0001e20000100800 */
[C---:B------:R-:W-:Y:S02]  /*06a0*/  VIADD R23, R27.reuse, 0x1b ;  /* 0x0000001b1b177836 */ /* 0x040fe40000000000 */
[C---:B--2---:R-:W-:Y:S01]  /*06b0*/  VIADD R21, R27.reuse, 0x6 ;  /* 0x000000061b157836 */ /* 0x044fe20000000000 */
[----:B------:R1:W-:Y:S01]  /*06c0*/  STL [R1+0x5c], R0 ;  /* 0x00005c0001007387 */ /* 0x0003e20000100800 */
[C---:B------:R-:W-:Y:S02]  /*06d0*/  VIADD R24, R27.reuse, 0x1c ;  /* 0x0000001c1b187836 */ /* 0x040fe40000000000 */
[C---:B------:R-:W-:Y:S01]  /*06e0*/  VIADD R25, R27.reuse, 0x1d ;  /* 0x0000001d1b197836 */ /* 0x040fe20000000000 */
[----:B------:R2:W-:Y:S01]  /*06f0*/  STL [R1+0x58], R21 ;  /* 0x0000581501007387 */ /* 0x0005e20000100800 */
[----:B------:R-:W-:-:S02]  /*0700*/  VIADD R26, R27, 0x1e ;  /* 0x0000001e1b1a7836 */ /* 0x000fc40000000000 */
[C---:B0-----:R-:W-:Y:S02]  /*0710*/  VIADD R20, R27.reuse, 0x7 ;  /* 0x000000071b147836 */ /* 0x041fe40000000000 */
[----:B-1----:R-:W-:-:S03]  /*0720*/  VIADD R0, R27, 0x8 ;  /* 0x000000081b007836 */ /* 0x002fc60000000000 */
[----:B------:R0:W-:Y:S01]  /*0730*/  STL [R1+0x54], R20 ;  /* 0x0000541401007387 */ /* 0x0001e20000100800 */
[----:B--2---:R-:W-:-:S03]  /*0740*/  VIADD R21, R27, 0x9 ;  /* 0x000000091b157836 */ /* 0x004fc60000000000 */
[----:B------:R1:W-:Y:S04]  /*0750*/  STL [R1+0x50], R0 ;  /* 0x0000500001007387 */ /* 0x0003e80000100800 */
[----:B------:R2:W-:Y:S01]  /*0760*/  STL [R1+0x4c], R21 ;  /* 0x00004c1501007387 */ /* 0x0005e20000100800 */
        /* <DEDUP_REMOVED lines=22> */
[----:B------:R1:W-:Y:S04]  /*08d0*/  STL [R1], R0 ;  /* 0x0000000001007387 */ /* 0x0003e80000100800 */
[----:B------:R2:W5:Y:S01]  /*08e0*/  LDL.LU R2, [R1+0x8e0] ;  /* 0x0008e00001027983 */ /* 0x0005620000300800 */
[----:B0-----:R-:W-:-:S03]  /*08f0*/  VIADD R20, R27, 0x18 ;  /* 0x000000181b147836 */ /* 0x001fc60000000000 */
[----:B------:R0:W-:Y:S01]  /*0900*/  STL [R1+0x8d8], R3 ;  /* 0x0008d80301007387 */ /* 0x0001e20000100800 */
[C---:B-1----:R-:W-:Y:S02]  /*0910*/  VIADD R0, R27.reuse, 0x17 ;  /* 0x000000171b007836 */ /* 0x042fe40000000000 */
[----:B------:R-:W-:Y:S01]  /*0920*/  VIADD R27, R27, 0x1f ;  /* 0x0000001f1b1b7836 */ /* 0x000fe20000000000 */
[----:B0-----:R2:W5:Y:S01]  /*0930*/  LDL.LU R3, [R1+0x8dc] ;  /* 0x0008dc0001037983 */ /* 0x0015620000300800 */
[----:B------:R-:W-:Y:S05]  /*0940*/  @!P0 BRA `(.L_x_0) ;  /* 0x0000019000888947 */ /* 0x000fea0003800000 */
[----:B------:R-:W3:Y:S01]  /*0950*/  LDL.LU R9, [R1] ;  /* 0x0000000001097983 */ /* 0x000ee20000300800 */
[----:B-----5:R-:W-:Y:S01]  /*0960*/  IABS R8, R2 ;  /* 0x0000000200087213 */ /* 0x020fe20000000000 */
[----:B------:R-:W-:Y:S01]  /*0970*/  ULDC UR5, c[0x0][0x23c] ;  /* 0x00008f0000057ab9 */ /* 0x000fe20000000800 */
[----:B------:R-:W-:Y:S01]  /*0980*/  IABS R12, R25 ;  /* 0x00000019000c7213 */ /* 0x000fe20000000000 */
[----:B------:R-:W4:Y:S01]  /*0990*/  LDL.LU R10, [R1+0xc] ;  /* 0x00000c00010a7983 */ /* 0x000f220000300800 */
[----:B------:R-:W-:Y:S01]  /*09a0*/  ISETP.NE.AND P4, PT, R2, RZ, PT ;  /* 0x000000ff0200720c */ /* 0x000fe20003f85270 */
[----:B------:R-:W-:Y:S02]  /*09b0*/  ULDC.64 UR6, c[0x0][0x218] ;  /* 0x0000860000067ab9 */ /* 0x000fe40000000a00 */
[----:B------:R-:W2:Y:S04]  /*09c0*/  LDL.LU R11, [R1+0x10] ;  /* 0x00001000010b7983 */ /* 0x000ea80000300800 */
[----:B------:R-:W2:Y:S04]  /*09d0*/  LDL.LU R4, [R1+0x14] ;  /* 0x0000140001047983 */ /* 0x000ea80000300800 */
[----:B------:R-:W2:Y:S04]  /*09e0*/  LDL.LU R5, [R1+0x1c] ;  /* 0x00001c0001057983 */ /* 0x000ea80000300800 */
[----:B------:R-:W2:Y:S04]  /*09f0*/  LDL.LU R6, [R1+0x4] ;  /* 0x0000040001067983 */ /* 0x000ea80000300800 */
[----:B------:R-:W2:Y:S04]  /*0a00*/  LDL.LU R7, [R1+0x8] ;  /* 0x0000080001077983 */ /* 0x000ea80000300800 */
[----:B------:R0:W-:Y:S04]  /*0a10*/  STL [R1+0x9cc], R29 ;  /* 0x0009cc1d01007387 */ /* 0x0001e80000100800 */
[----:B0-----:R-:W2:Y:S01]  /*0a20*/  LDL R29, [R1+0x8d8] ;  /* 0x0008d800011d7983 */ /* 0x001ea20000100800 */
[----:B------:R-:W-:-:S02]  /*0a30*/  ISETP.GE.AND P6, PT, R26, RZ, PT ;  /* 0x000000ff1a00720c */ /* 0x000fc40003fc6270 */
[----:B------:R-:W-:Y:S01]  /*0a40*/  ISETP.GE.AND P5, PT, R27, RZ, PT ;  /* 0x000000ff1b00720c */ /* 0x000fe20003fa6270 */
[----:B------:R0:W-:Y:S01]  /*0a50*/  STL [R1+0x9b8], R3 ;  /* 0x0009b80301007387 */ /* 0x0001e20000100800 */
[----:B---3--:R-:W-:Y:S02]  /*0a60*/  IMAD.MOV.U32 R16, RZ, RZ, R9 ;  /* 0x000000ffff107224 */ /* 0x008fe400078e0009 */
[----:B----4-:R-:W-:Y:S01]  /*0a70*/  IMAD.MOV.U32 R14, RZ, RZ, R10 ;  /* 0x000000ffff0e7224 */ /* 0x010fe200078e000a */
[----:B------:R-:W-:Y:S01]  /*0a80*/  IABS R10, R3 ;  /* 0x00000003000a7213 */ /* 0x000fe20000000000 */
[----:B--2---:R-:W-:Y:S02]  /*0a90*/  IMAD.MOV.U32 R17, RZ, RZ, R11 ;  /* 0x000000ffff117224 */ /* 0x004fe400078e000b */
[----:B------:R-:W-:Y:S02]  /*0aa0*/  IMAD.MOV.U32 R19, RZ, RZ, R4 ;  /* 0x000000ffff137224 */ /* 0x000fe400078e0004 */
[----:B------:R-:W1:Y:S01]  /*0ab0*/  I2F.RP R4, R8 ;  /* 0x0000000800047306 */ /* 0x000e620000209400 */
[----:B------:R-:W-:-:S02]  /*0ac0*/  IMAD.MOV.U32 R15, RZ, RZ, R5 ;  /* 0x000000ffff0f7224 */ /* 0x000fc400078e0005 */
[----:B0-----:R-:W-:-:S05]  /*0ad0*/  IMAD.MOV.U32 R3, RZ, RZ, R6 ;  /* 0x000000ffff037224 */ /* 0x001fca00078e0006 */
[----:B------:R-:W0:Y:S01]  /*0ae0*/  I2F.RP R6, R10 ;  /* 0x0000000a00067306 */ /* 0x000e220000209400 */
[----:B------:R-:W-:-:S07]  /*0af0*/  IMAD.MOV.U32 R18, RZ, RZ, R7 ;  /* 0x000000ffff127224 */ /* 0x000fce00078e0007 */
[----:B-1----:R-:W1:Y:S08]  /*0b00*/  MUFU.RCP R4, R4 ;  /* 0x0000000400047308 */ /* 0x002e700000001000 */
[----:B0-----:R-:W0:Y:S01]  /*0b10*/  MUFU.RCP R6, R6 ;  /* 0x0000000600067308 */ /* 0x001e220000001000 */
[----:B------:R-:W-:Y:S01]  /*0b20*/  ISETP.GE.AND P1, PT, R29, RZ, PT ;  /* 0x000000ff1d00720c */ /* 0x000fe20003f26270 */
[----:B-1----:R-:W-:-:S06]  /*0b30*/  VIADD R4, R4, 0xffffffe ;  /* 0x0ffffffe04047836 */ /* 0x002fcc0000000000 */
[----:B------:R-:W1:Y:S01]  /*0b40*/  F2I.FTZ.U32.TRUNC.NTZ R5, R4 ;  /* 0x0000000400057305 */ /* 0x000e62000021f000 */
[----:B0-----:R-:W-:-:S07]  /*0b50*/  VIADD R6, R6, 0xffffffe ;  /* 0x0ffffffe06067836 */ /* 0x001fce0000000000 */
[----:B------:R0:W2:Y:S01]  /*0b60*/  F2I.FTZ.U32.TRUNC.NTZ R7, R6 ;  /* 0x0000000600077305 */ /* 0x0000a2000021f000 */
[----:B-1----:R-:W-:Y:S01]  /*0b70*/  IMAD.MOV R4, RZ, RZ, -R5 ;  /* 0x000000ffff047224 */ /* 0x002fe200078e0a05 */
[----:B0-----:R-:W-:Y:S02]  /*0b80*/  IABS R6, R29 ;  /* 0x0000001d00067213 */ /* 0x001fe40000000000 */
[----:B------:R-:W3:Y:S01]  /*0b90*/  LDL.LU R29, [R1+0x9cc] ;  /* 0x0009cc00011d7983 */ /* 0x000ee20000300800 */
[----:B------:R-:W-:Y:S02]  /*0ba0*/  IMAD R9, R4, R8, RZ ;  /* 0x0000000804097224 */ /* 0x000fe400078e02ff */
[----:B------:R-:W-:-:S04]  /*0bb0*/  IMAD.MOV.U32 R4, RZ, RZ, RZ ;  /* 0x000000ffff047224 */ /* 0x000fc800078e00ff */
[----:B------:R-:W-:Y:S01]  /*0bc0*/  IMAD.HI.U32 R9, R5, R9, R4 ;  /* 0x0000000905097227 */ /* 0x000fe200078e0004 */
[----:B------:R-:W-:-:S03]  /*0bd0*/  IABS R5, R27 ;  /* 0x0000001b00057213 */ /* 0x000fc60000000000 */
[----:B--2---:R-:W-:Y:S02]  /*0be0*/  IMAD.MOV R4, RZ, RZ, -R7 ;  /* 0x000000ffff047224 */ /* 0x004fe400078e0a07 */
[----:B------:R-:W-:-:S04]  /*0bf0*/  IMAD.HI.U32 R9, R9, R6, RZ ;  /* 0x0000000609097227 */ /* 0x000fc800078e00ff */
[----:B------:R-:W-:Y:S02]  /*0c00*/  IMAD.MOV R9, RZ, RZ, -R9 ;  /* 0x000000ffff097224 */ /* 0x000fe400078e0a09 */
[----:B------:R-:W-:Y:S02]  /*0c10*/  IMAD R11, R4, R10, RZ ;  /* 0x0000000a040b7224 */ /* 0x000fe400078e02ff */
[----:B------:R-:W-:Y:S01]  /*0c20*/  IMAD R4, R8, R9, R6 ;  /* 0x0000000908047224 */ /* 0x000fe200078e0206 */
[----:B------:R-:W-:Y:S01]  /*0c30*/  IABS R9, R24 ;  /* 0x0000001800097213 */ /* 0x000fe20000000000 */
[----:B------:R-:W-:-:S03]  /*0c40*/  IMAD.MOV.U32 R6, RZ, RZ, RZ ;  /* 0x000000ffff067224 */ /* 0x000fc600078e00ff */
[----:B------:R-:W-:Y:S01]  /*0c50*/  ISETP.GT.U32.AND P0, PT, R8, R4, PT ;  /* 0x000000040800720c */ /* 0x000fe20003f04070 */
[----:B------:R-:W-:Y:S01]  /*0c60*/  IMAD.HI.U32 R11, R7, R11, R6 ;  /* 0x0000000b070b7227 */ /* 0x000fe200078e0006 */
[----:B------:R-:W-:-:S05]  /*0c70*/  IABS R6, R26 ;  /* 0x0000001a00067213 */ /* 0x000fca0000000000 */
[----:B------:R-:W-:-:S04]  /*0c80*/  IMAD.HI.U32 R7, R11, R5, RZ ;  /* 0x000000050b077227 */ /* 0x000fc800078e00ff */
[----:B------:R-:W-:Y:S02]  /*0c90*/  IMAD.MOV R7, RZ, RZ, -R7 ;  /* 0x000000ffff077224 */ /* 0x000fe400078e0a07 */
[----:B------:R-:W-:Y:S02]  /*0ca0*/  @!P0 IMAD.IADD R4, R4, 0x1, -R8 ;  /* 0x0000000104048824 */ /* 0x000fe400078e0a08 */
[----:B------:R-:W-:Y:S02]  /*0cb0*/  IMAD R5, R10, R7, R5 ;  /* 0x000000070a057224 */ /* 0x000fe400078e0205 */
[----:B------:R-:W-:Y:S01]  /*0cc0*/  IMAD.HI.U32 R7, R11, R6, RZ ;  /* 0x000000060b077227 */ /* 0x000fe200078e00ff */
[----:B------:R-:W-:Y:S02]  /*0cd0*/  ISETP.GT.U32.AND P0, PT, R8, R4, PT ;  /* 0x000000040800720c */ /* 0x000fe40003f04070 */
[----:B------:R-:W-:Y:S01]  /*0ce0*/  ISETP.GT.U32.AND P2, PT, R10, R5, PT ;  /* 0x000000050a00720c */ /* 0x000fe20003f44070 */
[----:B------:R-:W-:-:S02]  /*0cf0*/  IMAD.MOV R7, RZ, RZ, -R7 ;  /* 0x000000ffff077224 */ /* 0x000fc400078e0a07 */
[----:B------:R-:W-:-:S04]  /*0d00*/  IMAD.HI.U32 R13, R11, R12, RZ ;  /* 0x0000000c0b0d7227 */ /* 0x000fc800078e00ff */
[----:B------:R-:W-:Y:S02]  /*0d10*/  IMAD R6, R10, R7, R6 ;  /* 0x000000070a067224 */ /* 0x000fe400078e0206 */
[----:B------:R-:W-:-:S04]  /*0d20*/  IMAD.HI.U32 R7, R11, R9, RZ ;  /* 0x000000090b077227 */ /* 0x000fc800078e00ff */
[----:B------:R-:W-:Y:S01]  /*0d30*/  @!P0 IMAD.IADD R4, R4, 0x1, -R8 ;  /* 0x0000000104048824 */ /* 0x000fe200078e0a08 */
[C---:B------:R-:W-:Y:S01]  /*0d40*/  ISETP.GT.U32.AND P0, PT, R10.reuse, R6, PT ;  /* 0x000000060a00720c */ /* 0x040fe20003f04070 */
[----:B------:R-:W-:Y:S02]  /*0d50*/  IMAD.MOV R7, RZ, RZ, -R7 ;  /* 0x000000ffff077224 */ /* 0x000fe400078e0a07 */
[----:B------:R-:W-:Y:S02]  /*0d60*/  IMAD.MOV R13, RZ, RZ, -R13 ;  /* 0x000000ffff0d7224 */ /* 0x000fe400078e0a0d */
[C---:B------:R-:W-:Y:S02]  /*0d70*/  IMAD R9, R10.reuse, R7, R9 ;  /* 0x000000070a097224 */ /* 0x040fe400078e0209 */
[----:B------:R-:W-:Y:S02]  /*0d80*/  @!P2 IMAD.IADD R5, R5, 0x1, -R10 ;  /* 0x000000010505a824 */ /* 0x000fe400078e0a0a */
[----:B------:R-:W-:-:S02]  /*0d90*/  IMAD R12, R10, R13, R12 ;  /* 0x0000000d0a0c7224 */ /* 0x000fc400078e020c */
[----:B------:R-:W-:Y:S02]  /*0da0*/  IMAD.MOV.U32 R26, RZ, RZ, R4 ;  /* 0x000000ffff1a7224 */ /* 0x000fe400078e0004 */
[----:B------:R-:W-:Y:S01]  /*0db0*/  @!P0 IMAD.IADD R6, R6, 0x1, -R10 ;  /* 0x0000000106068824 */ /* 0x000fe200078e0a0a */
[C---:B------:R-:W-:Y:S01]  /*0dc0*/  ISETP.GT.U32.AND P0, PT, R10.reuse, R9, PT ;  /* 0x000000090a00720c */ /* 0x040fe20003f04070 */
[----:B------:R-:W-:Y:S01]  /*0dd0*/  @!P1 IMAD.MOV R26, RZ, RZ, -R26 ;  /* 0x000000ffff1a9224 */ /* 0x000fe200078e0a1a */
[C---:B------:R-:W-:Y:S02]  /*0de0*/  ISETP.GT.U32.AND P2, PT, R10.reuse, R5, PT ;  /* 0x000000050a00720c */ /* 0x040fe40003f44070 */
[C---:B------:R-:W-:Y:S02]  /*0df0*/  ISETP.GT.U32.AND P3, PT, R10.reuse, R12, PT ;  /* 0x0000000c0a00720c */ /* 0x040fe40003f64070 */
[----:B------:R-:W-:Y:S02]  /*0e00*/  @!P4 LOP3.LUT R26, RZ, R2, RZ, 0x33, !PT ;  /* 0x00000002ff1ac212 */ /* 0x000fe400078e33ff */
[----:B------:R-:W-:-:S02]  /*0e10*/  ISETP.GT.U32.AND P4, PT, R10, R6, PT ;  /* 0x000000060a00720c */ /* 0x000fc40003f84070 */
[----:B------:R-:W-:-:S05]  /*0e20*/  IABS R8, R23 ;  /* 0x0000001700087213 */ /* 0x000fca0000000000 */
[----:B------:R-:W-:Y:S01]  /*0e30*/  IMAD.HI.U32 R4, R11, R8, RZ ;  /* 0x000000080b047227 */ /* 0x000fe200078e00ff */
[----:B------:R-:W-:-:S03]  /*0e40*/  IABS R13, R22 ;  /* 0x00000016000d7213 */ /* 0x000fc60000000000 */
[----:B------:R-:W-:Y:S02]  /*0e50*/  @!P0 IMAD.IADD R9, R9, 0x1, -R10 ;  /* 0x0000000109098824 */ /* 0x000fe400078e0a0a */
[----:B------:R-:W-:Y:S02]  /*0e60*/  IMAD.MOV R4, RZ, RZ, -R4 ;  /* 0x000000ffff047224 */ /* 0x000fe400078e0a04 */
[--C-:B------:R-:W-:Y:S02]  /*0e70*/  @!P2 IMAD.IADD R5, R5, 0x1, -R10.reuse ;  /* 0x000000010505a824 */ /* 0x100fe400078e0a0a */
[--C-:B------:R-:W-:Y:S01]  /*0e80*/  @!P3 IMAD.IADD R12, R12, 0x1, -R10.reuse ;  /* 0x000000010c0cb824 */ /* 0x100fe200078e0a0a */
[----:B------:R0:W-:Y:S01]  /*0e90*/  STL [R1+0x130], R26 ;  /* 0x0001301a01007387 */ /* 0x0001e20000100800 */
[----:B------:R-:W-:Y:S01]  /*0ea0*/  @!P4 IMAD.IADD R6, R6, 0x1, -R10 ;  /* 0x000000010606c824 */ /* 0x000fe200078e0a0a */
[C---:B------:R-:W-:Y:S01]  /*0eb0*/  ISETP.GT.U32.AND P4, PT, R10.reuse, R9, PT ;  /* 0x000000090a00720c */ /* 0x040fe20003f84070 */
[C---:B------:R-:W-:Y:S01]  /*0ec0*/  IMAD R2, R10.reuse, R4, R8 ;  /* 0x000000040a027224 */ /* 0x040fe200078e0208 */
[----:B------:R-:W-:Y:S01]  /*0ed0*/  ISETP.GT.U32.AND P0, PT, R10, R12, PT ;  /* 0x0000000c0a00720c */ /* 0x000fe20003f04070 */
[----:B------:R-:W-:-:S04]  /*0ee0*/  IMAD.HI.U32 R8, R11, R13, RZ ;  /* 0x0000000d0b087227 */ /* 0x000fc800078e00ff */
[----:B0-----:R-:W-:Y:S02]  /*0ef0*/  IMAD.MOV.U32 R26, RZ, RZ, R5 ;  /* 0x000000ffff1a7224 */ /* 0x001fe400078e0005 */
[----:B------:R-:W-:Y:S02]  /*0f00*/  IMAD.MOV R8, RZ, RZ, -R8 ;  /* 0x000000ffff087224 */ /* 0x000fe400078e0a08 */
[----:B------:R-:W-:Y:S01]  /*0f10*/  @!P5 IMAD.MOV R26, RZ, RZ, -R26 ;  /* 0x000000ffff1ad224 */ /* 0x000fe200078e0a1a */
[C---:B------:R-:W-:Y:S01]  /*0f20*/  ISETP.GT.U32.AND P5, PT, R10.reuse, R2, PT ;  /* 0x000000020a00720c */ /* 0x040fe20003fa4070 */
[----:B------:R-:W-:Y:S01]  /*0f30*/  IMAD R13, R10, R8, R13 ;  /* 0x000000080a0d7224 */ /* 0x000fe200078e020d */
[----:B------:R-:W-:Y:S01]  /*0f40*/  ISETP.GE.AND P1, PT, R25, RZ, PT ;  /* 0x000000ff1900720c */ /* 0x000fe20003f26270 */
[--C-:B------:R-:W-:Y:S01]  /*0f50*/  @!P4 IMAD.IADD R9, R9, 0x1, -R10.reuse ;  /* 0x000000010909c824 */ /* 0x100fe200078e0a0a */
[----:B------:R-:W-:Y:S01]  /*0f60*/  IABS R4, R21 ;  /* 0x0000001500047213 */ /* 0x000fe20000000000 */
[----:B------:R-:W-:Y:S01]  /*0f70*/  @!P0 IMAD.IADD R12, R12, 0x1, -R10 ;  /* 0x000000010c0c8824 */ /* 0x000fe200078e0a0a */
[----:B------:R-:W-:-:S02]  /*0f80*/  ISETP.GT.U32.AND P4, PT, R10, R13, PT ;  /* 0x0000000d0a00720c */ /* 0x000fc40003f84070 */
[----:B------:R-:W-:Y:S01]  /*0f90*/  ISETP.GE.AND P3, PT, R23, RZ, PT ;  /* 0x000000ff1700720c */ /* 0x000fe20003f66270 */
[----:B------:R-:W-:Y:S01]  /*0fa0*/  IMAD.MOV.U32 R23, RZ, RZ, R12 ;  /* 0x000000ffff177224 */ /* 0x000fe200078e000c */
[----:B------:R-:W-:Y:S01]  /*0fb0*/  ISETP.GE.AND P2, PT, R24, RZ, PT ;  /* 0x000000ff1800720c */ /* 0x000fe20003f46270 */
[----:B------:R-:W-:Y:S01]  /*0fc0*/  IMAD.MOV.U32 R25, RZ, RZ, R6 ;  /* 0x000000ffff197224 */ /* 0x000fe200078e0006 */
[----:B------:R-:W-:Y:S01]  /*0fd0*/  IABS R7, R20 ;  /* 0x0000001400077213 */ /* 0x000fe20000000000 */
[----:B------:R-:W-:Y:S02]  /*0fe0*/  @!P5 IMAD.IADD R2, R2, 0x1, -R10 ;  /* 0x000000010202d824 */ /* 0x000fe400078e0a0a */
[----:B------:R-:W-:-:S04]  /*0ff0*/  IMAD.HI.U32 R6, R11, R4, RZ ;  /* 0x000000040b067227 */ /* 0x000fc800078e00ff */
[----:B------:R-:W-:Y:S01]  /*1000*/  @!P1 IMAD.MOV R23, RZ, RZ, -R23 ;  /* 0x000000ffff179224 */ /* 0x000fe200078e0a17 */
[----:B------:R-:W-:Y:S01]  /*1010*/  ISETP.GT.U32.AND P1, PT, R10, R2, PT ;  /* 0x000000020a00720c */ /* 0x000fe20003f24070 */
[----:B------:R-:W-:Y:S01]  /*1020*/  IMAD.HI.U32 R8, R11, R7, RZ ;  /* 0x000000070b087227 */ /* 0x000fe200078e00ff */
[----:B------:R-:W-:-:S03]  /*1030*/  IABS R5, R0 ;  /* 0x0000000000057213 */ /* 0x000fc60000000000 */
[----:B------:R-:W-:Y:S02]  /*1040*/  IMAD.MOV R6, RZ, RZ, -R6 ;  /* 0x000000ffff067224 */ /* 0x000fe400078e0a06 */
[----:B------:R-:W-:Y:S02]  /*1050*/  @!P4 IMAD.IADD R13, R13, 0x1, -R10 ;  /* 0x000000010d0dc824 */ /* 0x000fe400078e0a0a */
[----:B------:R-:W-:Y:S02]  /*1060*/  IMAD.MOV R8, RZ, RZ, -R8 ;  /* 0x000000ffff087224 */ /* 0x000fe400078e0a08 */
[C---:B------:R-:W-:Y:S01]  /*1070*/  IMAD R6, R10.reuse, R6, R4 ;  /* 0x000000060a067224 */ /* 0x040fe200078e0204 */
[C---:B------:R-:W-:Y:S01]  /*1080*/  ISETP.GT.U32.AND P4, PT, R10.reuse, R13, PT ;  /* 0x0000000d0a00720c */ /* 0x040fe20003f84070 */
[----:B------:R-:W-:Y:S02]  /*1090*/  IMAD R4, R10, R8, R7 ;  /* 0x000000080a047224 */ /* 0x000fe400078e0207 */
[----:B------:R-:W-:-:S04]  /*10a0*/  IMAD.HI.U32 R12, R11, R5, RZ ;  /* 0x000000050b0c7227 */ /* 0x000fc800078e00ff */
[----:B------:R-:W-:Y:S01]  /*10b0*/  @!P2 IMAD.MOV R9, RZ, RZ, -R9 ;  /* 0x000000ffff09a224 */ /* 0x000fe200078e0a09 */
[----:B------:R-:W-:Y:S01]  /*10c0*/  ISETP.GT.U32.AND P2, PT, R10, R6, PT ;  /* 0x000000060a00720c */ /* 0x000fe20003f44070 */
[----:B------:R-:W-:Y:S02]  /*10d0*/  IMAD.MOV R12, RZ, RZ, -R12 ;  /* 0x000000ffff0c7224 */ /* 0x000fe400078e0a0c */
[--C-:B------:R-:W-:Y:S01]  /*10e0*/  @!P1 IMAD.IADD R2, R2, 0x1, -R10.reuse ;  /* 0x0000000102029824 */ /* 0x100fe200078e0a0a */
[C---:B------:R-:W-:Y:S01]  /*10f0*/  ISETP.GT.U32.AND P1, PT, R10.reuse, R4, PT ;  /* 0x000000040a00720c */ /* 0x040fe20003f24070 */
[----:B------:R-:W-:Y:S02]  /*1100*/  IMAD R5, R10, R12, R5 ;  /* 0x0000000c0a057224 */ /* 0x000fe400078e0205 */
[----:B------:R-:W-:-:S03]  /*1110*/  @!P4 IMAD.IADD R13, R13, 0x1, -R10 ;  /* 0x000000010d0dc824 */ /* 0x000fc600078e0a0a */
[----:B------:R-:W-:-:S03]  /*1120*/  ISETP.GT.U32.AND P4, PT, R10, R5, PT ;  /* 0x000000050a00720c */ /* 0x000fc60003f84070 */
[----:B------:R-:W-:-:S04]  /*1130*/  @!P2 IMAD.IADD R6, R6, 0x1, -R10 ;  /* 0x000000010606a824 */ /* 0x000fc800078e0a0a */
[----:B------:R-:W-:Y:S01]  /*1140*/  @!P1 IMAD.IADD R4, R4, 0x1, -R10 ;  /* 0x0000000104049824 */ /* 0x000fe200078e0a0a */
[----:B------:R-:W-:Y:S02]  /*1150*/  ISETP.GT.U32.AND P1, PT, R10, R6, PT ;  /* 0x000000060a00720c */ /* 0x000fe40003f24070 */
[----:B------:R-:W-:Y:S01]  /*1160*/  ISETP.GE.AND P5, PT, R20, RZ, PT ;  /* 0x000000ff1400720c */ /* 0x000fe20003fa6270 */
[----:B------:R-:W-:Y:S02]  /*1170*/  IMAD.MOV.U32 R20, RZ, RZ, R2 ;  /* 0x000000ffff147224 */ /* 0x000fe400078e0002 */
[----:B------:R-:W-:Y:S02]  /*1180*/  @!P4 IMAD.IADD R5, R5, 0x1, -R10 ;  /* 0x000000010505c824 */ /* 0x000fe400078e0a0a */
[----:B------:R-:W-:-:S03]  /*1190*/  @!P3 IMAD.MOV R20, RZ, RZ, -R20 ;  /* 0x000000ffff14b224 */ /* 0x000fc600078e0a14 */
[----:B------:R-:W-:-:S03]  /*11a0*/  ISETP.GT.U32.AND P3, PT, R10, R5, PT ;  /* 0x000000050a00720c */ /* 0x000fc60003f64070 */
[----:B------:R-:W-:Y:S01]  /*11b0*/  @!P1 IMAD.IADD R6, R6, 0x1, -R10 ;  /* 0x0000000106069824 */ /* 0x000fe200078e0a0a */
[----:B------:R-:W-:Y:S01]  /*11c0*/  ISETP.GT.U32.AND P4, PT, R10, R4, PT ;  /* 0x000000040a00720c */ /* 0x000fe20003f84070 */
[----:B------:R-:W-:Y:S01]  /*11d0*/  @!P6 IMAD.MOV R25, RZ, RZ, -R25 ;  /* 0x000000ffff19e224 */ /* 0x000fe200078e0a19 */
[----:B------:R-:W-:Y:S02]  /*11e0*/  ISETP.GE.AND P6, PT, R22, RZ, PT ;  /* 0x000000ff1600720c */ /* 0x000fe40003fc6270 */
[----:B------:R-:W-:Y:S02]  /*11f0*/  ISETP.GE.AND P0, PT, R21, RZ, PT ;  /* 0x000000ff1500720c */ /* 0x000fe40003f06270 */
[----:B------:R-:W-:-:S03]  /*1200*/  ISETP.GE.AND P2, PT, R0, RZ, PT ;  /* 0x000000ff0000720c */ /* 0x000fc60003f46270 */
[--C-:B------:R-:W-:Y:S01]  /*1210*/  @!P3 IMAD.IADD R5, R5, 0x1, -R10.reuse ;  /* 0x000000010505b824 */ /* 0x100fe200078e0a0a */
[----:B------:R0:W-:Y:S03]  /*1220*/  STL [R1+0x38], R26 ;  /* 0x0000381a01007387 */ /* 0x0001e60000100800 */
[----:B------:R-:W-:Y:S01]  /*1230*/  @!P4 IMAD.IADD R4, R4, 0x1, -R10 ;  /* 0x000000010404c824 */ /* 0x000fe200078e0a0a */
[----:B------:R1:W-:Y:S01]  /*1240*/  STL [R1+0x34], R25 ;  /* 0x0000341901007387 */ /* 0x0003e20000100800 */
[----:B------:R-:W-:Y:S02]  /*1250*/  IMAD.MOV.U32 R27, RZ, RZ, R17 ;  /* 0x000000ffff1b7224 */ /* 0x000fe400078e0011 */
[----:B------:R-:W-:Y:S01]  /*1260*/  @!P5 IMAD.MOV R4, RZ, RZ, -R4 ;  /* 0x000000ffff04d224 */ /* 0x000fe200078e0a04 */
[----:B------:R-:W-:Y:S01]  /*1270*/  STL [R1+0x30], R23 ;  /* 0x0000301701007387 */ /* 0x000fe20000100800 */
[----:B0-----:R-:W-:-:S03]  /*1280*/  IMAD.MOV.U32 R26, RZ, RZ, R15 ;  /* 0x000000ffff1a7224 */ /* 0x001fc600078e000f */
[----:B------:R0:W-:Y:S04]  /*1290*/  STL [R1+0x2c], R9 ;  /* 0x00002c0901007387 */ /* 0x0001e80000100800 */
[----:B------:R-:W-:Y:S01]  /*12a0*/  STL [R1+0x28], R20 ;  /* 0x0000281401007387 */ /* 0x000fe20000100800 */
[----:B-1----:R-:W-:Y:S02]  /*12b0*/  IMAD.MOV.U32 R25, RZ, RZ, R26 ;  /* 0x000000ffff197224 */ /* 0x002fe400078e001a */
[----:B------:R-:W-:Y:S02]  /*12c0*/  IMAD.MOV.U32 R26, RZ, RZ, R27 ;  /* 0x000000ffff1a7224 */ /* 0x000fe400078e001b */
[----:B------:R-:W-:Y:S01]  /*12d0*/  IMAD.MOV.U32 R17, RZ, RZ, R14 ;  /* 0x000000ffff117224 */ /* 0x000fe200078e000e */
[----:B------:R-:W-:-:S02]  /*12e0*/  IABS R14, R28 ;  /* 0x0000001c000e7213 */ /* 0x000fc40000000000 */
[----:B------:R-:W-:-:S03]  /*12f0*/  IABS R8, R16 ;  /* 0x0000001000087213 */ /* 0x000fc60000000000 */
[----:B------:R-:W-:-:S04]  /*1300*/  IMAD.HI.U32 R15, R11, R14, RZ ;  /* 0x0000000e0b0f7227 */ /* 0x000fc800078e00ff */
[----:B0-----:R-:W-:-:S04]  /*1310*/  IMAD.HI.U32 R9, R11, R8, RZ ;  /* 0x000000080b097227 */ /* 0x001fc800078e00ff */
[----:B------:R-:W-:Y:S01]  /*1320*/  IMAD.MOV R15, RZ, RZ, -R15 ;  /* 0x000000ffff0f7224 */ /* 0x000fe200078e0a0f */
[----:B---3--:R-:W-:-:S05]  /*1330*/  IABS R7, R29 ;  /* 0x0000001d00077213 */ /* 0x008fca0000000000 */
[----:B------:R-:W-:-:S04]  /*1340*/  IMAD.HI.U32 R12, R11, R7, RZ ;  /* 0x000000070b0c7227 */ /* 0x000fc800078e00ff */
[----:B------:R-:W-:-:S04]  /*1350*/  IMAD.MOV R12, RZ, RZ, -R12 ;  /* 0x000000ffff0c7224 */ /* 0x000fc800078e0a0c */
[----:B------:R-:W-:-:S05]  /*1360*/  IMAD R7, R10, R12, R7 ;  /* 0x0000000c0a077224 */ /* 0x000fca00078e0207 */
[----:B------:R-:W-:Y:S01]  /*1370*/  ISETP.GT.U32.AND P1, PT, R10, R7, PT ;  /* 0x000000070a00720c */ /* 0x000fe20003f24070 */
[----:B------:R-:W-:Y:S02]  /*1380*/  IMAD.MOV.U32 R12, RZ, RZ, R13 ;  /* 0x000000ffff0c7224 */ /* 0x000fe400078e000d */
[----:B------:R-:W-:Y:S02]  /*1390*/  IMAD.MOV.U32 R13, RZ, RZ, R6 ;  /* 0x000000ffff0d7224 */ /* 0x000fe400078e0006 */
[----:B------:R-:W-:Y:S02]  /*13a0*/  @!P6 IMAD.MOV R12, RZ, RZ, -R12 ;  /* 0x000000ffff0ce224 */ /* 0x000fe400078e0a0c */
[----:B------:R-:W-:-:S06]  /*13b0*/  @!P0 IMAD.MOV R13, RZ, RZ, -R13 ;  /* 0x000000ffff0d8224 */ /* 0x000fcc00078e0a0d */
[----:B------:R-:W-:Y:S01]  /*13c0*/  @!P1 IMAD.IADD R7, R7, 0x1, -R10 ;  /* 0x0000000107079824 */ /* 0x000fe200078e0a0a */
[----:B------:R-:W-:Y:S01]  /*13d0*/  ISETP.GE.AND P1, PT, R29, RZ, PT ;  /* 0x000000ff1d00720c */ /* 0x000fe20003f26270 */
[----:B------:R-:W-:Y:S01]  /*13e0*/  IMAD.MOV.U32 R29, RZ, RZ, R5 ;  /* 0x000000ffff1d7224 */ /* 0x000fe200078e0005 */
[----:B------:R0:W-:Y:S03]  /*13f0*/  STL [R1+0x24], R12 ;  /* 0x0000240c01007387 */ /* 0x0001e60000100800 */
[----:B------:R-:W-:Y:S01]  /*1400*/  @!P2 IMAD.MOV R29, RZ, RZ, -R29 ;  /* 0x000000ffff1da224 */ /* 0x000fe200078e0a1d */
[----:B------:R-:W-:Y:S04]  /*1410*/  STL [R1+0x20], R13 ;  /* 0x0000200d01007387 */ /* 0x000fe80000100800 */
[----:B------:R1:W-:Y:S04]  /*1420*/  STL [R1+0x18], R4 ;  /* 0x0000180401007387 */ /* 0x0003e80000100800 */
[----:B------:R-:W-:Y:S04]  /*1430*/  STL [R1+0x9a8], R29 ;  /* 0x0009a81d01007387 */ /* 0x000fe80000100800 */
[----:B------:R-:W2:Y:S01]  /*1440*/  LDL.LU R27, [R1+0x3c] ;  /* 0x00003c00011b7983 */ /* 0x000ea20000300800 */
[----:B------:R-:W-:-:S02]  /*1450*/  IMAD.MOV R9, RZ, RZ, -R9 ;  /* 0x000000ffff097224 */ /* 0x000fc400078e0a09 */
[C---:B------:R-:W-:Y:S02]  /*1460*/  IMAD R0, R10.reuse, R15, R14 ;  /* 0x0000000f0a007224 */ /* 0x040fe400078e020e */
[----:B------:R-:W-:-:S03]  /*1470*/  IMAD R8, R10, R9, R8 ;  /* 0x000000090a087224 */ /* 0x000fc600078e0208 */
[C---:B------:R-:W-:Y:S02]  /*1480*/  ISETP.GT.U32.AND P6, PT, R10.reuse, R0, PT ;  /* 0x000000000a00720c */ /* 0x040fe40003fc4070 */
[----:B------:R-:W-:Y:S02]  /*1490*/  ISETP.GT.U32.AND P4, PT, R10, R8, PT ;  /* 0x000000080a00720c */ /* 0x000fe40003f84070 */
[----:B------:R-:W-:-:S09]  /*14a0*/  IABS R14, R18 ;  /* 0x00000012000e7213 */ /* 0x000fd20000000000 */
[--C-:B------:R-:W-:Y:S02]  /*14b0*/  @!P6 IMAD.IADD R0, R0, 0x1, -R10.reuse ;  /* 0x000000010000e824 */ /* 0x100fe400078e0a0a */
[----:B------:R-:W-:Y:S02]  /*14c0*/  @!P4 IMAD.IADD R8, R8, 0x1, -R10 ;  /* 0x000000010808c824 */ /* 0x000fe400078e0a0a */
[----:B0-----:R-:W-:Y:S01]  /*14d0*/  IMAD.HI.U32 R12, R11, R14, RZ ;  /* 0x0000000e0b0c7227 */ /* 0x001fe200078e00ff */
[----:B------:R-:W-:-:S03]  /*14e0*/  ISETP.GT.U32.AND P4, PT, R10, R0, PT ;  /* 0x000000000a00720c */ /* 0x000fc60003f84070 */
[----:B------:R-:W-:-:S04]  /*14f0*/  IMAD.MOV R12, RZ, RZ, -R12 ;  /* 0x000000ffff0c7224 */ /* 0x000fc800078e0a0c */
[----:B------:R-:W-:-:S06]  /*1500*/  IMAD R14, R10, R12, R14 ;  /* 0x0000000c0a0e7224 */ /* 0x000fcc00078e020e */
[----:B------:R-:W-:Y:S01]  /*1510*/  @!P4 IMAD.IADD R0, R0, 0x1, -R10 ;  /* 0x000000010000c824 */ /* 0x000fe200078e0a0a */
[C---:B------:R-:W-:Y:S02]  /*1520*/  ISETP.GT.U32.AND P4, PT, R10.reuse, R14, PT ;  /* 0x0000000e0a00720c */ /* 0x040fe40003f84070 */
[----:B------:R-:W-:Y:S02]  /*1530*/  ISETP.GT.U32.AND P0, PT, R10, R7, PT ;  /* 0x000000070a00720c */ /* 0x000fe40003f04070 */
[----:B------:R-:W-:Y:S02]  /*1540*/  IABS R15, R17 ;  /* 0x00000011000f7213 */ /* 0x000fe40000000000 */
[----:B------:R-:W-:-:S07]  /*1550*/  IABS R9, R3 ;  /* 0x0000000300097213 */ /* 0x000fce0000000000 */
[--C-:B------:R-:W-:Y:S01]  /*1560*/  @!P4 IMAD.IADD R14, R14, 0x1, -R10.reuse ;  /* 0x000000010e0ec824 */ /* 0x100fe200078e0a0a */
[----:B------:R-:W-:Y:S02]  /*1570*/  ISETP.GE.AND P4, PT, R17, RZ, PT ;  /* 0x000000ff1100720c */ /* 0x000fe40003f86270 */
[----:B------:R-:W3:Y:S01]  /*1580*/  LDL.LU R17, [R1+0x40] ;  /* 0x0000400001117983 */ /* 0x000ee20000300800 */
[----:B------:R-:W-:Y:S01]  /*1590*/  @!P0 IMAD.IADD R7, R7, 0x1, -R10 ;  /* 0x0000000107078824 */ /* 0x000fe200078e0a0a */
[----:B------:R-:W-:Y:S02]  /*15a0*/  ISETP.GE.AND P0, PT, R3, RZ, PT ;  /* 0x000000ff0300720c */ /* 0x000fe40003f06270 */
[----:B------:R-:W4:Y:S01]  /*15b0*/  LDL.LU R3, [R1+0x44] ;  /* 0x0000440001037983 */ /* 0x000f220000300800 */
[----:B------:R-:W-:-:S04]  /*15c0*/  IMAD.HI.U32 R2, R11, R9, RZ ;  /* 0x000000090b027227 */ /* 0x000fc800078e00ff */
[----:B------:R-:W-:-:S04]  /*15d0*/  IMAD.MOV R2, RZ, RZ, -R2 ;  /* 0x000000ffff027224 */ /* 0x000fc800078e0a02 */
[----:B------:R-:W-:-:S05]  /*15e0*/  IMAD R9, R10, R2, R9 ;  /* 0x000000020a097224 */ /* 0x000fca00078e0209 */
[C---:B------:R-:W-:Y:S01]  /*15f0*/  ISETP.GT.U32.AND P6, PT, R10.reuse, R9, PT ;  /* 0x000000090a00720c */ /* 0x040fe20003fc4070 */
[----:B------:R-:W-:Y:S01]  /*1600*/  IMAD.HI.U32 R2, R11, R15, RZ ;  /* 0x0000000f0b027227 */ /* 0x000fe200078e00ff */
[----:B------:R-:W-:Y:S02]  /*1610*/  ISETP.GT.U32.AND P5, PT, R10, R8, PT ;  /* 0x000000080a00720c */ /* 0x000fe40003fa4070 */
[----:B-1----:R-:W-:Y:S01]  /*1620*/  IABS R4, R26 ;  /* 0x0000001a00047213 */ /* 0x002fe20000000000 */
[----:B------:R-:W-:Y:S01]  /*1630*/  IMAD.MOV R2, RZ, RZ, -R2 ;  /* 0x000000ffff027224 */ /* 0x000fe200078e0a02 */
[----:B------:R-:W-:-:S03]  /*1640*/  ISETP.GE.AND P2, PT, R16, RZ, PT ;  /* 0x000000ff1000720c */ /* 0x000fc60003f46270 */
[----:B------:R-:W-:-:S04]  /*1650*/  IMAD.MOV.U32 R16, RZ, RZ, R4 ;  /* 0x000000ffff107224 */ /* 0x000fc800078e0004 */
[----:B------:R-:W-:Y:S01]  /*1660*/  @!P6 IMAD.IADD R9, R9, 0x1, -R10 ;  /* 0x000000010909e824 */ /* 0x000fe200078e0a0a */
[----:B------:R-:W-:Y:S01]  /*1670*/  ISETP.GE.AND P3, PT, R28, RZ, PT ;  /* 0x000000ff1c00720c */ /* 0x000fe20003f66270 */
[C---:B------:R-:W-:Y:S02]  /*1680*/  IMAD R15, R10.reuse, R2, R15 ;  /* 0x000000020a0f7224 */ /* 0x040fe400078e020f */
[----:B------:R-:W-:Y:S01]  /*1690*/  IMAD.HI.U32 R5, R11, R16, RZ ;  /* 0x000000100b057227 */ /* 0x000fe200078e00ff */
[----:B------:R-:W-:-:S03]  /*16a0*/  ISETP.GT.U32.AND P6, PT, R10, R9, PT ;  /* 0x000000090a00720c */ /* 0x000fc60003fc4070 */
[----:B------:R-:W-:Y:S01]  /*16b0*/  @!P5 IMAD.IADD R8, R8, 0x1, -R10 ;  /* 0x000000010808d824 */ /* 0x000fe200078e0a0a */
[C---:B------:R-:W-:Y:S01]  /*16c0*/  ISETP.GT.U32.AND P5, PT, R10.reuse, R15, PT ;  /* 0x0000000f0a00720c */ /* 0x040fe20003fa4070 */
[----:B------:R-:W-:Y:S02]  /*16d0*/  IMAD.MOV R5, RZ, RZ, -R5 ;  /* 0x000000ffff057224 */ /* 0x000fe400078e0a05 */
[----:B------:R-:W-:Y:S02]  /*16e0*/  IMAD.MOV.U32 R28, RZ, RZ, R0 ;  /* 0x000000ffff1c7224 */ /* 0x000fe400078e0000 */
[C---:B------:R-:W-:Y:S02]  /*16f0*/  IMAD R16, R10.reuse, R5, R16 ;  /* 0x000000050a107224 */ /* 0x040fe400078e0210 */
[----:B------:R-:W-:Y:S02]  /*1700*/  @!P3 IMAD.MOV R28, RZ, RZ, -R28 ;  /* 0x000000ffff1cb224 */ /* 0x000fe400078e0a1c */
[----:B------:R-:W-:Y:S01]  /*1710*/  @!P6 IMAD.IADD R9, R9, 0x1, -R10 ;  /* 0x000000010909e824 */ /* 0x000fe200078e0a0a */
[----:B------:R-:W-:Y:S01]  /*1720*/  ISETP.GT.U32.AND P3, PT, R10, R16, PT ;  /* 0x000000100a00720c */ /* 0x000fe20003f64070 */
[----:B------:R-:W-:-:S02]  /*1730*/  @!P1 IMAD.MOV R7, RZ, RZ, -R7 ;  /* 0x000000ffff079224 */ /* 0x000fc400078e0a07 */
[----:B------:R-:W-:Y:S02]  /*1740*/  @!P2 IMAD.MOV R8, RZ, RZ, -R8 ;  /* 0x000000ffff08a224 */ /* 0x000fe400078e0a08 */
[----:B------:R-:W-:Y:S02]  /*1750*/  @!P5 IMAD.IADD R15, R15, 0x1, -R10 ;  /* 0x000000010f0fd824 */ /* 0x000fe400078e0a0a */
[----:B------:R-:W-:Y:S01]  /*1760*/  @!P0 IMAD.MOV R9, RZ, RZ, -R9 ;  /* 0x000000ffff098224 */ /* 0x000fe200078e0a09 */
[----:B------:R-:W-:Y:S01]  /*1770*/  STL [R1+0x9ac], R28 ;  /* 0x0009ac1c01007387 */ /* 0x000fe20000100800 */
[----:B------:R-:W-:-:S03]  /*1780*/  ISETP.GT.U32.AND P5, PT, R10, R14, PT ;  /* 0x0000000e0a00720c */ /* 0x000fc60003fa4070 */
[----:B------:R-:W-:Y:S01]  /*1790*/  STL [R1+0x9b0], R7 ;  /* 0x0009b00701007387 */ /* 0x000fe20000100800 */
[----:B------:R-:W-:Y:S02]  /*17a0*/  ISETP.GT.U32.AND P1, PT, R10, R15, PT ;  /* 0x0000000f0a00720c */ /* 0x000fe40003f24070 */
[----:B------:R-:W-:Y:S01]  /*17b0*/  ISETP.GE.AND P2, PT, R26, RZ, PT ;  /* 0x000000ff1a00720c */ /* 0x000fe20003f46270 */
[----:B------:R-:W-:Y:S01]  /*17c0*/  STL [R1+0x9b4], R8 ;  /* 0x0009b40801007387 */ /* 0x000fe20000100800 */
[----:B------:R-:W-:-:S03]  /*17d0*/  ISETP.GE.AND P6, PT, R18, RZ, PT ;  /* 0x000000ff1200720c */ /* 0x000fc60003fc6270 */
[----:B------:R-:W-:Y:S04]  /*17e0*/  STL [R1+0x9bc], R9 ;  /* 0x0009bc0901007387 */ /* 0x000fe80000100800 */
[----:B------:R-:W4:Y:S01]  /*17f0*/  LDL.LU R26, [R1+0x48] ;  /* 0x00004800011a7983 */ /* 0x000f220000300800 */
[--C-:B------:R-:W-:Y:S02]  /*1800*/  @!P3 IMAD.IADD R16, R16, 0x1, -R10.reuse ;  /* 0x000000011010b824 */ /* 0x100fe400078e0a0a */
[----:B------:R-:W-:-:S03]  /*1810*/  @!P5 IMAD.IADD R14, R14, 0x1, -R10 ;  /* 0x000000010e0ed824 */ /* 0x000fc600078e0a0a */
[----:B------:R-:W-:Y:S01]  /*1820*/  ISETP.GT.U32.AND P3, PT, R10, R16, PT ;  /* 0x000000100a00720c */ /* 0x000fe20003f64070 */
[----:B------:R-:W-:Y:S02]  /*1830*/  @!P1 IMAD.IADD R15, R15, 0x1, -R10 ;  /* 0x000000010f0f9824 */ /* 0x000fe400078e0a0a */
[----:B------:R-:W-:Y:S02]  /*1840*/  @!P6 IMAD.MOV R14, RZ, RZ, -R14 ;  /* 0x000000ffff0ee224 */ /* 0x000fe400078e0a0e */
[----:B------:R-:W-:Y:S01]  /*1850*/  @!P4 IMAD.MOV R15, RZ, RZ, -R15 ;  /* 0x000000ffff0fc224 */ /* 0x000fe200078e0a0f */
[----:B------:R-:W-:Y:S02]  /*1860*/  IABS R2, R19 ;  /* 0x0000001300027213 */ /* 0x000fe40000000000 */
[----:B------:R-:W-:Y:S01]  /*1870*/  ISETP.GE.AND P0, PT, R19, RZ, PT ;  /* 0x000000ff1300720c */ /* 0x000fe20003f06270 */
[----:B------:R-:W-:Y:S04]  /*1880*/  STL [R1+0x9c0], R14 ;  /* 0x0009c00e01007387 */ /* 0x000fe80000100800 */
[----:B------:R0:W-:Y:S01]  /*1890*/  STL [R1+0x9c4], R15 ;  /* 0x0009c40f01007387 */ /* 0x0001e20000100800 */
[----:B------:R-:W-:-:S04]  /*18a0*/  @!P3 IMAD.IADD R16, R16, 0x1, -R10 ;  /* 0x000000011010b824 */ /* 0x000fc800078e0a0a */
[----:B------:R-:W-:Y:S02]  /*18b0*/  @!P2 IMAD.MOV R16, RZ, RZ, -R16 ;  /* 0x000000ffff10a224 */ /* 0x000fe400078e0a10 */
[----:B------:R-:W-:-:S04]  /*18c0*/  IMAD.HI.U32 R4, R11, R2, RZ ;  /* 0x000000020b047227 */ /* 0x000fc800078e00ff */
[----:B------:R-:W-:-:S04]  /*18d0*/  IMAD.MOV R0, RZ, RZ, -R4 ;  /* 0x000000ffff007224 */ /* 0x000fc800078e0a04 */
[----:B------:R-:W-:-:S05]  /*18e0*/  IMAD R2, R10, R0, R2 ;  /* 0x000000000a027224 */ /* 0x000fca00078e0202 */
[----:B------:R-:W-:-:S13]  /*18f0*/  ISETP.GT.U32.AND P5, PT, R10, R2, PT ;  /* 0x000000020a00720c */ /* 0x000fda0003fa4070 */
[----:B------:R-:W-:-:S05]  /*1900*/  @!P5 IMAD.IADD R2, R2, 0x1, -R10 ;  /* 0x000000010202d824 */ /* 0x000fca00078e0a0a */
[----:B------:R-:W-:-:S13]  /*1910*/  ISETP.GT.U32.AND P5, PT, R10, R2, PT ;  /* 0x000000020a00720c */ /* 0x000fda0003fa4070 */
[----:B------:R-:W-:Y:S01]  /*1920*/  @!P5 IMAD.IADD R2, R2, 0x1, -R10 ;  /* 0x000000010202d824 */ /* 0x000fe200078e0a0a */
[----:B--2---:R-:W-:Y:S02]  /*1930*/  IABS R19, R27 ;  /* 0x0000001b00137213 */ /* 0x004fe40000000000 */
[----:B------:R-:W-:Y:S02]  /*1940*/  ISETP.GE.AND P4, PT, R27, RZ, PT ;  /* 0x000000ff1b00720c */ /* 0x000fe40003f86270 */
[----:B------:R-:W2:Y:S04]  /*1950*/  LDL.LU R27, [R1+0x4c] ;  /* 0x00004c00011b7983 */ /* 0x000ea80000300800 */
[----:B0-----:R-:W2:Y:S04]  /*1960*/  LDL.LU R15, [R1+0x54] ;  /* 0x00005400010f7983 */ /* 0x001ea80000300800 */
[----:B------:R0:W-:Y:S04]  /*1970*/  STL [R1+0x9c8], R16 ;  /* 0x0009c81001007387 */ /* 0x0001e80000100800 */
[----:B0-----:R-:W2:Y:S04]  /*1980*/  LDL.LU R16, [R1+0x50] ;  /* 0x0000500001107983 */ /* 0x001ea80000300800 */
[----:B------:R-:W2:Y:S04]  /*1990*/  LDL.LU R14, [R1+0x58] ;  /* 0x00005800010e7983 */ /* 0x000ea80000300800 */
[----:B------:R-:W2:Y:S04]  /*19a0*/  LDL.LU R9, [R1+0x5c] ;  /* 0x00005c0001097983 */ /* 0x000ea80000300800 */
[----:B------:R-:W2:Y:S04]  /*19b0*/  LDL.LU R13, [R1+0x60] ;  /* 0x00006000010d7983 */ /* 0x000ea80000300800 */
[----:B------:R-:W2:Y:S01]  /*19c0*/  LDL.LU R7, [R1+0x64] ;  /* 0x0000640001077983 */ /* 0x000ea20000300800 */
[----:B---3--:R-:W-:-:S02]  /*19d0*/  IABS R20, R17 ;  /* 0x0000001100147213 */ /* 0x008fc40000000000 */
[----:B------:R-:W-:Y:S01]  /*19e0*/  ISETP.GE.AND P3, PT, R17, RZ, PT ;  /* 0x000000ff1100720c */ /* 0x000fe20003f66270 */
[----:B------:R-:W-:Y:S01]  /*19f0*/  IMAD.MOV.U32 R17, RZ, RZ, R2 ;  /* 0x000000ffff117224 */ /* 0x000fe200078e0002 */
[----:B----4-:R-:W-:-:S03]  /*1a00*/  IABS R21, R3 ;  /* 0x0000000300157213 */ /* 0x010fc60000000000 */
[----:B------:R-:W-:Y:S01]  /*1a10*/  @!P0 IMAD.MOV R17, RZ, RZ, -R17 ;  /* 0x000000ffff118224 */ /* 0x000fe200078e0a11 */
[----:B------:R-:W-:Y:S02]  /*1a20*/  ISETP.GE.AND P0, PT, R3, RZ, PT ;  /* 0x000000ff0300720c */ /* 0x000fe40003f06270 */
[----:B------:R-:W3:Y:S04]  /*1a30*/  LDL.LU R3, [R1+0x68] ;  /* 0x0000680001037983 */ /* 0x000ee80000300800 */
[----:B------:R-:W4:Y:S04]  /*1a40*/  LDL.LU R29, [R1+0x6c] ;  /* 0x00006c00011d7983 */ /* 0x000f280000300800 */
[----:B------:R-:W4:Y:S01]  /*1a50*/  LDL R8, [R1+0x2b4] ;  /* 0x0002b40001087983 */ /* 0x000f220000100800 */
[----:B------:R-:W-:-:S05]  /*1a60*/  IABS R18, R25 ;  /* 0x0000001900127213 */ /* 0x000fca0000000000 */
[----:B------:R-:W-:-:S04]  /*1a70*/  IMAD.HI.U32 R4, R11, R18, RZ ;  /* 0x000000120b047227 */ /* 0x000fc800078e00ff */
[----:B------:R-:W-:-:S04]  /*1a80*/  IMAD.MOV R4, RZ, RZ, -R4 ;  /* 0x000000ffff047224 */ /* 0x000fc800078e0a04 */
[----:B------:R-:W-:-:S05]  /*1a90*/  IMAD R18, R10, R4, R18 ;  /* 0x000000040a127224 */ /* 0x000fca00078e0212 */
[----:B------:R-:W-:Y:S01]  /*1aa0*/  ISETP.GT.U32.AND P6, PT, R10, R18, PT ;  /* 0x000000120a00720c */ /* 0x000fe20003fc4070 */
[----:B------:R-:W-:-:S04]  /*1ab0*/  IMAD.HI.U32 R5, R11, R20, RZ ;  /* 0x000000140b057227 */ /* 0x000fc800078e00ff */
[----:B------:R-:W-:Y:S02]  /*1ac0*/  IMAD.MOV R5, RZ, RZ, -R5 ;  /* 0x000000ffff057224 */ /* 0x000fe400078e0a05 */
[----:B------:R-:W-:-:S06]  /*1ad0*/  IMAD.HI.U32 R4, R11, R19, RZ ;  /* 0x000000130b047227 */ /* 0x000fcc00078e00ff */
[----:B------:R-:W-:Y:S02]  /*1ae0*/  @!P6 IMAD.IADD R18, R18, 0x1, -R10 ;  /* 0x000000011212e824 */ /* 0x000fe400078e0a0a */
[C---:B------:R-:W-:Y:S02]  /*1af0*/  IMAD R20, R10.reuse, R5, R20 ;  /* 0x000000050a147224 */ /* 0x040fe400078e0214 */
[----:B------:R-:W-:Y:S01]  /*1b00*/  IMAD.HI.U32 R5, R11, R21, RZ ;  /* 0x000000150b057227 */ /* 0x000fe200078e00ff */
[----:B------:R-:W-:-:S03]  /*1b10*/  ISETP.GT.U32.AND P6, PT, R10, R18, PT ;  /* 0x000000120a00720c */ /* 0x000fc60003fc4070 */
[----:B------:R-:W-:Y:S01]  /*1b20*/  IMAD.MOV R4, RZ, RZ, -R4 ;  /* 0x000000ffff047224 */ /* 0x000fe200078e0a04 */
[C---:B------:R-:W-:Y:S01]  /*1b30*/  ISETP.GT.U32.AND P2, PT, R10.reuse, R20, PT ;  /* 0x000000140a00720c */ /* 0x040fe20003f44070 */
[----:B------:R-:W-:Y:S02]  /*1b40*/  IMAD.MOV R5, RZ, RZ, -R5 ;  /* 0x000000ffff057224 */ /* 0x000fe400078e0a05 */
[C---:B------:R-:W-:Y:S02]  /*1b50*/  IMAD R19, R10.reuse, R4, R19 ;  /* 0x000000040a137224 */ /* 0x040fe400078e0213 */
[----:B------:R-:W-:Y:S01]  /*1b60*/  IMAD R21, R10, R5, R21 ;  /* 0x000000050a157224 */ /* 0x000fe200078e0215 */
[----:B------:R-:W-:-:S05]  /*1b70*/  IABS R0, R26 ;  /* 0x0000001a00007213 */ /* 0x000fca0000000000 */
[----:B------:R-:W-:-:S04]  /*1b80*/  IMAD.HI.U32 R4, R11, R0, RZ ;  /* 0x000000000b047227 */ /* 0x000fc800078e00ff */
[----:B------:R-:W-:Y:S02]  /*1b90*/  IMAD.MOV R4, RZ, RZ, -R4 ;  /* 0x000000ffff047224 */ /* 0x000fe400078e0a04 */
[----:B------:R-:W-:Y:S01]  /*1ba0*/  @!P6 IMAD.IADD R18, R18, 0x1, -R10 ;  /* 0x000000011212e824 */ /* 0x000fe200078e0a0a */
[C---:B------:R-:W-:Y:S01]  /*1bb0*/  ISETP.GT.U32.AND P6, PT, R10.reuse, R21, PT ;  /* 0x000000150a00720c */ /* 0x040fe20003fc4070 */
[----:B------:R-:W-:Y:S02]  /*1bc0*/  IMAD R22, R10, R4, R0 ;  /* 0x000000040a167224 */ /* 0x000fe400078e0200 */
[----:B------:R-:W-:-:S03]  /*1bd0*/  @!P2 IMAD.IADD R20, R20, 0x1, -R10 ;  /* 0x000000011414a824 */ /* 0x000fc600078e0a0a */
[C---:B------:R-:W-:Y:S02]  /*1be0*/  ISETP.GT.U32.AND P2, PT, R10.reuse, R22, PT ;  /* 0x000000160a00720c */ /* 0x040fe40003f44070 */
[----:B------:R-:W-:-:S05]  /*1bf0*/  ISETP.GT.U32.AND P5, PT, R10, R19, PT ;  /* 0x000000130a00720c */ /* 0x000fca0003fa4070 */
[----:B------:R-:W-:Y:S01]  /*1c00*/  @!P6 IMAD.IADD R21, R21, 0x1, -R10 ;  /* 0x000000011515e824 */ /* 0x000fe200078e0a0a */
[----:B------:R-:W-:-:S05]  /*1c10*/  ISETP.GT.U32.AND P6, PT, R10, R20, PT ;  /* 0x000000140a00720c */ /* 0x000fca0003fc4070 */
[--C-:B------:R-:W-:Y:S01]  /*1c20*/  @!P2 IMAD.IADD R22, R22, 0x1, -R10.reuse ;  /* 0x000000011616a824 */ /* 0x100fe200078e0a0a */
[----:B------:R-:W-:Y:S01]  /*1c30*/  ISETP.GE.AND P1, PT, R25, RZ, PT ;  /* 0x000000ff1900720c */ /* 0x000fe20003f26270 */
[----:B------:R-:W-:-:S03]  /*1c40*/  @!P5 IMAD.IADD R19, R19, 0x1, -R10 ;  /* 0x000000011313d824 */ /* 0x000fc600078e0a0a */
[----:B------:R-:W-:-:S03]  /*1c50*/  ISETP.GT.U32.AND P2, PT, R10, R22, PT ;  /* 0x000000160a00720c */ /* 0x000fc60003f44070 */
[----:B------:R-:W-:Y:S01]  /*1c60*/  @!P6 IMAD.IADD R20, R20, 0x1, -R10 ;  /* 0x000000011414e824 */ /* 0x000fe200078e0a0a */
[----:B------:R-:W-:-:S05]  /*1c70*/  ISETP.GT.U32.AND P5, PT, R10, R19, PT ;  /* 0x000000130a00720c */ /* 0x000fca0003fa4070 */
[----:B------:R-:W-:Y:S01]  /*1c80*/  @!P1 IMAD.MOV R18, RZ, RZ, -R18 ;  /* 0x000000ffff129224 */ /* 0x000fe200078e0a12 */
[----:B------:R-:W-:-:S03]  /*1c90*/  ISETP.GT.U32.AND P1, PT, R10, R21, PT ;  /* 0x000000150a00720c */ /* 0x000fc60003f24070 */
[----:B------:R-:W-:-:S04]  /*1ca0*/  @!P2 IMAD.IADD R22, R22, 0x1, -R10 ;  /* 0x000000011616a824 */ /* 0x000fc800078e0a0a */
[----:B------:R-:W-:Y:S01]  /*1cb0*/  @!P5 IMAD.IADD R19, R19, 0x1, -R10 ;  /* 0x000000011313d824 */ /* 0x000fe200078e0a0a */
[----:B------:R-:W-:-:S05]  /*1cc0*/  ISETP.GE.AND P5, PT, R26, RZ, PT ;  /* 0x000000ff1a00720c */ /* 0x000fca0003fa6270 */
[----:B------:R-:W-:Y:S02]  /*1cd0*/  @!P1 IMAD.IADD R21, R21, 0x1, -R10 ;  /* 0x0000000115159824 */ /* 0x000fe400078e0a0a */
[----:B------:R-:W-:Y:S01]  /*1ce0*/  @!P4 IMAD.MOV R19, RZ, RZ, -R19 ;  /* 0x000000ffff13c224 */ /* 0x000fe200078e0a13 */
[----:B------:R-:W0:Y:S01]  /*1cf0*/  S2R R28, SR_TID.X ;  /* 0x00000000001c7919 */ /* 0x000e220000002100 */
[----:B------:R-:W-:Y:S01]  /*1d00*/  @!P3 IMAD.MOV R20, RZ, RZ, -R20 ;  /* 0x000000ffff14b224 */ /* 0x000fe200078e0a14 */
[----:B--2---:R-:W-:-:S05]  /*1d10*/  IABS R23, R27 ;  /* 0x0000001b00177213 */ /* 0x004fca0000000000 */
[----:B------:R-:W-:-:S04]  /*1d20*/  IMAD.HI.U32 R4, R11, R23, RZ ;  /* 0x000000170b047227 */ /* 0x000fc800078e00ff */
[----:B------:R-:W-:Y:S01]  /*1d30*/  IMAD.MOV R4, RZ, RZ, -R4 ;  /* 0x000000ffff047224 */ /* 0x000fe200078e0a04 */
[----:B------:R-:W-:-:S03]  /*1d40*/  IABS R25, R15 ;  /* 0x0000000f00197213 */ /* 0x000fc60000000000 */
[----:B------:R-:W-:Y:S01]  /*1d50*/  IMAD R23, R10, R4, R23 ;  /* 0x000000040a177224 */ /* 0x000fe200078e0217 */
[----:B------:R-:W-:Y:S01]  /*1d60*/  IABS R24, R16 ;  /* 0x0000001000187213 */ /* 0x000fe20000000000 */
[----:B------:R-:W-:-:S03]  /*1d70*/  IMAD.HI.U32 R0, R11, R25, RZ ;  /* 0x000000190b007227 */ /* 0x000fc600078e00ff */
[----:B------:R-:W-:Y:S01]  /*1d80*/  ISETP.GT.U32.AND P6, PT, R10, R23, PT ;  /* 0x000000170a00720c */ /* 0x000fe20003fc4070 */
[----:B------:R-:W-:-:S04]  /*1d90*/  IMAD.HI.U32 R2, R11, R24, RZ ;  /* 0x000000180b027227 */ /* 0x000fc800078e00ff */
[----:B------:R-:W-:Y:S02]  /*1da0*/  IMAD.MOV R2, RZ, RZ, -R2 ;  /* 0x000000ffff027224 */ /* 0x000fe400078e0a02 */
[----:B------:R-:W-:Y:S02]  /*1db0*/  IMAD.MOV R0, RZ, RZ, -R0 ;  /* 0x000000ffff007224 */ /* 0x000fe400078e0a00 */
[C---:B------:R-:W-:Y:S02]  /*1dc0*/  IMAD R24, R10.reuse, R2, R24 ;  /* 0x000000020a187224 */ /* 0x040fe400078e0218 */
[----:B------:R-:W-:-:S03]  /*1dd0*/  IMAD R25, R10, R0, R25 ;  /* 0x000000000a197224 */ /* 0x000fc600078e0219 */
[C---:B------:R-:W-:Y:S01]  /*1de0*/  ISETP.GT.U32.AND P2, PT, R10.reuse, R24, PT ;  /* 0x000000180a00720c */ /* 0x040fe20003f44070 */
[----:B------:R-:W-:Y:S01]  /*1df0*/  @!P6 IMAD.IADD R23, R23, 0x1, -R10 ;  /* 0x000000011717e824 */ /* 0x000fe200078e0a0a */
[----:B------:R-:W-:Y:S02]  /*1e00*/  ISETP.GT.U32.AND P6, PT, R10, R25, PT ;  /* 0x000000190a00720c */ /* 0x000fe40003fc4070 */
[----:B------:R-:W-:Y:S02]  /*1e10*/  IABS R26, R14 ;  /* 0x0000000e001a7213 */ /* 0x000fe40000000000 */
[----:B------:R-:W-:Y:S02]  /*1e20*/  ISETP.GE.AND P1, PT, R27, RZ, PT ;  /* 0x000000ff1b00720c */ /* 0x000fe40003f26270 */
[----:B------:R-:W-:Y:S01]  /*1e30*/  IABS R27, R9 ;  /* 0x00000009001b7213 */ /* 0x000fe20000000000 */
[----:B------:R-:W-:-:S04]  /*1e40*/  IMAD.HI.U32 R0, R11, R26, RZ ;  /* 0x0000001a0b007227 */ /* 0x000fc800078e00ff */
[--C-:B------:R-:W-:Y:S01]  /*1e50*/  @!P2 IMAD.IADD R24, R24, 0x1, -R10.reuse ;  /* 0x000000011818a824 */ /* 0x100fe200078e0a0a */
[----:B------:R-:W-:Y:S01]  /*1e60*/  IABS R6, R13 ;  /* 0x0000000d00067213 */ /* 0x000fe20000000000 */
[----:B------:R-:W-:Y:S02]  /*1e70*/  @!P6 IMAD.IADD R25, R25, 0x1, -R10 ;  /* 0x000000011919e824 */ /* 0x000fe400078e0a0a */
[----:B------:R-:W-:Y:S01]  /*1e80*/  IMAD.MOV R0, RZ, RZ, -R0 ;  /* 0x000000ffff007224 */ /* 0x000fe200078e0a00 */
[C---:B------:R-:W-:Y:S01]  /*1e90*/  ISETP.GT.U32.AND P6, PT, R10.reuse, R24, PT ;  /* 0x000000180a00720c */ /* 0x040fe20003fc4070 */
[----:B------:R-:W-:Y:S01]  /*1ea0*/  IMAD.HI.U32 R2, R11, R27, RZ ;  /* 0x0000001b0b027227 */ /* 0x000fe200078e00ff */
[----:B------:R-:W-:-:S03]  /*1eb0*/  ISETP.GT.U32.AND P4, PT, R10, R25, PT ;  /* 0x000000190a00720c */ /* 0x000fc60003f84070 */
[----:B------:R-:W-:Y:S02]  /*1ec0*/  IMAD R26, R10, R0, R26 ;  /* 0x000000000a1a7224 */ /* 0x000fe400078e021a */
[----:B------:R-:W-:-:S04]  /*1ed0*/  IMAD.HI.U32 R0, R11, R6, RZ ;  /* 0x000000060b007227 */ /* 0x000fc800078e00ff */
[----:B------:R-:W-:Y:S02]  /*1ee0*/  IMAD.MOV R2, RZ, RZ, -R2 ;  /* 0x000000ffff027224 */ /* 0x000fe400078e0a02 */
[----:B------:R-:W-:Y:S02]  /*1ef0*/  IMAD.MOV R0, RZ, RZ, -R0 ;  /* 0x000000ffff007224 */ /* 0x000fe400078e0a00 */
[C---:B------:R-:W-:Y:S02]  /*1f00*/  IMAD R27, R10.reuse, R2, R27 ;  /* 0x000000020a1b7224 */ /* 0x040fe400078e021b */
[----:B------:R-:W-:Y:S02]  /*1f10*/  IMAD R6, R10, R0, R6 ;  /* 0x000000000a067224 */ /* 0x000fe400078e0206 */
[--C-:B------:R-:W-:Y:S01]  /*1f20*/  @!P6 IMAD.IADD R24, R24, 0x1, -R10.reuse ;  /* 0x000000011818e824 */ /* 0x100fe200078e0a0a */
[C---:B------:R-:W-:Y:S01]  /*1f30*/  ISETP.GT.U32.AND P6, PT, R10.reuse, R27, PT ;  /* 0x0000001b0a00720c */ /* 0x040fe20003fc4070 */
[----:B------:R-:W-:Y:S01]  /*1f40*/  @!P4 IMAD.IADD R25, R25, 0x1, -R10 ;  /* 0x000000011919c824 */ /* 0x000fe200078e0a0a */
[----:B------:R-:W-:-:S02]  /*1f50*/  ISETP.GT.U32.AND P4, PT, R10, R6, PT ;  /* 0x000000060a00720c */ /* 0x000fc40003f84070 */
[----:B------:R-:W-:-:S09]  /*1f60*/  ISETP.GT.U32.AND P2, PT, R10, R23, PT ;  /* 0x000000170a00720c */ /* 0x000fd20003f44070 */
[--C-:B------:R-:W-:Y:S02]  /*1f70*/  @!P6 IMAD.IADD R27, R27, 0x1, -R10.reuse ;  /* 0x000000011b1be824 */ /* 0x100fe400078e0a0a */
[----:B------:R-:W-:-:S03]  /*1f80*/  @!P4 IMAD.IADD R6, R6, 0x1, -R10 ;  /* 0x000000010606c824 */ /* 0x000fc600078e0a0a */
[C---:B------:R-:W-:Y:S01]  /*1f90*/  ISETP.GT.U32.AND P4, PT, R10.reuse, R27, PT ;  /* 0x0000001b0a00720c */ /* 0x040fe20003f84070 */
[----:B------:R-:W-:Y:S01]  /*1fa0*/  @!P2 IMAD.IADD R23, R23, 0x1, -R10 ;  /* 0x000000011717a824 */ /* 0x000fe200078e0a0a */
[----:B---3--:R-:W-:Y:S02]  /*1fb0*/  IABS R4, R3 ;  /* 0x0000000300047213 */ /* 0x008fe40000000000 */
[----:B------:R-:W-:Y:S02]  /*1fc0*/  ISETP.GT.U32.AND P2, PT, R10, R26, PT ;  /* 0x0000001a0a00720c */ /* 0x000fe40003f44070 */
[----:B------:R-:W-:Y:S01]  /*1fd0*/  IABS R5, R7 ;  /* 0x0000000700057213 */ /* 0x000fe20000000000 */
[----:B------:R-:W-:-:S04]  /*1fe0*/  IMAD.HI.U32 R0, R11, R4, RZ ;  /* 0x000000040b007227 */ /* 0x000fc800078e00ff */
[----:B------:R-:W-:-:S04]  /*1ff0*/  IMAD.HI.U32 R12, R11, R5, RZ ;  /* 0x000000050b0c7227 */ /* 0x000fc800078e00ff */
[----:B------:R-:W-:Y:S01]  /*2000*/  @!P4 IMAD.IADD R27, R27, 0x1, -R10 ;  /* 0x000000011b1bc824 */ /* 0x000fe200078e0a0a */
[----:B------:R-:W-:Y:S01]  /*2010*/  ISETP.GE.AND P4, PT, R16, RZ, PT ;  /* 0x000000ff1000720c */ /* 0x000fe20003f86270 */
[----:B------:R-:W-:Y:S01]  /*2020*/  IMAD.MOV R0, RZ, RZ, -R0 ;  /* 0x000000ffff007224 */ /* 0x000fe200078e0a00 */
[----:B----4-:R-:W-:Y:S01]  /*2030*/  IABS R2, R29 ;  /* 0x0000001d00027213 */ /* 0x010fe20000000000 */
[----:B------:R-:W-:Y:S01]  /*2040*/  IMAD.MOV R12, RZ, RZ, -R12 ;  /* 0x000000ffff0c7224 */ /* 0x000fe200078e0a0c */
[----:B------:R-:W2:Y:S01]  /*2050*/  LDL.LU R16, [R1+0x9c8] ;  /* 0x0009c80001107983 */ /* 0x000ea20000300800 */
[----:B------:R-:W-:Y:S01]  /*2060*/  IMAD R4, R10, R0, R4 ;  /* 0x000000000a047224 */ /* 0x000fe200078e0204 */
[----:B------:R-:W-:Y:S01]  /*2070*/  IABS R0, R8 ;  /* 0x0000000800007213 */ /* 0x000fe20000000000 */
[----:B------:R-:W-:Y:S02]  /*2080*/  @!P2 IMAD.IADD R26, R26, 0x1, -R10 ;  /* 0x000000011a1aa824 */ /* 0x000fe400078e0a0a */
[----:B------:R-:W-:-:S02]  /*2090*/  IMAD R5, R10, R12, R5 ;  /* 0x0000000c0a057224 */ /* 0x000fc400078e0205 */
[----:B------:R-:W-:Y:S01]  /*20a0*/  IMAD.HI.U32 R12, R11, R2, RZ ;  /* 0x000000020b0c7227 */ /* 0x000fe200078e00ff */
[----:B------:R-:W-:-:S03]  /*20b0*/  ISETP.GT.U32.AND P6, PT, R10, R26, PT ;  /* 0x0000001a0a00720c */ /* 0x000fc60003fc4070 */
[----:B------:R-:W-:-:S04]  /*20c0*/  IMAD.HI.U32 R11, R11, R0, RZ ;  /* 0x000000000b0b7227 */ /* 0x000fc800078e00ff */
[----:B------:R-:W-:Y:S01]  /*20d0*/  @!P4 IMAD.MOV R24, RZ, RZ, -R24 ;  /* 0x000000ffff18c224 */ /* 0x000fe200078e0a18 */
[----:B------:R-:W-:Y:S01]  /*20e0*/  ISETP.GE.AND P4, PT, R13, RZ, PT ;  /* 0x000000ff0d00720c */ /* 0x000fe20003f86270 */
[----:B------:R-:W-:Y:S02]  /*20f0*/  IMAD.MOV R11, RZ, RZ, -R11 ;  /* 0x000000ffff0b7224 */ /* 0x000fe400078e0a0b */
[----:B0-----:R-:W-:Y:S01]  /*2100*/  IMAD.SHL.U32 R13, R28, 0x2, RZ ;  /* 0x000000021c0d7824 */ /* 0x001fe200078e00ff */
[C---:B------:R-:W-:Y:S01]  /*2110*/  ISETP.GT.U32.AND P3, PT, R10.reuse, R4, PT ;  /* 0x000000040a00720c */ /* 0x040fe20003f64070 */
[----:B------:R-:W-:Y:S02]  /*2120*/  IMAD.MOV R12, RZ, RZ, -R12 ;  /* 0x000000ffff0c7224 */ /* 0x000fe400078e0a0c */
[C---:B------:R-:W-:Y:S01]  /*2130*/  IMAD R0, R10.reuse, R11, R0 ;  /* 0x0000000b0a007224 */ /* 0x040fe200078e0200 */
[----:B------:R-:W-:Y:S01]  /*2140*/  LOP3.LUT R11, R13, 0x10, RZ, 0xc0, !PT ;  /* 0x000000100d0b7812 */ /* 0x000fe200078ec0ff */
[----:B------:R-:W-:Y:S01]  /*2150*/  IMAD R2, R10, R12, R2 ;  /* 0x0000000c0a027224 */ /* 0x000fe200078e0202 */
[----:B------:R-:W0:Y:S01]  /*2160*/  LDC R13, c[0x0][0x230] ;  /* 0x00008c00ff0d7b82 */ /* 0x000e220000000800 */
[----:B------:R-:W-:-:S03]  /*2170*/  @!P6 IMAD.IADD R26, R26, 0x1, -R10 ;  /* 0x000000011a1ae824 */ /* 0x000fc600078e0a0a */
[----:B------:R-:W-:-:S03]  /*2180*/  ISETP.GT.U32.AND P6, PT, R10, R2, PT ;  /* 0x000000020a00720c */ /* 0x000fc60003fc4070 */
[----:B------:R-:W-:Y:S02]  /*2190*/  @!P3 IMAD.IADD R4, R4, 0x1, -R10 ;  /* 0x000000010404b824 */ /* 0x000fe400078e0a0a */
[----:B------:R-:W-:Y:S01]  /*21a0*/  @!P5 IMAD.MOV R22, RZ, RZ, -R22 ;  /* 0x000000ffff16d224 */ /* 0x000fe200078e0a16 */
[C---:B------:R-:W-:Y:S02]  /*21b0*/  ISETP.GT.U32.AND P2, PT, R10.reuse, R5, PT ;  /* 0x000000050a00720c */ /* 0x040fe40003f44070 */
[----:B------:R-:W-:-:S05]  /*21c0*/  ISETP.GT.U32.AND P5, PT, R10, R4, PT ;  /* 0x000000040a00720c */ /* 0x000fca0003fa4070 */
[----:B------:R-:W-:-:S05]  /*21d0*/  @!P6 IMAD.IADD R2, R2, 0x1, -R10 ;  /* 0x000000010202e824 */ /* 0x000fca00078e0a0a */
[----:B------:R-:W-:Y:S01]  /*21e0*/  ISETP.GT.U32.AND P6, PT, R10, R2, PT ;  /* 0x000000020a00720c */ /* 0x000fe20003fc4070 */
[----:B0-----:R-:W-:Y:S02]  /*21f0*/  VIADD R13, R13, 0x7f ;  /* 0x0000007f0d0d7836 */ /* 0x001fe40000000000 */
[--C-:B------:R-:W-:Y:S01]  /*2200*/  @!P5 IMAD.IADD R4, R4, 0x1, -R10.reuse ;  /* 0x000000010404d824 */ /* 0x100fe200078e0a0a */
[----:B------:R-:W-:Y:S01]  /*2210*/  ISETP.GE.AND P5, PT, R7, RZ, PT ;  /* 0x000000ff0700720c */ /* 0x000fe20003fa6270 */
[----:B------:R-:W-:Y:S01]  /*2220*/  @!P2 IMAD.IADD R5, R5, 0x1, -R10 ;  /* 0x000000010505a824 */ /* 0x000fe200078e0a0a */
[----:B------:R-:W-:-:S04]  /*2230*/  SHF.R.S32.HI R7, RZ, 0x1f, R13 ;  /* 0x0000001fff077819 */ /* 0x000fc8000001140d */
[----:B------:R-:W-:Y:S02]  /*2240*/  LEA.HI R7, R7, R13, RZ, 0x7 ;  /* 0x0000000d07077211 */ /* 0x000fe400078f38ff */
[----:B------:R-:W-:Y:S01]  /*2250*/  ISETP.GT.U32.AND P2, PT, R10, R5, PT ;  /* 0x000000050a00720c */ /* 0x000fe20003f44070 */
[----:B------:R-:W0:Y:S01]  /*2260*/  S2R R13, SR_TID.X ;  /* 0x00000000000d7919 */ /* 0x000e220000002100 */
[----:B------:R-:W-:Y:S01]  /*2270*/  @!P6 IMAD.IADD R2, R2, 0x1, -R10 ;  /* 0x000000010202e824 */ /* 0x000fe200078e0a0a */
[----:B------:R-:W-:Y:S02]  /*2280*/  ISETP.GE.AND P6, PT, R29, RZ, PT ;  /* 0x000000ff1d00720c */ /* 0x000fe40003fc6270 */
[----:B------:R-:W1:Y:S01]  /*2290*/  S2R R29, SR_TID.X ;  /* 0x00000000001d7919 */ /* 0x000e620000002100 */
[----:B------:R-:W-:-:S07]  /*22a0*/  @!P0 IMAD.MOV R21, RZ, RZ, -R21 ;  /* 0x000000ffff158224 */ /* 0x000fce00078e0a15 */
[----:B------:R-:W-:Y:S01]  /*22b0*/  @!P2 IMAD.IADD R5, R5, 0x1, -R10 ;  /* 0x000000010505a824 */ /* 0x000fe200078e0a0a */
[C---:B------:R-:W-:Y:S02]  /*22c0*/  ISETP.GT.U32.AND P2, PT, R10.reuse, R0, PT ;  /* 0x000000000a00720c */ /* 0x040fe40003f44070 */
[----:B------:R-:W-:Y:S02]  /*22d0*/  ISETP.GT.U32.AND P0, PT, R10, R6, PT ;  /* 0x000000060a00720c */ /* 0x000fe40003f04070 */
[----:B------:R-:W-:Y:S02]  /*22e0*/  ISETP.GE.AND P3, PT, R15, RZ, PT ;  /* 0x000000ff0f00720c */ /* 0x000fe40003f66270 */
[----:B------:R-:W-:Y:S01]  /*22f0*/  LOP3.LUT R12, R28, 0x7, RZ, 0xc0, !PT ;  /* 0x000000071c0c7812 */ /* 0x000fe200078ec0ff */
[----:B------:R-:W-:Y:S01]  /*2300*/  @!P1 IMAD.MOV R23, RZ, RZ, -R23 ;  /* 0x000000ffff179224 */ /* 0x000fe200078e0a17 */
[----:B------:R-:W-:-:S05]  /*2310*/  LOP3.LUT R11, R11, 0x20, R28, 0xf8, !PT ;  /* 0x000000200b0b7812 */ /* 0x000fca00078ef81c */
[--C-:B------:R-:W-:Y:S01]  /*2320*/  @!P2 IMAD.IADD R0, R0, 0x1, -R10.reuse ;  /* 0x000000010000a824 */ /* 0x100fe200078e0a0a */
[----:B------:R-:W-:Y:S01]  /*2330*/  ISETP.GE.AND P2, PT, R3, RZ, PT ;  /* 0x000000ff0300720c */ /* 0x000fe20003f46270 */
[C---:B------:R-:W-:Y:S01]  /*2340*/  IMAD R3, R12.reuse, 0x90, RZ ;  /* 0x000000900c037824 */ /* 0x040fe200078e02ff */
[----:B------:R-:W3:Y:S01]  /*2350*/  LDL.LU R15, [R1+0x9c4] ;  /* 0x0009c400010f7983 */ /* 0x000ee20000300800 */
[----:B------:R-:W-:Y:S02]  /*2360*/  IMAD R12, R12, 0x110, RZ ;  /* 0x000001100c0c7824 */ /* 0x000fe400078e02ff */
[----:B0-----:R-:W-:Y:S01]  /*2370*/  IMAD.SHL.U32 R13, R13, 0x2, RZ ;  /* 0x000000020d0d7824 */ /* 0x001fe200078e00ff */
[----:B------:R-:W-:Y:S01]  /*2380*/  LOP3.LUT R11, R3, R11, RZ, 0x3c, !PT ;  /* 0x0000000b030b7212 */ /* 0x000fe200078e3cff */
[----:B------:R-:W-:Y:S02]  /*2390*/  IMAD.SHL.U32 R28, R28, 0x40, RZ ;  /* 0x000000401c1c7824 */ /* 0x000fe400078e00ff */
[----:B------:R-:W-:Y:S01]  /*23a0*/  @!P0 IMAD.IADD R6, R6, 0x1, -R10 ;  /* 0x0000000106068824 */ /* 0x000fe200078e0a0a */
[----:B------:R-:W-:Y:S01]  /*23b0*/  ISETP.GE.AND P0, PT, R14, RZ, PT ;  /* 0x000000ff0e00720c */ /* 0x000fe20003f06270 */
[----:B------:R-:W-:Y:S01]  /*23c0*/  @!P3 IMAD.MOV R25, RZ, RZ, -R25 ;  /* 0x000000ffff19b224 */ /* 0x000fe200078e0a19 */
[----:B-1----:R-:W-:Y:S01]  /*23d0*/  LOP3.LUT R29, R29, 0x3f, RZ, 0xc0, !PT ;  /* 0x0000003f1d1d7812 */ /* 0x002fe200078ec0ff */
[----:B------:R-:W4:Y:S01]  /*23e0*/  LDL.LU R14, [R1+0x9c0] ;  /* 0x0009c000010e7983 */ /* 0x000f220000300800 */
[----:B------:R-:W-:-:S02]  /*23f0*/  ISETP.GT.U32.AND P3, PT, R10, R0, PT ;  /* 0x000000000a00720c */ /* 0x000fc40003f64070 */
[----:B------:R-:W-:Y:S02]  /*2400*/  LOP3.LUT R12, R12, 0x30, R13, 0x78, !PT ;  /* 0x000000300c0c7812 */ /* 0x000fe400078e780d */
[----:B------:R-:W-:Y:S02]  /*2410*/  ISETP.GE.AND P1, PT, R9, RZ, PT ;  /* 0x000000ff0900720c */ /* 0x000fe40003f26270 */
[----:B------:R-:W-:Y:S01]  /*2420*/  LOP3.LUT R11, R11, 0x400, R28, 0xf8, !PT ;  /* 0x000004000b0b7812 */ /* 0x000fe200078ef81c */
[----:B------:R-:W2:Y:S01]  /*2430*/  LDL.LU R9, [R1+0x9bc] ;  /* 0x0009bc0001097983 */ /* 0x000ea20000300800 */
[----:B------:R-:W-:-:S03]  /*2440*/  LOP3.LUT R7, R29, 0x40, RZ, 0xfc, !PT ;  /* 0x000000401d077812 */ /* 0x000fc600078efcff */
[----:B------:R-:W3:Y:S04]  /*2450*/  LDL.LU R3, [R1+0x9b8] ;  /* 0x0009b80001037983 */ /* 0x000ee80000300800 */
[----:B------:R-:W-:Y:S04]  /*2460*/  STL [R1+0x140], R12 ;  /* 0x0001400c01007387 */ /* 0x000fe80000100800 */
[----:B------:R0:W-:Y:S01]  /*2470*/  STL [R1+0x134], R11 ;  /* 0x0001340b01007387 */ /* 0x0001e20000100800 */
[----:B------:R-:W-:Y:S02]  /*2480*/  @!P0 IMAD.MOV R26, RZ, RZ, -R26 ;  /* 0x000000ffff1a8224 */ /* 0x000fe400078e0a1a */
[----:B------:R-:W-:-:S02]  /*2490*/  @!P3 IMAD.IADD R0, R0, 0x1, -R10 ;  /* 0x000000010000b824 */ /* 0x000fc400078e0a0a */
[----:B0-----:R-:W-:Y:S02]  /*24a0*/  IMAD R11, R7, UR5, RZ ;  /* 0x00000005070b7c24 */ /* 0x001fe4000f8e02ff */
[----:B------:R-:W4:Y:S01]  /*24b0*/  LDL.LU R7, [R1+0x38] ;  /* 0x0000380001077983 */ /* 0x000f220000300800 */
[----:B------:R-:W-:Y:S02]  /*24c0*/  IMAD R10, R29, UR5, RZ ;  /* 0x000000051d0a7c24 */ /* 0x000fe4000f8e02ff */
[C---:B------:R-:W-:Y:S01]  /*24d0*/  LEA R12, P0, R11.reuse, UR6, 0x1 ;  /* 0x000000060b0c7c11 */ /* 0x040fe2000f8008ff */
[----:B------:R-:W2:Y:S01]  /*24e0*/  LDL.LU R28, [R1+0x34] ;  /* 0x00003400011c7983 */ /* 0x000ea20000300800 */
[----:B------:R-:W-:Y:S01]  /*24f0*/  @!P1 IMAD.MOV R27, RZ, RZ, -R27 ;  /* 0x000000ffff1b9224 */ /* 0x000fe200078e0a1b */
[----:B------:R-:W-:Y:S02]  /*2500*/  ISETP.GE.AND P1, PT, R8, RZ, PT ;  /* 0x000000ff0800720c */ /* 0x000fe40003f26270 */
[----:B------:R-:W2:Y:S04]  /*2510*/  LDL.LU R29, [R1+0x30] ;  /* 0x00003000011d7983 */ /* 0x000ea80000300800 */
[----:B------:R-:W2:Y:S04]  /*2520*/  LDL.LU R8, [R1+0x9b4] ;  /* 0x0009b40001087983 */ /* 0x000ea80000300800 */
[----:B------:R0:W-:Y:S04]  /*2530*/  STL [R1+0x994], R12 ;  /* 0x0009940c01007387 */ /* 0x0001e80000100800 */
[----:B0-----:R-:W2:Y:S01]  /*2540*/  LDL.LU R12, [R1+0x2c] ;  /* 0x00002c00010c7983 */ /* 0x001ea20000300800 */
[----:B------:R-:W-:-:S02]  /*2550*/  LEA.HI.X.SX32 R13, R11, UR7, 0x1, P0 ;  /* 0x000000070b0d7c11 */ /* 0x000fc400080f0eff */
[----:B------:R-:W0:Y:S01]  /*2560*/  S2R R11, SR_TID.X ;  /* 0x00000000000b7919 */ /* 0x000e220000002100 */
[----:B------:R-:W-:Y:S01]  /*2570*/  LEA R10, P3, R10, UR6, 0x1 ;  /* 0x000000060a0a7c11 */ /* 0x000fe2000f8608ff */
[----:B------:R-:W-:Y:S01]  /*2580*/  @!P4 IMAD.MOV R6, RZ, RZ, -R6 ;  /* 0x000000ffff06c224 */ /* 0x000fe200078e0a06 */
[----:B------:R-:W-:Y:S01]  /*2590*/  ULDC UR6, c[0x0][0x240] ;  /* 0x0000900000067ab9 */ /* 0x000fe20000000800 */
[----:B------:R1:W-:Y:S01]  /*25a0*/  STL [R1+0x990], R13 ;  /* 0x0009900d01007387 */ /* 0x0003e20000100800 */
[----:B0-----:R-:W-:-:S05]  /*25b0*/  LOP3.LUT R11, R11, 0x3f, RZ, 0xc0, !PT ;  /* 0x0000003f0b0b7812 */ /* 0x001fca00078ec0ff */
[----:B------:R-:W-:-:S05]  /*25c0*/  IMAD R11, R11, UR5, RZ ;  /* 0x000000050b0b7c24 */ /* 0x000fca000f8e02ff */
[----:B------:R-:W-:Y:S02]  /*25d0*/  LEA.HI.X.SX32 R11, R11, UR7, 0x1, P3 ;  /* 0x000000070b0b7c11 */ /* 0x000fe400098f0eff */
[----:B---3--:R-:W-:Y:S02]  /*25e0*/  ISETP.NE.AND P0, PT, R3, RZ, PT ;  /* 0x000000ff0300720c */ /* 0x008fe40003f05270 */
[----:B-1----:R-:W-:Y:S02]  /*25f0*/  LOP3.LUT R13, RZ, R3, RZ, 0x33, !PT ;  /* 0x00000003ff0d7212 */ /* 0x002fe400078e33ff */
[----:B------:R-:W3:Y:S04]  /*2600*/  LDL.LU R3, [R1+0x18] ;  /* 0x0000180001037983 */ /* 0x000ee80000300800 */
[----:B------:R0:W-:Y:S04]  /*2610*/  STL [R1+0x968], R10 ;  /* 0x0009680a01007387 */ /* 0x0001e80000100800 */
[----:B------:R-:W-:Y:S04]  /*2620*/  STL [R1+0x3c], R13 ;  /* 0x00003c0d01007387 */ /* 0x000fe80000100800 */
[----:B0-----:R-:W3:Y:S01]  /*2630*/  LDL.LU R10, [R1+0x20] ;  /* 0x00002000010a7983 */ /* 0x001ee20000300800 */
[----:B----4-:R-:W-:-:S03]  /*2640*/  SEL R7, R13, R7, !P0 ;  /* 0x000000070d077207 */ /* 0x010fc60004000000 */
[----:B------:R0:W-:Y:S01]  /*2650*/  STL [R1+0x964], R11 ;  /* 0x0009640b01007387 */ /* 0x0001e20000100800 */
[C---:B--2---:R-:W-:Y:S02]  /*2660*/  SEL R28, R13.reuse, R28, !P0 ;  /* 0x0000001c0d1c7207 */ /* 0x044fe40004000000 */
[C---:B------:R-:W-:Y:S01]  /*2670*/  SEL R29, R13.reuse, R29, !P0 ;  /* 0x0000001d0d1d7207 */ /* 0x040fe20004000000 */
[----:B0-----:R-:W2:Y:S04]  /*2680*/  LDL.LU R11, [R1+0x24] ;  /* 0x00002400010b7983 */ /* 0x001ea80000300800 */
[----:B------:R0:W-:Y:S04]  /*2690*/  STL [R1+0x1c], R7 ;  /* 0x00001c0701007387 */ /* 0x0001e80000100800 */
[----:B0-----:R-:W4:Y:S01]  /*26a0*/  LDL.LU R7, [R1+0x9b0] ;  /* 0x0009b00001077983 */ /* 0x001f220000300800 */
[----:B------:R-:W-:-:S03]  /*26b0*/  SEL R12, R13, R12, !P0 ;  /* 0x0000000c0d0c7207 */ /* 0x000fc60004000000 */
[----:B------:R0:W-:Y:S04]  /*26c0*/  STL [R1+0x14], R28 ;  /* 0x0000141c01007387 */ /* 0x0001e80000100800 */
[----:B0-----:R-:W4:Y:S04]  /*26d0*/  LDL.LU R28, [R1+0x9ac] ;  /* 0x0009ac00011c7983 */ /* 0x001f280000300800 */
[----:B------:R0:W-:Y:S04]  /*26e0*/  STL [R1+0x10], R29 ;  /* 0x0000101d01007387 */ /* 0x0001e80000100800 */
[----:B0-----:R-:W4:Y:S04]  /*26f0*/  LDL.LU R29, [R1+0x9a8] ;  /* 0x0009a800011d7983 */ /* 0x001f280000300800 */
[----:B------:R0:W-:Y:S04]  /*2700*/  STL [R1+0x998], R12 ;  /* 0x0009980c01007387 */ /* 0x0001e80000100800 */
[----:B0-----:R-:W3:Y:S02]  /*2710*/  LDL.LU R12, [R1+0x28] ;  /* 0x00002800010c7983 */ /* 0x001ee40000300800 */
[----:B---3--:R-:W-:-:S05]  /*2720*/  SEL R13, R13, R12, !P0 ;  /* 0x0000000c0d0d7207 */ /* 0x008fca0004000000 */
[----:B------:R0:W-:Y:S04]  /*2730*/  STL [R1+0x99c], R13 ;  /* 0x00099c0d01007387 */ /* 0x0001e80000100800 */
[----:B0-----:R-:W3:Y:S04]  /*2740*/  LDL.LU R13, [R1+0x14] ;  /* 0x00001400010d7983 */ /* 0x001ee80000300800 */
[----:B---3--:R0:W-:Y:S04]  /*2750*/  STL [R1+0x9a0], R13 ;  /* 0x0009a00d01007387 */ /* 0x0081e80000100800 */
[----:B0-----:R-:W3:Y:S01]  /*2760*/  LDL.LU R13, [R1+0x1c] ;  /* 0x00001c00010d7983 */ /* 0x001ee20000300800 */
[----:B------:R-:W-:-:S02]  /*2770*/  @!P5 IMAD.MOV R5, RZ, RZ, -R5 ;  /* 0x000000ffff05d224 */ /* 0x000fc400078e0a05 */
[----:B------:R-:W-:Y:S01]  /*2780*/  @!P2 IMAD.MOV R4, RZ, RZ, -R4 ;  /* 0x000000ffff04a224 */ /* 0x000fe200078e0a04 */
[----:B---3--:R0:W-:Y:S04]  /*2790*/  STL [R1+0x9a4], R13 ;  /* 0x0009a40d01007387 */ /* 0x0081e80000100800 */
[----:B0-----:R-:W2:Y:S01]  /*27a0*/  LDL.LU R13, [R1+0x3c] ;  /* 0x00003c00010d7983 */ /* 0x001ea20000300800 */
[----:B------:R-:W-:Y:S02]  /*27b0*/  @!P6 IMAD.MOV R2, RZ, RZ, -R2 ;  /* 0x000000ffff02e224 */ /* 0x000fe400078e0a02 */
[----:B------:R-:W-:Y:S01]  /*27c0*/  @!P1 IMAD.MOV R0, RZ, RZ, -R0 ;  /* 0x000000ffff009224 */ /* 0x000fe200078e0a00 */
[----:B------:R-:W3:Y:S01]  /*27d0*/  LDL.LU R12, [R1+0x10] ;  /* 0x00001000010c7983 */ /* 0x000ee20000300800 */
[----:B--2---:R-:W-:-:S02]  /*27e0*/  SEL R11, R13, R11, !P0 ;  /* 0x0000000b0d0b7207 */ /* 0x004fc40004000000 */
[C---:B------:R-:W-:Y:S02]  /*27f0*/  SEL R10, R13.reuse, R10, !P0 ;  /* 0x0000000a0d0a7207 */ /* 0x040fe40004000000 */
[C---:B------:R-:W-:Y:S02]  /*2800*/  SEL R3, R13.reuse, R3, !P0 ;  /* 0x000000030d037207 */ /* 0x040fe40004000000 */
[C---:B----4-:R-:W-:Y:S02]  /*2810*/  SEL R29, R13.reuse, R29, !P0 ;  /* 0x0000001d0d1d7207 */ /* 0x050fe40004000000 */
[C---:B------:R-:W-:Y:S02]  /*2820*/  SEL R28, R13.reuse, R28, !P0 ;  /* 0x0000001c0d1c7207 */ /* 0x040fe40004000000 */
[C---:B------:R-:W-:Y:S02]  /*2830*/  SEL R7, R13.reuse, R7, !P0 ;  /* 0x000000070d077207 */ /* 0x040fe40004000000 */
[----:B------:R-:W-:-:S02]  /*2840*/  SEL R8, R13, R8, !P0 ;  /* 0x000000080d087207 */ /* 0x000fc40004000000 */
[C---:B------:R-:W-:Y:S02]  /*2850*/  SEL R9, R13.reuse, R9, !P0 ;  /* 0x000000090d097207 */ /* 0x040fe40004000000 */
[C---:B------:R-:W-:Y:S02]  /*2860*/  SEL R14, R13.reuse, R14, !P0 ;  /* 0x0000000e0d0e7207 */ /* 0x040fe40004000000 */
[C---:B------:R-:W-:Y:S02]  /*2870*/  SEL R15, R13.reuse, R15, !P0 ;  /* 0x0000000f0d0f7207 */ /* 0x040fe40004000000 */
        /* <DEDUP_REMOVED lines=16> */
[----:B------:R-:W-:Y:S02]  /*2980*/  SEL R0, R13, R0, !P0 ;  /* 0x000000000d007207 */ /* 0x000fe40004000000 */
[----:B------:R-:W2:Y:S02]  /*2990*/  LDL.LU R13, [R1+0x9a4] ;  /* 0x0009a400010d7983 */ /* 0x000ea40000300800 */
[----:B--2---:R-:W-:-:S05]  /*29a0*/  IMAD R13, R13, UR6, RZ ;  /* 0x000000060d0d7c24 */ /* 0x004fca000f8e02ff */
[----:B------:R0:W-:Y:S04]  /*29b0*/  STL [R1+0x38], R13 ;  /* 0x0000380d01007387 */ /* 0x0001e80000100800 */
[----:B0-----:R-:W2:Y:S01]  /*29c0*/  LDL.LU R13, [R1+0x9a0] ;  /* 0x0009a000010d7983 */ /* 0x001ea20000300800 */
[----:B---3--:R-:W-:Y:S02]  /*29d0*/  IMAD R12, R12, UR6, RZ ;  /* 0x000000060c0c7c24 */ /* 0x008fe4000f8e02ff */
[----:B--2---:R-:W-:-:S05]  /*29e0*/  IMAD R13, R13, UR6, RZ ;  /* 0x000000060d0d7c24 */ /* 0x004fca000f8e02ff */
[----:B------:R0:W-:Y:S04]  /*29f0*/  STL [R1+0x3c], R13 ;  /* 0x00003c0d01007387 */ /* 0x0001e80000100800 */
[----:B0-----:R-:W2:Y:S04]  /*2a00*/  LDL.LU R13, [R1+0x99c] ;  /* 0x00099c00010d7983 */ /* 0x001ea80000300800 */
[----:B------:R0:W-:Y:S04]  /*2a10*/  STL [R1+0x44], R12 ;  /* 0x0000440c01007387 */ /* 0x0001e80000100800 */
[----:B0-----:R-:W3:Y:S01]  /*2a20*/  LDL.LU R12, [R1+0x998] ;  /* 0x00099800010c7983 */ /* 0x001ee20000300800 */
[----:B------:R-:W-:-:S02]  /*2a30*/  IMAD R11, R11, UR6, RZ ;  /* 0x000000060b0b7c24 */ /* 0x000fc4000f8e02ff */
[----:B--2---:R-:W-:Y:S02]  /*2a40*/  IMAD R13, R13, UR6, RZ ;  /* 0x000000060d0d7c24 */ /* 0x004fe4000f8e02ff */
[----:B---3--:R-:W-:-:S05]  /*2a50*/  IMAD R12, R12, UR6, RZ ;  /* 0x000000060c0c7c24 */ /* 0x008fca000f8e02ff */
[----:B------:R0:W-:Y:S04]  /*2a60*/  STL [R1+0x50], R12 ;  /* 0x0000500c01007387 */ /* 0x0001e80000100800 */
[----:B0-----:R-:W2:Y:S04]  /*2a70*/  LDL.LU R12, [R1+0x994] ;  /* 0x00099400010c7983 */ /* 0x001ea80000300800 */
[----:B------:R0:W-:Y:S04]  /*2a80*/  STL [R1+0x54], R13 ;  /* 0x0000540d01007387 */ /* 0x0001e80000100800 */
[----:B0-----:R-:W2:Y:S04]  /*2a90*/  LDL.LU R13, [R1+0x990] ;  /* 0x00099000010d7983 */ /* 0x001ea80000300800 */
[----:B------:R0:W-:Y:S02]  /*2aa0*/  STL [R1+0x60], R11 ;  /* 0x0000600b01007387 */ /* 0x0001e40000100800 */
[----:B0-----:R-:W-:-:S02]  /*2ab0*/  IMAD R11, R10, UR6, RZ ;  /* 0x000000060a0b7c24 */ /* 0x001fc4000f8e02ff */
[----:B------:R-:W-:Y:S02]  /*2ac0*/  IMAD R10, R3, UR6, RZ ;  /* 0x00000006030a7c24 */ /* 0x000fe4000f8e02ff */
[----:B------:R-:W-:Y:S02]  /*2ad0*/  IMAD R3, R29, UR6, RZ ;  /* 0x000000061d037c24 */ /* 0x000fe4000f8e02ff */
[----:B------:R-:W-:Y:S02]  /*2ae0*/  IMAD.MOV.U32 R29, RZ, RZ, R10 ;  /* 0x000000ffff1d7224 */ /* 0x000fe400078e000a */
[----:B------:R-:W-:Y:S01]  /*2af0*/  IMAD R10, R28, UR6, RZ ;  /* 0x000000061c0a7c24 */ /* 0x000fe2000f8e02ff */
[----:B------:R-:W-:Y:S04]  /*2b00*/  STL [R1+0x64], R11 ;  /* 0x0000640b01007387 */ /* 0x000fe80000100800 */
[----:B------:R0:W-:Y:S02]  /*2b10*/  STL [R1+0x78], R10 ;  /* 0x0000780a01007387 */ /* 0x0001e40000100800 */
[----:B0-----:R-:W-:-:S02]  /*2b20*/  IMAD R10, R9, UR6, RZ ;  /* 0x00000006090a7c24 */ /* 0x001fc4000f8e02ff */
[----:B------:R-:W-:Y:S02]  /*2b30*/  IMAD R9, R14, UR6, RZ ;  /* 0x000000060e097c24 */ /* 0x000fe4000f8e02ff */
[----:B------:R-:W2:Y:S04]  /*2b40*/  LDL.LU R14, [R1+0x44] ;  /* 0x00004400010e7983 */ /* 0x000ea80000300800 */
[----:B------:R0:W-:Y:S04]  /*2b50*/  STL [R1+0x84], R10 ;  /* 0x0000840a01007387 */ /* 0x0001e80000100800 */
[----:B------:R1:W-:Y:S01]  /*2b60*/  STL [R1+0x90], R9 ;  /* 0x0000900901007387 */ /* 0x0003e20000100800 */
[----:B0-----:R-:W-:-:S03]  /*2b70*/  IMAD R10, R15, UR6, RZ ;  /* 0x000000060f0a7c24 */ /* 0x001fc6000f8e02ff */
[----:B------:R-:W3:Y:S01]  /*2b80*/  LDL.LU R15, [R1+0x3c] ;  /* 0x00003c00010f7983 */ /* 0x000ee20000300800 */
[----:B-1----:R-:W-:-:S03]  /*2b90*/  IMAD R9, R16, UR6, RZ ;  /* 0x0000000610097c24 */ /* 0x002fc6000f8e02ff */
[----:B------:R0:W-:Y:S04]  /*2ba0*/  STL [R1+0x94], R10 ;  /* 0x0000940a01007387 */ /* 0x0001e80000100800 */
[----:B------:R-:W4:Y:S04]  /*2bb0*/  LDL.LU R16, [R1+0x50] ;  /* 0x0000500001107983 */ /* 0x000f280000300800 */
[----:B------:R1:W-:Y:S01]  /*2bc0*/  STL [R1+0x98], R9 ;  /* 0x0000980901007387 */ /* 0x0003e20000100800 */
[----:B0-----:R-:W-:-:S03]  /*2bd0*/  IMAD R10, R17, UR6, RZ ;  /* 0x00000006110a7c24 */ /* 0x001fc6000f8e02ff */
[----:B------:R-:W4:Y:S04]  /*2be0*/  LDL.LU R17, [R1+0x38] ;  /* 0x0000380001117983 */ /* 0x000f280000300800 */
[----:B------:R0:W-:Y:S01]  /*2bf0*/  STL [R1+0xa8], R10 ;  /* 0x0000a80a01007387 */ /* 0x0001e20000100800 */
[----:B-1----:R-:W-:-:S03]  /*2c00*/  IMAD R9, R18, UR6, RZ ;  /* 0x0000000612097c24 */ /* 0x002fc6000f8e02ff */
[----:B------:R-:W4:Y:S04]  /*2c10*/  LDL.LU R18, [R1+0x54] ;  /* 0x0000540001127983 */ /* 0x000f280000300800 */
[----:B------:R1:W-:Y:S01]  /*2c20*/  STL [R1+0xb0], R9 ;  /* 0x0000b00901007387 */ /* 0x0003e20000100800 */
[----:B0-----:R-:W-:Y:S02]  /*2c30*/  IMAD R10, R19, UR6, RZ ;  /* 0x00000006130a7c24 */ /* 0x001fe4000f8e02ff */
[----:B-1----:R-:W-:Y:S02]  /*2c40*/  IMAD R9, R20, UR6, RZ ;  /* 0x0000000614097c24 */ /* 0x002fe4000f8e02ff */
[----:B------:R-:W4:Y:S04]  /*2c50*/  LDL.LU R20, [R1+0x60] ;  /* 0x0000600001147983 */ /* 0x000f280000300800 */
[----:B------:R0:W-:Y:S04]  /*2c60*/  STL [R1+0xc0], R10 ;  /* 0x0000c00a01007387 */ /* 0x0001e80000100800 */
[----:B------:R1:W-:Y:S01]  /*2c70*/  STL [R1+0xc8], R9 ;  /* 0x0000c80901007387 */ /* 0x0003e20000100800 */
[----:B0-----:R-:W-:-:S02]  /*2c80*/  IMAD R10, R21, UR6, RZ ;  /* 0x00000006150a7c24 */ /* 0x001fc4000f8e02ff */
[----:B-1----:R-:W-:Y:S02]  /*2c90*/  IMAD R9, R22, UR6, RZ ;  /* 0x0000000616097c24 */ /* 0x002fe4000f8e02ff */
[----:B------:R-:W4:Y:S01]  /*2ca0*/  LDL.LU R22, [R1+0x64] ;  /* 0x0000640001167983 */ /* 0x000f220000300800 */
[----:B------:R-:W-:-:S03]  /*2cb0*/  IMAD R7, R7, UR6, RZ ;  /* 0x0000000607077c24 */ /* 0x000fc6000f8e02ff */
[----:B------:R0:W-:Y:S01]  /*2cc0*/  STL [R1+0xd8], R10 ;  /* 0x0000d80a01007387 */ /* 0x0001e20000100800 */
[----:B------:R-:W-:-:S03]  /*2cd0*/  IMAD R11, R24, UR6, RZ ;  /* 0x00000006180b7c24 */ /* 0x000fc6000f8e02ff */
[----:B------:R1:W-:Y:S01]  /*2ce0*/  STL [R1+0xe0], R9 ;  /* 0x0000e00901007387 */ /* 0x0003e20000100800 */
[----:B------:R-:W-:Y:S02]  /*2cf0*/  IMAD.MOV.U32 R19, RZ, RZ, R7 ;  /* 0x000000ffff137224 */ /* 0x000fe400078e0007 */
[----:B0-----:R-:W-:Y:S02]  /*2d00*/  IMAD R10, R23, UR6, RZ ;  /* 0x00000006170a7c24 */ /* 0x001fe4000f8e02ff */
[----:B------:R-:W-:Y:S02]  /*2d10*/  IMAD R23, R25, UR6, RZ ;  /* 0x0000000619177c24 */ /* 0x000fe4000f8e02ff */
[----:B-1----:R-:W-:Y:S01]  /*2d20*/  IMAD R9, R26, UR6, RZ ;  /* 0x000000061a097c24 */ /* 0x002fe2000f8e02ff */
[----:B------:R-:W-:Y:S01]  /*2d30*/  STL [R1+0xf0], R10 ;  /* 0x0000f00a01007387 */ /* 0x000fe20000100800 */
[----:B------:R-:W-:Y:S02]  /*2d40*/  IMAD R7, R27, UR6, RZ ;  /* 0x000000061b077c24 */ /* 0x000fe4000f8e02ff */
[----:B------:R-:W-:Y:S01]  /*2d50*/  IMAD R6, R6, UR6, RZ ;  /* 0x0000000606067c24 */ /* 0x000fe2000f8e02ff */
[----:B------:R-:W-:Y:S01]  /*2d60*/  STL [R1+0xf8], R11 ;  /* 0x0000f80b01007387 */ /* 0x000fe20000100800 */
[----:B------:R-:W-:-:S02]  /*2d70*/  IMAD R8, R8, UR6, RZ ;  /* 0x0000000608087c24 */ /* 0x000fc4000f8e02ff */
[----:B------:R-:W-:Y:S01]  /*2d80*/  IMAD R5, R5, UR6, RZ ;  /* 0x0000000605057c24 */ /* 0x000fe2000f8e02ff */
[----:B------:R-:W-:Y:S01]  /*2d90*/  STL.64 [R1+0x970], R10 ;  /* 0x0009700a01007387 */ /* 0x000fe20000100a00 */
[----:B------:R-:W-:-:S03]  /*2da0*/  IMAD R4, R4, UR6, RZ ;  /* 0x0000000604047c24 */ /* 0x000fc6000f8e02ff */
[----:B------:R-:W-:Y:S01]  /*2db0*/  STL [R1+0x34], R9 ;  /* 0x0000340901007387 */ /* 0x000fe20000100800 */
[----:B------:R-:W-:-:S03]  /*2dc0*/  IMAD.MOV.U32 R21, RZ, RZ, R8 ;  /* 0x000000ffff157224 */ /* 0x000fc600078e0008 */
[----:B------:R-:W-:Y:S01]  /*2dd0*/  STL [R1+0x40], R23 ;  /* 0x0000401701007387 */ /* 0x000fe20000100800 */
[----:B------:R-:W-:-:S03]  /*2de0*/  IMAD R2, R2, UR6, RZ ;  /* 0x0000000602027c24 */ /* 0x000fc6000f8e02ff */
[----:B------:R-:W-:Y:S04]  /*2df0*/  STL [R1+0x30], R7 ;  /* 0x0000300701007387 */ /* 0x000fe80000100800 */
[----:B------:R2:W-:Y:S04]  /*2e00*/  STL [R1+0x2c], R6 ;  /* 0x00002c0601007387 */ /* 0x0005e80000100800 */
[----:B------:R-:W-:Y:S04]  /*2e10*/  STL [R1+0x28], R5 ;  /* 0x0000280501007387 */ /* 0x000fe80000100800 */
[----:B------:R3:W-:Y:S04]  /*2e20*/  STL [R1+0x24], R4 ;  /* 0x0000240401007387 */ /* 0x0007e80000100800 */
[----:B------:R-:W-:Y:S01]  /*2e30*/  STL [R1+0x20], R2 ;  /* 0x0000200201007387 */ /* 0x000fe20000100800 */
[----:B--2---:R-:W-:-:S04]  /*2e40*/  IMAD.WIDE R6, R14, 0x2, R12 ;  /* 0x000000020e067825 */ /* 0x004fc800078e020c */
[----:B---3--:R-:W-:-:S04]  /*2e50*/  IMAD.WIDE R4, R15, 0x2, R12 ;  /* 0x000000020f047825 */ /* 0x008fc800078e020c */
[----:B----4-:R-:W-:-:S05]  /*2e60*/  IMAD.WIDE R8, R17, 0x2, R12 ;  /* 0x0000000211087825 */ /* 0x010fca00078e020c */
[----:B------:R-:W-:Y:S04]  /*2e70*/  STL.64 [R1+0x18], R8 ;  /* 0x0000180801007387 */ /* 0x000fe80000100a00 */
[----:B------:R0:W-:Y:S04]  /*2e80*/  STL.64 [R1+0x978], R14 ;  /* 0x0009780e01007387 */ /* 0x0001e80000100a00 */
[----:B------:R1:W-:Y:S04]  /*2e90*/  STL.64 [R1+0x10], R4 ;  /* 0x0000100401007387 */ /* 0x0003e80000100a00 */
[----:B------:R-:W-:Y:S04]  /*2ea0*/  STL.64 [R1+0x8], R6 ;  /* 0x0000080601007387 */ /* 0x000fe80000100a00 */
[----:B0-----:R-:W2:Y:S01]  /*2eb0*/  LDL R14, [R1+0x94] ;  /* 0x00009400010e7983 */ /* 0x001ea20000100800 */
[----:B-1----:R-:W-:-:S03]  /*2ec0*/  IMAD.WIDE R4, R16, 0x2, R12 ;  /* 0x0000000210047825 */ /* 0x002fc600078e020c */
[----:B------:R0:W-:Y:S04]  /*2ed0*/  STL.64 [R1+0x980], R16 ;  /* 0x0009801001007387 */ /* 0x0001e80000100a00 */
[----:B------:R-:W-:Y:S04]  /*2ee0*/  STL.64 [R1], R4 ;  /* 0x0000000401007387 */ /* 0x000fe80000100a00 */
[----:B0-----:R-:W3:Y:S04]  /*2ef0*/  LDL R17, [R1+0x90] ;  /* 0x0000900001117983 */ /* 0x001ee80000100800 */
[----:B------:R-:W4:Y:S01]  /*2f00*/  LDL R16, [R1+0x84] ;  /* 0x0000840001107983 */ /* 0x000f220000100800 */
[----:B------:R-:W-:-:S02]  /*2f10*/  IMAD.MOV.U32 R24, RZ, RZ, R29 ;  /* 0x000000ffff187224 */ /* 0x000fc400078e001d */
[----:B------:R-:W-:Y:S01]  /*2f20*/  IMAD.WIDE R28, R18, 0x2, R12 ;  /* 0x00000002121c7825 */ /* 0x000fe200078e020c */
[----:B---3--:R-:W-:Y:S04]  /*2f30*/  STL [R1+0x988], R17 ;  /* 0x0009881101007387 */ /* 0x008fe80000100800 */
[----:B----4-:R-:W-:Y:S04]  /*2f40*/  STL [R1+0x98c], R16 ;  /* 0x00098c1001007387 */ /* 0x010fe80000100800 */
[----:B------:R-:W3:Y:S04]  /*2f50*/  LDL R15, [R1+0x98] ;  /* 0x00009800010f7983 */ /* 0x000ee80000100800 */
[----:B------:R-:W4:Y:S04]  /*2f60*/  LDL R10, [R1+0xa8] ;  /* 0x0000a800010a7983 */ /* 0x000f280000100800 */
[----:B------:R-:W4:Y:S04]  /*2f70*/  LDL R11, [R1+0xb0] ;  /* 0x0000b000010b7983 */ /* 0x000f280000100800 */
[----:B------:R-:W4:Y:S04]  /*2f80*/  LDL R27, [R1+0xc8] ;  /* 0x0000c800011b7983 */ /* 0x000f280000100800 */
[----:B------:R-:W4:Y:S04]  /*2f90*/  LDL R26, [R1+0xd8] ;  /* 0x0000d800011a7983 */ /* 0x000f280000100800 */
[----:B------:R-:W4:Y:S04]  /*2fa0*/  LDL R25, [R1+0xe0] ;  /* 0x0000e00001197983 */ /* 0x000f280000100800 */
[----:B------:R0:W-:Y:S04]  /*2fb0*/  STL.64 [R1+0x8f8], R28 ;  /* 0x0008f81c01007387 */ /* 0x0001e80000100a00 */
[----:B0-----:R-:W2:Y:S01]  /*2fc0*/  LDL.LU R29, [R1+0x78] ;  /* 0x00007800011d7983 */ /* 0x001ea20000300800 */
[----:B------:R-:W-:-:S02]  /*2fd0*/  IMAD.MOV.U32 R28, RZ, RZ, R3 ;  /* 0x000000ffff1c7224 */ /* 0x000fc400078e0003 */
[----:B------:R-:W-:-:S04]  /*2fe0*/  IMAD.WIDE R2, R20, 0x2, R12 ;  /* 0x0000000214027825 */ /* 0x000fc800078e020c */
[--C-:B------:R-:W-:Y:S01]  /*2ff0*/  IMAD.WIDE R4, R22, 0x2, R12.reuse ;  /* 0x0000000216047825 */ /* 0x100fe200078e020c */
[----:B------:R0:W-:Y:S03]  /*3000*/  STL.64 [R1+0x900], R2 ;  /* 0x0009000201007387 */ /* 0x0001e60000100a00 */
[----:B------:R-:W-:-:S04]  /*3010*/  IMAD.WIDE R6, R24, 0x2, R12 ;  /* 0x0000000218067825 */ /* 0x000fc800078e020c */
[--C-:B------:R-:W-:Y:S01]  /*3020*/  IMAD.WIDE R8, R28, 0x2, R12.reuse ;  /* 0x000000021c087825 */ /* 0x100fe200078e020c */
[----:B0-----:R-:W4:Y:S04]  /*3030*/  LDL R3, [R1+0xc0] ;  /* 0x0000c00001037983 */ /* 0x001f280000100800 */
[----:B------:R0:W-:Y:S04]  /*3040*/  STL.64 [R1+0x908], R4 ;  /* 0x0009080401007387 */ /* 0x0001e80000100a00 */
[----:B0-----:R-:W4:Y:S04]  /*3050*/  LDL.LU R4, [R1+0x24] ;  /* 0x0000240001047983 */ /* 0x001f280000300800 */
[----:B------:R-:W4:Y:S04]  /*3060*/  LDL.LU R5, [R1+0x20] ;  /* 0x0000200001057983 */ /* 0x000f280000300800 */
[----:B------:R0:W-:Y:S04]  /*3070*/  STL.64 [R1+0x910], R6 ;  /* 0x0009100601007387 */ /* 0x0001e80000100a00 */
[----:B0-----:R-:W4:Y:S04]  /*3080*/  LDL.LU R6, [R1+0x2c] ;  /* 0x00002c0001067983 */ /* 0x001f280000300800 */
[----:B------:R-:W4:Y:S04]  /*3090*/  LDL.LU R7, [R1+0x28] ;  /* 0x0000280001077983 */ /* 0x000f280000300800 */
[----:B------:R0:W-:Y:S04]  /*30a0*/  STL.64 [R1+0x918], R8 ;  /* 0x0009180801007387 */ /* 0x0001e80000100a00 */
[----:B0-----:R-:W4:Y:S04]  /*30b0*/  LDL.LU R8, [R1+0x34] ;  /* 0x0000340001087983 */ /* 0x001f280000300800 */
[----:B------:R-:W4:Y:S01]  /*30c0*/  LDL.LU R9, [R1+0x30] ;  /* 0x0000300001097983 */ /* 0x000f220000300800 */
[----:B--2---:R-:W-:-:S03]  /*30d0*/  IMAD.WIDE R16, R29, 0x2, R12 ;  /* 0x000000021d107825 */ /* 0x004fc600078e020c */
[----:B------:R-:W-:Y:S04]  /*30e0*/  STL [R1+0x960], R29 ;  /* 0x0009601d01007387 */ /* 0x000fe80000100800 */
[----:B------:R0:W-:Y:S02]  /*30f0*/  STL.64 [R1+0x48], R16 ;  /* 0x0000481001007387 */ /* 0x0001e40000100a00 */
[----:B0-----:R-:W-:-:S05]  /*3100*/  IMAD.WIDE R16, R19, 0x2, R12 ;  /* 0x0000000213107825 */ /* 0x001fca00078e020c */
[----:B------:R0:W-:Y:S02]  /*3110*/  STL.64 [R1+0x58], R16 ;  /* 0x0000581001007387 */ /* 0x0001e40000100a00 */
[----:B0-----:R-:W-:-:S05]  /*3120*/  IMAD.WIDE R16, R21, 0x2, R12 ;  /* 0x0000000215107825 */ /* 0x001fca00078e020c */
[----:B------:R0:W-:Y:S04]  /*3130*/  STL.64 [R1+0x70], R16 ;  /* 0x0000701001007387 */ /* 0x0001e80000100a00 */
[----:B0-----:R-:W2:Y:S02]  /*3140*/  LDL.LU R16, [R1+0x98c] ;  /* 0x00098c0001107983 */ /* 0x001ea40000300800 */
[----:B--2---:R-:W-:-:S05]  /*3150*/  IMAD.WIDE R16, R16, 0x2, R12 ;  /* 0x0000000210107825 */ /* 0x004fca00078e020c */
[----:B------:R0:W-:Y:S04]  /*3160*/  STL.64 [R1+0x88], R16 ;  /* 0x0000881001007387 */ /* 0x0001e80000100a00 */
[----:B0-----:R-:W2:Y:S02]  /*3170*/  LDL.LU R17, [R1+0x988] ;  /* 0x0009880001117983 */ /* 0x001ea40000300800 */
[----:B--2---:R-:W-:-:S05]  /*3180*/  IMAD.WIDE R16, R17, 0x2, R12 ;  /* 0x0000000211107825 */ /* 0x004fca00078e020c */
[----:B------:R0:W-:Y:S02]  /*3190*/  STL.64 [R1+0xa0], R16 ;  /* 0x0000a01001007387 */ /* 0x0001e40000100a00 */
[----:B0-----:R-:W-:-:S04]  /*31a0*/  IMAD.WIDE R16, R14, 0x2, R12 ;  /* 0x000000020e107825 */ /* 0x001fc800078e020c */
[--C-:B---3--:R-:W-:Y:S01]  /*31b0*/  IMAD.WIDE R14, R15, 0x2, R12.reuse ;  /* 0x000000020f0e7825 */ /* 0x108fe200078e020c */
[----:B------:R0:W-:Y:S04]  /*31c0*/  STL.64 [R1+0xb8], R16 ;  /* 0x0000b81001007387 */ /* 0x0001e80000100a00 */
[----:B0-----:R-:W2:Y:S04]  /*31d0*/  LDL.LU.64 R16, [R1+0x980] ;  /* 0x0009800001107983 */ /* 0x001ea80000300a00 */
[----:B------:R4:W-:Y:S02]  /*31e0*/  STL.64 [R1+0xd0], R14 ;  /* 0x0000d00e01007387 */ /* 0x0009e40000100a00 */
[----:B----4-:R-:W-:-:S04]  /*31f0*/  IMAD.WIDE R14, R10, 0x2, R12 ;  /* 0x000000020a0e7825 */ /* 0x010fc800078e020c */
[--C-:B------:R-:W-:Y:S01]  /*3200*/  IMAD.WIDE R10, R11, 0x2, R12.reuse ;  /* 0x000000020b0a7825 */ /* 0x100fe200078e020c */
[----:B------:R0:W-:Y:S04]  /*3210*/  STL.64 [R1+0xe8], R14 ;  /* 0x0000e80e01007387 */ /* 0x0001e80000100a00 */
[----:B0-----:R-:W3:Y:S04]  /*3220*/  LDL.LU.64 R14, [R1+0x978] ;  /* 0x00097800010e7983 */ /* 0x001ee80000300a00 */
[----:B------:R0:W-:Y:S04]  /*3230*/  STL.64 [R1+0x100], R10 ;  /* 0x0001000a01007387 */ /* 0x0001e80000100a00 */
[----:B0-----:R-:W4:Y:S01]  /*3240*/  LDL.LU.64 R10, [R1+0x970] ;  /* 0x00097000010a7983 */ /* 0x001f220000300a00 */
[----:B------:R-:W-:-:S05]  /*3250*/  IMAD.WIDE R2, R3, 0x2, R12 ;  /* 0x0000000203027825 */ /* 0x000fca00078e020c */
[----:B------:R0:W-:Y:S02]  /*3260*/  STL.64 [R1+0x108], R2 ;  /* 0x0001080201007387 */ /* 0x0001e40000100a00 */
[----:B0-----:R-:W-:-:S05]  /*3270*/  IMAD.WIDE R2, R27, 0x2, R12 ;  /* 0x000000021b027825 */ /* 0x001fca00078e020c */
[----:B------:R0:W-:Y:S02]  /*3280*/  STL.64 [R1+0x118], R2 ;  /* 0x0001180201007387 */ /* 0x0001e40000100a00 */
[----:B0-----:R-:W-:-:S04]  /*3290*/  IMAD.WIDE R2, R26, 0x2, R12 ;  /* 0x000000021a027825 */ /* 0x001fc800078e020c */
[--C-:B------:R-:W-:Y:S01]  /*32a0*/  IMAD.WIDE R26, R25, 0x2, R12.reuse ;  /* 0x00000002191a7825 */ /* 0x100fe200078e020c */
[----:B------:R4:W-:Y:S03]  /*32b0*/  STL.64 [R1+0x120], R2 ;  /* 0x0001200201007387 */ /* 0x0009e60000100a00 */
[--C-:B----4-:R-:W-:Y:S02]  /*32c0*/  IMAD.WIDE R2, R10, 0x2, R12.reuse ;  /* 0x000000020a027825 */ /* 0x110fe400078e020c */
[----:B------:R-:W4:Y:S04]  /*32d0*/  LDL.LU R10, [R1+0x968] ;  /* 0x00096800010a7983 */ /* 0x000f280000300800 */
[----:B------:R0:W-:Y:S02]  /*32e0*/  STL.64 [R1+0x138], R26 ;  /* 0x0001381a01007387 */ /* 0x0001e40000100a00 */
[----:B0-----:R-:W-:-:S02]  /*32f0*/  IMAD.WIDE R26, R11, 0x2, R12 ;  /* 0x000000020b1a7825 */ /* 0x001fc400078e020c */
[----:B------:R-:W4:Y:S04]  /*3300*/  LDL.LU R11, [R1+0x964] ;  /* 0x00096400010b7983 */ /* 0x000f280000300800 */
[----:B------:R0:W-:Y:S04]  /*3310*/  STL.64 [R1+0x150], R2 ;  /* 0x0001500201007387 */ /* 0x0001e80000100a00 */
[----:B------:R1:W-:Y:S01]  /*3320*/  STL.64 [R1+0x158], R26 ;  /* 0x0001581a01007387 */ /* 0x0003e20000100a00 */
[----:B0-----:R-:W-:-:S04]  /*3330*/  IMAD.WIDE R2, R23, 0x2, R12 ;  /* 0x0000000217027825 */ /* 0x001fc800078e020c */
[--C-:B-1----:R-:W-:Y:S01]  /*3340*/  IMAD.WIDE R26, R8, 0x2, R12.reuse ;  /* 0x00000002081a7825 */ /* 0x102fe200078e020c */
[----:B------:R0:W-:Y:S04]  /*3350*/  STL.64 [R1+0x160], R2 ;  /* 0x0001600201007387 */ /* 0x0001e80000100a00 */
[----:B------:R-:W-:Y:S04]  /*3360*/  STL [R1+0x920], R9 ;  /* 0x0009200901007387 */ /* 0x000fe80000100800 */
[----:B------:R-:W-:Y:S01]  /*3370*/  STL.64 [R1+0x168], R26 ;  /* 0x0001681a01007387 */ /* 0x000fe20000100a00 */
[----:B0-----:R-:W-:-:S03]  /*3380*/  IMAD.WIDE R2, R9, 0x2, R12 ;  /* 0x0000000209027825 */ /* 0x001fc600078e020c */
[----:B------:R0:W-:Y:S04]  /*3390*/  STL [R1+0x924], R8 ;  /* 0x0009240801007387 */ /* 0x0001e80000100800 */
[----:B------:R1:W-:Y:S04]  /*33a0*/  STL.64 [R1+0x170], R2 ;  /* 0x0001700201007387 */ /* 0x0003e80000100a00 */
[----:B0-----:R-:W2:Y:S04]  /*33b0*/  LDL.LU R8, [R1+0xf8] ;  /* 0x0000f80001087983 */ /* 0x001ea80000300800 */
[----:B------:R-:W3:Y:S01]  /*33c0*/  LDL.LU R9, [R1+0x40] ;  /* 0x0000400001097983 */ /* 0x000ee20000300800 */
[----:B-1----:R-:W-:-:S05]  /*33d0*/  IMAD.WIDE R2, R6, 0x2, R12 ;  /* 0x0000000206027825 */ /* 0x002fca00078e020c */
[----:B------:R-:W-:Y:S04]  /*33e0*/  STL.64 [R1+0x178], R2 ;  /* 0x0001780201007387 */ /* 0x000fe80000100a00 */
[----:B---3--:R0:W-:Y:S04]  /*33f0*/  STL [R1+0x928], R9 ;  /* 0x0009280901007387 */ /* 0x0081e80000100800 */
[----:B0-----:R-:W3:Y:S04]  /*3400*/  LDL.LU R9, [R1+0xf0] ;  /* 0x0000f00001097983 */ /* 0x001ee80000300800 */
[----:B--2---:R0:W-:Y:S04]  /*3410*/  STL [R1+0x92c], R8 ;  /* 0x00092c0801007387 */ /* 0x0041e80000100800 */
[----:B0-----:R-:W2:Y:S04]  /*3420*/  LDL.LU R8, [R1+0xe0] ;  /* 0x0000e00001087983 */ /* 0x001ea80000300800 */
        /* <DEDUP_REMOVED lines=17> */
[----:B0-----:R-:W3:Y:S01]  /*3540*/  LDL.LU R9, [R1+0x84] ;  /* 0x0000840001097983 */ /* 0x001ee20000300800 */
[----:B------:R-:W-:-:S03]  /*3550*/  IMAD.WIDE R26, R7, 0x2, R12 ;  /* 0x00000002071a7825 */ /* 0x000fc600078e020c */
[----:B--2---:R0:W-:Y:S01]  /*3560*/  STL [R1+0x954], R8 ;  /* 0x0009540801007387 */ /* 0x0041e20000100800 */
[----:B------:R-:W-:-:S04]  /*3570*/  IMAD.WIDE R2, R4, 0x2, R12 ;  /* 0x0000000204027825 */ /* 0x000fc800078e020c */
[----:B------:R-:W-:Y:S01]  /*3580*/  IMAD R0, R0, UR6, RZ ;  /* 0x0000000600007c24 */ /* 0x000fe2000f8e02ff */
[----:B------:R-:W-:Y:S01]  /*3590*/  ULDC UR6, c[0x0][0x234] ;  /* 0x00008d0000067ab9 */ /* 0x000fe20000000800 */
[----:B0-----:R-:W-:Y:S02]  /*35a0*/  IMAD.MOV.U32 R8, RZ, RZ, R21 ;  /* 0x000000ffff087224 */ /* 0x001fe400078e0015 */
[----:B----4-:R-:W-:Y:S01]  /*35b0*/  IMAD.WIDE R28, R28, 0x2, R10 ;  /* 0x000000021c1c7825 */ /* 0x010fe200078e020a */
[----:B---3--:R-:W-:Y:S04]  /*35c0*/  STL [R1+0x958], R9 ;  /* 0x0009580901007387 */ /* 0x008fe80000100800 */
[----:B------:R-:W-:Y:S04]  /*35d0*/  STL [R1+0x95c], R8 ;  /* 0x00095c0801007387 */ /* 0x000fe80000100800 */
[----:B------:R0:W-:Y:S04]  /*35e0*/  STL.64 [R1+0x180], R26 ;  /* 0x0001801a01007387 */ /* 0x0001e80000100a00 */
[----:B------:R1:W-:Y:S01]  /*35f0*/  STL.64 [R1+0x188], R2 ;  /* 0x0001880201007387 */ /* 0x0003e20000100a00 */
[----:B0-----:R-:W-:-:S04]  /*3600*/  IMAD.WIDE R26, R5, 0x2, R12 ;  /* 0x00000002051a7825 */ /* 0x001fc800078e020c */
[----:B-1----:R-:W-:Y:S01]  /*3610*/  IMAD.WIDE R2, R0, 0x2, R12 ;  /* 0x0000000200027825 */ /* 0x002fe200078e020c */
[----:B------:R-:W-:Y:S04]  /*3620*/  STL.64 [R1+0x190], R26 ;  /* 0x0001901a01007387 */ /* 0x000fe80000100a00 */
[----:B------:R0:W-:Y:S04]  /*3630*/  STL.64 [R1+0x198], R2 ;  /* 0x0001980201007387 */ /* 0x0001e80000100a00 */
[----:B0-----:R-:W2:Y:S04]  /*3640*/  LDL.LU.64 R2, [R1+0x18] ;  /* 0x0000180001027983 */ /* 0x001ea80000300a00 */
[----:B------:R0:W-:Y:S04]  /*3650*/  STL.64 [R1+0x38], R28 ;  /* 0x0000381c01007387 */ /* 0x0001e80000100a00 */
[----:B0-----:R-:W3:Y:S01]  /*3660*/  LDL.LU R29, [R1+0x960] ;  /* 0x00096000011d7983 */ /* 0x001ee20000300800 */
[----:B------:R-:W-:-:S04]  /*3670*/  IMAD.MOV.U32 R9, RZ, RZ, R19 ;  /* 0x000000ffff097224 */ /* 0x000fc800078e0013 */
[----:B------:R-:W-:-:S04]  /*3680*/  IMAD.WIDE R8, R9, 0x2, R10 ;  /* 0x0000000209087825 */ /* 0x000fc800078e020a */
[----:B---3--:R-:W-:-:S05]  /*3690*/  IMAD.WIDE R28, R29, 0x2, R10 ;  /* 0x000000021d1c7825 */ /* 0x008fca00078e020a */
[----:B------:R0:W-:Y:S04]  /*36a0*/  STL.64 [R1+0x50], R28 ;  /* 0x0000501c01007387 */ /* 0x0001e80000100a00 */
[----:B0-----:R-:W3:Y:S04]  /*36b0*/  LDL.LU.64 R28, [R1+0x10] ;  /* 0x00001000011c7983 */ /* 0x001ee80000300a00 */
[----:B------:R0:W-:Y:S04]  /*36c0*/  STL.64 [R1+0x60], R8 ;  /* 0x0000600801007387 */ /* 0x0001e80000100a00 */
[----:B0-----:R-:W4:Y:S02]  /*36d0*/  LDL.LU R8, [R1+0x95c] ;  /* 0x00095c0001087983 */ /* 0x001f240000300800 */
[----:B----4-:R-:W-:-:S05]  /*36e0*/  IMAD.WIDE R8, R8, 0x2, R10 ;  /* 0x0000000208087825 */ /* 0x010fca00078e020a */
        /* <DEDUP_REMOVED lines=43> */
[----:B0-----:R-:W4:Y:S01]  /*39a0*/  LDL.LU R9, [R1+0x920] ;  /* 0x0009200001097983 */ /* 0x001f220000300800 */
[----:B------:R-:W-:-:S04]  /*39b0*/  IMAD.WIDE R26, R17, 0x2, R10 ;  /* 0x00000002111a7825 */ /* 0x000fc800078e020a */
[----:B------:R-:W-:-:S04]  /*39c0*/  IMAD.WIDE R12, R15, 0x2, R10 ;  /* 0x000000020f0c7825 */ /* 0x000fc800078e020a */
[----:B------:R-:W-:-:S04]  /*39d0*/  IMAD.WIDE R14, R14, 0x2, R10 ;  /* 0x000000020e0e7825 */ /* 0x000fc800078e020a */
[----:B------:R-:W-:-:S04]  /*39e0*/  IMAD.WIDE R16, R16, 0x2, R10 ;  /* 0x0000000210107825 */ /* 0x000fc800078e020a */
[----:B------:R-:W-:-:S04]  /*39f0*/  IMAD.WIDE R18, R18, 0x2, R10 ;  /* 0x0000000212127825 */ /* 0x000fc800078e020a */
[----:B------:R-:W-:-:S04]  /*3a00*/  IMAD.WIDE R20, R20, 0x2, R10 ;  /* 0x0000000214147825 */ /* 0x000fc800078e020a */
[----:B------:R-:W-:-:S04]  /*3a10*/  IMAD.WIDE R22, R22, 0x2, R10 ;  /* 0x0000000216167825 */ /* 0x000fc800078e020a */
[----:B------:R-:W-:-:S04]  /*3a20*/  IMAD.WIDE R24, R24, 0x2, R10 ;  /* 0x0000000218187825 */ /* 0x000fc800078e020a */
[----:B----4-:R-:W-:-:S05]  /*3a30*/  IMAD.WIDE R8, R9, 0x2, R10 ;  /* 0x0000000209087825 */ /* 0x010fca00078e020a */
[----:B------:R0:W-:Y:S02]  /*3a40*/  STL.64 [R1+0x30], R8 ;  /* 0x0000300801007387 */ /* 0x0001e40000100a00 */
[----:B0-----:R-:W-:-:S04]  /*3a50*/  IMAD.WIDE R8, R6, 0x2, R10 ;  /* 0x0000000206087825 */ /* 0x001fc800078e020a */
[--C-:B------:R-:W-:Y:S01]  /*3a60*/  IMAD.WIDE R6, R7, 0x2, R10.reuse ;  /* 0x0000000207067825 */ /* 0x100fe200078e020a */
[----:B------:R0:W-:Y:S04]  /*3a70*/  STL.64 [R1+0x128], R8 ;  /* 0x0001280801007387 */ /* 0x0001e80000100a00 */
[----:B0-----:R-:W4:Y:S04]  /*3a80*/  LDL.LU.64 R8, [R1+0x918] ;  /* 0x0009180001087983 */ /* 0x001f280000300a00 */
[----:B------:R0:W-:Y:S02]  /*3a90*/  STL.64 [R1+0x28], R6 ;  /* 0x0000280601007387 */ /* 0x0001e40000100a00 */
[----:B0-----:R-:W-:-:S04]  /*3aa0*/  IMAD.WIDE R6, R4, 0x2, R10 ;  /* 0x0000000204067825 */ /* 0x001fc800078e020a */
[--C-:B------:R-:W-:Y:S01]  /*3ab0*/  IMAD.WIDE R4, R5, 0x2, R10.reuse ;  /* 0x0000000205047825 */ /* 0x100fe200078e020a */
[----:B------:R0:W-:Y:S03]  /*3ac0*/  STL.64 [R1+0x148], R6 ;  /* 0x0001480601007387 */ /* 0x0001e60000100a00 */
[----:B------:R-:W-:-:S04]  /*3ad0*/  IMAD.WIDE R10, R0, 0x2, R10 ;  /* 0x00000002000a7825 */ /* 0x000fc800078e020a */
[----:B--2---:R-:W-:Y:S01]  /*3ae0*/  IMAD.MOV.U32 R0, RZ, RZ, R3 ;  /* 0x000000ffff007224 */ /* 0x004fe200078e0003 */
[----:B0-----:R-:W2:Y:S04]  /*3af0*/  LDL.LU.64 R6, [R1+0x910] ;  /* 0x0009100001067983 */ /* 0x001ea80000300a00 */
[----:B------:R0:W-:Y:S04]  /*3b00*/  STL.64 [R1+0x20], R4 ;  /* 0x0000200401007387 */ /* 0x0001e80000100a00 */
[----:B0-----:R-:W4:Y:S04]  /*3b10*/  LDL.LU.64 R4, [R1+0x908] ;  /* 0x0009080001047983 */ /* 0x001f280000300a00 */
[----:B------:R-:W-:Y:S04]  /*3b20*/  STL [R1+0x8ec], R11 ;  /* 0x0008ec0b01007387 */ /* 0x000fe80000100800 */
[----:B------:R0:W-:Y:S04]  /*3b30*/  STL [R1+0x8f0], R10 ;  /* 0x0008f00a01007387 */ /* 0x0001e80000100800 */
[----:B0-----:R-:W2:Y:S04]  /*3b40*/  LDL.LU.64 R10, [R1] ;  /* 0x00000000010a7983 */ /* 0x001ea80000300a00 */
[----:B------:R0:W-:Y:S04]  /*3b50*/  STL [R1+0x8ac], R2 ;  /* 0x0008ac0201007387 */ /* 0x0001e80000100800 */
[----:B0-----:R-:W4:Y:S04]  /*3b60*/  LDL.LU.64 R2, [R1+0x900] ;  /* 0x0009000001027983 */ /* 0x001f280000300a00 */
[----:B------:R-:W-:Y:S04]  /*3b70*/  STL [R1+0x8a8], R26 ;  /* 0x0008a81a01007387 */ /* 0x000fe80000100800 */
[----:B------:R-:W-:Y:S04]  /*3b80*/  STL [R1+0x8a4], R0 ;  /* 0x0008a40001007387 */ /* 0x000fe80000100800 */
[----:B------:R0:W-:Y:S04]  /*3b90*/  STL [R1+0x89c], R27 ;  /* 0x00089c1b01007387 */ /* 0x0001e80000100800 */
[----:B0-----:R-:W2:Y:S01]  /*3ba0*/  LDL.LU.64 R26, [R1+0x8] ;  /* 0x00000800011a7983 */ /* 0x001ea20000300a00 */
[----:B---3--:R-:W-:-:S03]  /*3bb0*/  IMAD.MOV.U32 R0, RZ, RZ, R29 ;  /* 0x000000ffff007224 */ /* 0x008fc600078e001d */
[----:B------:R0:W-:Y:S04]  /*3bc0*/  STL [R1+0x8a0], R28 ;  /* 0x0008a01c01007387 */ /* 0x0001e80000100800 */
[----:B0-----:R-:W3:Y:S04]  /*3bd0*/  LDL.LU.64 R28, [R1+0x8f8] ;  /* 0x0008f800011c7983 */ /* 0x001ee80000300a00 */
[----:B------:R-:W-:Y:S04]  /*3be0*/  STL [R1+0x898], R12 ;  /* 0x0008980c01007387 */ /* 0x000fe80000100800 */
[----:B------:R2:W-:Y:S04]  /*3bf0*/  STL [R1+0x894], R0 ;  /* 0x0008940001007387 */ /* 0x0005e80000100800 */
[----:B------:R-:W-:Y:S01]  /*3c00*/  STL [R1+0x88c], R13 ;  /* 0x00088c0d01007387 */ /* 0x000fe20000100800 */
[----:B--2---:R-:W-:-:S03]  /*3c10*/  IMAD.MOV.U32 R0, RZ, RZ, R27 ;  /* 0x000000ffff007224 */ /* 0x004fc600078e001b */
[----:B------:R-:W-:Y:S04]  /*3c20*/  STL [R1+0x890], R26 ;  /* 0x0008901a01007387 */ /* 0x000fe80000100800 */
[----:B------:R-:W-:Y:S04]  /*3c30*/  STL [R1+0x888], R14 ;  /* 0x0008880e01007387 */ /* 0x000fe80000100800 */
[----:B------:R0:W-:Y:S04]  /*3c40*/  STL [R1+0x884], R0 ;  /* 0x0008840001007387 */ /* 0x0001e80000100800 */
[----:B------:R-:W-:Y:S01]  /*3c50*/  STL [R1+0x87c], R15 ;  /* 0x00087c0f01007387 */ /* 0x000fe20000100800 */
[----:B0-----:R-:W-:-:S03]  /*3c60*/  IMAD.MOV.U32 R0, RZ, RZ, R11 ;  /* 0x000000ffff007224 */ /* 0x001fc600078e000b */
[----:B------:R-:W-:Y:S04]  /*3c70*/  STL [R1+0x880], R10 ;  /* 0x0008800a01007387 */ /* 0x000fe80000100800 */
[----:B------:R-:W-:Y:S04]  /*3c80*/  STL [R1+0x878], R16 ;  /* 0x0008781001007387 */ /* 0x000fe80000100800 */
[----:B------:R-:W-:Y:S04]  /*3c90*/  STL [R1+0x874], R0 ;  /* 0x0008740001007387 */ /* 0x000fe80000100800 */
[----:B------:R-:W-:Y:S04]  /*3ca0*/  STL [R1+0x86c], R17 ;  /* 0x00086c1101007387 */ /* 0x000fe80000100800 */
[----:B---3--:R-:W-:Y:S04]  /*3cb0*/  STL [R1+0x870], R28 ;  /* 0x0008701c01007387 */ /* 0x008fe80000100800 */
[----:B------:R-:W-:Y:S04]  /*3cc0*/  STL [R1+0x864], R29 ;  /* 0x0008641d01007387 */ /* 0x000fe80000100800 */
[----:B------:R-:W-:Y:S04]  /*3cd0*/  STL [R1+0x868], R18 ;  /* 0x0008681201007387 */ /* 0x000fe80000100800 */
[----:B------:R-:W-:Y:S04]  /*3ce0*/  STL [R1+0x85c], R19 ;  /* 0x00085c1301007387 */ /* 0x000fe80000100800 */
[----:B----4-:R-:W-:Y:S04]  /*3cf0*/  STL [R1+0x860], R2 ;  /* 0x0008600201007387 */ /* 0x010fe80000100800 */
[----:B------:R0:W-:Y:S04]  /*3d00*/  STL [R1+0x854], R3 ;  /* 0x0008540301007387 */ /* 0x0001e80000100800 */
[----:B0-----:R-:W2:Y:S04]  /*3d10*/  LDL.LU.64 R2, [R1+0x50] ;  /* 0x0000500001027983 */ /* 0x001ea80000300a00 */
[----:B------:R-:W3:Y:S04]  /*3d20*/  LDL.LU.64 R18, [R1+0x60] ;  /* 0x0000600001127983 */ /* 0x000ee80000300a00 */
[----:B------:R-:W-:Y:S04]  /*3d30*/  STL [R1+0x858], R20 ;  /* 0x0008581401007387 */ /* 0x000fe80000100800 */
[----:B------:R0:W-:Y:S04]  /*3d40*/  STL [R1+0x84c], R21 ;  /* 0x00084c1501007387 */ /* 0x0001e80000100800 */
[----:B0-----:R-:W4:Y:S04]  /*3d50*/  LDL.LU.64 R20, [R1+0x48] ;  /* 0x0000480001147983 */ /* 0x001f280000300a00 */
[----:B------:R-:W3:Y:S04]  /*3d60*/  LDL.LU.64 R28, [R1+0x70] ;  /* 0x00007000011c7983 */ /* 0x000ee80000300a00 */
[----:B------:R-:W-:Y:S04]  /*3d70*/  STL [R1+0x850], R4 ;  /* 0x0008500401007387 */ /* 0x000fe80000100800 */
[----:B------:R0:W-:Y:S04]  /*3d80*/  STL [R1+0x844], R5 ;  /* 0x0008440501007387 */ /* 0x0001e80000100800 */
[----:B0-----:R-:W2:Y:S04]  /*3d90*/  LDL.LU.64 R4, [R1+0x38] ;  /* 0x0000380001047983 */ /* 0x001ea80000300a00 */
[----:B------:R-:W3:Y:S04]  /*3da0*/  LDL.LU.64 R16, [R1+0x68] ;  /* 0x0000680001107983 */ /* 0x000ee80000300a00 */
[----:B------:R-:W-:Y:S04]  /*3db0*/  STL [R1+0x848], R22 ;  /* 0x0008481601007387 */ /* 0x000fe80000100800 */
[----:B------:R0:W-:Y:S04]  /*3dc0*/  STL [R1+0x83c], R23 ;  /* 0x00083c1701007387 */ /* 0x0001e80000100800 */
[----:B0-----:R-:W3:Y:S04]  /*3dd0*/  LDL.LU.64 R22, [R1+0x58] ;  /* 0x0000580001167983 */ /* 0x001ee80000300a00 */
[----:B------:R-:W3:Y:S04]  /*3de0*/  LDL.LU.64 R14, [R1+0x88] ;  /* 0x00008800010e7983 */ /* 0x000ee80000300a00 */
[----:B------:R-:W-:Y:S04]  /*3df0*/  STL [R1+0x840], R6 ;  /* 0x0008400601007387 */ /* 0x000fe80000100800 */
[----:B------:R-:W-:Y:S04]  /*3e00*/  STL [R1+0x834], R7 ;  /* 0x0008340701007387 */ /* 0x000fe80000100800 */
[----:B------:R-:W3:Y:S04]  /*3e10*/  LDL.LU.64 R12, [R1+0x78] ;  /* 0x00007800010c7983 */ /* 0x000ee80000300a00 */
[----:B------:R-:W-:Y:S04]  /*3e20*/  STL [R1+0x838], R24 ;  /* 0x0008381801007387 */ /* 0x000fe80000100800 */
[----:B------:R-:W-:Y:S04]  /*3e30*/  STL [R1+0x82c], R25 ;  /* 0x00082c1901007387 */ /* 0x000fe80000100800 */
[----:B------:R-:W-:Y:S04]  /*3e40*/  STL [R1+0x830], R8 ;  /* 0x0008300801007387 */ /* 0x000fe80000100800 */
[----:B------:R-:W3:Y:S04]  /*3e50*/  LDL.LU.64 R26, [R1+0xa0] ;  /* 0x0000a000011a7983 */ /* 0x000ee80000300a00 */
[----:B------:R-:W-:Y:S04]  /*3e60*/  STL [R1+0x2b8], R9 ;  /* 0x0002b80901007387 */ /* 0x000fe80000100800 */
[----:B--2---:R0:W-:Y:S01]  /*3e70*/  STL [R1+0x2c0], R4 ;  /* 0x0002c00401007387 */ /* 0x0041e20000100800 */
[----:B------:R-:W-:-:S03]  /*3e80*/  IMAD.MOV.U32 R0, RZ, RZ, R5 ;  /* 0x000000ffff007224 */ /* 0x000fc600078e0005 */
[----:B------:R-:W2:Y:S04]  /*3e90*/  LDL.LU.64 R10, [R1+0x80] ;  /* 0x00008000010a7983 */ /* 0x000ea80000300a00 */
[----:B----4-:R-:W-:Y:S04]  /*3ea0*/  STL [R1+0x2c8], R20 ;  /* 0x0002c81401007387 */ /* 0x010fe80000100800 */
[----:B------:R1:W-:Y:S04]  /*3eb0*/  STL [R1+0x2bc], R0 ;  /* 0x0002bc0001007387 */ /* 0x0003e80000100800 */
[----:B0-----:R-:W4:Y:S01]  /*3ec0*/  LDL.LU.64 R4, [R1+0xb8] ;  /* 0x0000b80001047983 */ /* 0x001f220000300a00 */
[----:B-1----:R-:W-:-:S03]  /*3ed0*/  IMAD.MOV.U32 R0, RZ, RZ, R21 ;  /* 0x000000ffff007224 */ /* 0x002fc600078e0015 */
[----:B------:R-:W-:Y:S04]  /*3ee0*/  STL [R1+0x2d0], R2 ;  /* 0x0002d00201007387 */ /* 0x000fe80000100800 */
[----:B------:R0:W-:Y:S04]  /*3ef0*/  STL [R1+0x2c4], R0 ;  /* 0x0002c40001007387 */ /* 0x0001e80000100800 */
[----:B------:R-:W4:Y:S01]  /*3f00*/  LDL.LU.64 R20, [R1+0x90] ;  /* 0x0000900001147983 */ /* 0x000f220000300a00 */
[----:B0-----:R-:W-:-:S03]  /*3f10*/  IMAD.MOV.U32 R0, RZ, RZ, R3 ;  /* 0x000000ffff007224 */ /* 0x001fc600078e0003 */
[----:B---3--:R-:W-:Y:S04]  /*3f20*/  STL [R1+0x2d8], R22 ;  /* 0x0002d81601007387 */ /* 0x008fe80000100800 */
[----:B------:R0:W-:Y:S04]  /*3f30*/  STL [R1+0x2cc], R0 ;  /* 0x0002cc0001007387 */ /* 0x0001e80000100800 */
[----:B------:R-:W3:Y:S04]  /*3f40*/  LDL.LU.64 R2, [R1+0xd0] ;  /* 0x0000d00001027983 */ /* 0x000ee80000300a00 */
[----:B------:R-:W3:Y:S01]  /*3f50*/  LDL.LU.64 R6, [R1+0x98] ;  /* 0x0000980001067983 */ /* 0x000ee20000300a00 */
[----:B0-----:R-:W-:-:S05]  /*3f60*/  IMAD.MOV.U32 R0, RZ, RZ, R23 ;  /* 0x000000ffff007224 */ /* 0x001fca00078e0017 */
[----:B------:R0:W-:Y:S04]  /*3f70*/  STL [R1+0x2d4], R0 ;  /* 0x0002d40001007387 */ /* 0x0001e80000100800 */
[----:B------:R1:W-:Y:S01]  /*3f80*/  STL [R1+0x2e0], R18 ;  /* 0x0002e01201007387 */ /* 0x0003e20000100800 */
[----:B0-----:R-:W-:-:S03]  /*3f90*/  IMAD.MOV.U32 R0, RZ, RZ, R19 ;  /* 0x000000ffff007224 */ /* 0x001fc600078e0013 */
[----:B-1----:R-:W3:Y:S04]  /*3fa0*/  LDL.LU.64 R18, [R1+0xe8] ;  /* 0x0000e80001127983 */ /* 0x002ee80000300a00 */
[----:B------:R0:W-:Y:S04]  /*3fb0*/  STL [R1+0x2dc], R0 ;  /* 0x0002dc0001007387 */ /* 0x0001e80000100800 */
[----:B------:R1:W-:Y:S01]  /*3fc0*/  STL [R1+0x2e8], R28 ;  /* 0x0002e81c01007387 */ /* 0x0003e20000100800 */
[----:B0-----:R-:W-:-:S03]  /*3fd0*/  IMAD.MOV.U32 R0, RZ, RZ, R29 ;  /* 0x000000ffff007224 */ /* 0x001fc600078e001d */
[----:B-1----:R-:W3:Y:S04]  /*3fe0*/  LDL.LU.64 R28, [R1+0xa8] ;  /* 0x0000a800011c7983 */ /* 0x002ee80000300a00 */
[----:B------:R0:W-:Y:S04]  /*3ff0*/  STL [R1+0x2e4], R0 ;  /* 0x0002e40001007387 */ /* 0x0001e80000100800 */
[----:B------:R1:W-:Y:S04]  /*4000*/  STL [R1+0x2f0], R16 ;  /* 0x0002f01001007387 */ /* 0x0003e80000100800 */
[----:B------:R-:W3:Y:S01]  /*4010*/  LDL.LU.64 R22, [R1+0x100] ;  /* 0x0001000001167983 */ /* 0x000ee20000300a00 */
[----:B0-----:R-:W-:-:S03]  /*4020*/  IMAD.MOV.U32 R0, RZ, RZ, R17 ;  /* 0x000000ffff007224 */ /* 0x001fc600078e0011 */
[----:B------:R-:W-:Y:S04]  /*4030*/  STL [R1+0x2f8], R14 ;  /* 0x0002f80e01007387 */ /* 0x000fe80000100800 */
[----:B------:R0:W-:Y:S04]  /*4040*/  STL [R1+0x2ec], R0 ;  /* 0x0002ec0001007387 */ /* 0x0001e80000100800 */
[----:B-1----:R-:W3:Y:S01]  /*4050*/  LDL.LU.64 R16, [R1+0xb0] ;  /* 0x0000b00001107983 */ /* 0x002ee20000300a00 */
[----:B0-----:R-:W-:-:S03]  /*4060*/  IMAD.MOV.U32 R0, RZ, RZ, R15 ;  /* 0x000000ffff007224 */ /* 0x001fc600078e000f */
[----:B------:R-:W-:Y:S04]  /*4070*/  STL [R1+0x300], R12 ;  /* 0x0003000c01007387 */ /* 0x000fe80000100800 */
[----:B------:R0:W-:Y:S04]  /*4080*/  STL [R1+0x2f4], R0 ;  /* 0x0002f40001007387 */ /* 0x0001e80000100800 */
[----:B------:R-:W3:Y:S01]  /*4090*/  LDL.LU.64 R14, [R1+0x108] ;  /* 0x00010800010e7983 */ /* 0x000ee20000300a00 */
[----:B0-----:R-:W-:-:S03]  /*40a0*/  IMAD.MOV.U32 R0, RZ, RZ, R13 ;  /* 0x000000ffff007224 */ /* 0x001fc600078e000d */
[----:B------:R-:W3:Y:S04]  /*40b0*/  LDL.LU.64 R12, [R1+0xc0] ;  /* 0x0000c000010c7983 */ /* 0x000ee80000300a00 */
[----:B------:R0:W-:Y:S04]  /*40c0*/  STL [R1+0x2fc], R0 ;  /* 0x0002fc0001007387 */ /* 0x0001e80000100800 */
[----:B------:R1:W-:Y:S01]  /*40d0*/  STL [R1+0x308], R26 ;  /* 0x0003081a01007387 */ /* 0x0003e20000100800 */
[----:B0-----:R-:W-:-:S03]  /*40e0*/  IMAD.MOV.U32 R0, RZ, RZ, R27 ;  /* 0x000000ffff007224 */ /* 0x001fc600078e001b */
[----:B-1----:R-:W3:Y:S04]  /*40f0*/  LDL.LU.64 R26, [R1+0x118] ;  /* 0x00011800011a7983 */ /* 0x002ee80000300a00 */
[----:B------:R0:W-:Y:S04]  /*4100*/  STL [R1+0x304], R0 ;  /* 0x0003040001007387 */ /* 0x0001e80000100800 */
[----:B--2---:R1:W-:Y:S01]  /*4110*/  STL [R1+0x310], R10 ;  /* 0x0003100a01007387 */ /* 0x0043e20000100800 */
[----:B0-----:R-:W-:-:S03]  /*4120*/  IMAD.MOV.U32 R0, RZ, RZ, R11 ;  /* 0x000000ffff007224 */ /* 0x001fc600078e000b */
[----:B-1----:R-:W2:Y:S04]  /*4130*/  LDL.LU.64 R10, [R1+0xc8] ;  /* 0x0000c800010a7983 */ /* 0x002ea80000300a00 */
[----:B------:R0:W-:Y:S04]  /*4140*/  STL [R1+0x30c], R0 ;  /* 0x00030c0001007387 */ /* 0x0001e80000100800 */
[----:B----4-:R1:W-:Y:S01]  /*4150*/  STL [R1+0x318], R4 ;  /* 0x0003180401007387 */ /* 0x0103e20000100800 */
[----:B0-----:R-:W-:-:S03]  /*4160*/  IMAD.MOV.U32 R0, RZ, RZ, R5 ;  /* 0x000000ffff007224 */ /* 0x001fc600078e0005 */
[----:B-1----:R-:W4:Y:S04]  /*4170*/  LDL.LU.64 R4, [R1+0x120] ;  /* 0x0001200001047983 */ /* 0x002f280000300a00 */
[----:B------:R0:W-:Y:S04]  /*4180*/  STL [R1+0x314], R0 ;  /* 0x0003140001007387 */ /* 0x0001e80000100800 */
[----:B------:R1:W-:Y:S01]  /*4190*/  STL [R1+0x320], R20 ;  /* 0x0003201401007387 */ /* 0x0003e20000100800 */
[----:B0-----:R-:W-:-:S03]  /*41a0*/  IMAD.MOV.U32 R0, RZ, RZ, R21 ;  /* 0x000000ffff007224 */ /* 0x001fc600078e0015 */
[----:B-1----:R-:W4:Y:S04]  /*41b0*/  LDL.LU.64 R20, [R1+0xd8] ;  /* 0x0000d80001147983 */ /* 0x002f280000300a00 */
[----:B------:R0:W-:Y:S04]  /*41c0*/  STL [R1+0x31c], R0 ;  /* 0x00031c0001007387 */ /* 0x0001e80000100800 */
[----:B---3--:R1:W-:Y:S01]  /*41d0*/  STL [R1+0x328], R2 ;  /* 0x0003280201007387 */ /* 0x0083e20000100800 */
[----:B0-----:R-:W-:-:S03]  /*41e0*/  IMAD.MOV.U32 R0, RZ, RZ, R3 ;  /* 0x000000ffff007224 */ /* 0x001fc600078e0003 */
[----:B------:R-:W-:Y:S04]  /*41f0*/  STL [R1+0x330], R6 ;  /* 0x0003300601007387 */ /* 0x000fe80000100800 */
[----:B------:R0:W-:Y:S04]  /*4200*/  STL [R1+0x324], R0 ;  /* 0x0003240001007387 */ /* 0x0001e80000100800 */
[----:B-1----:R-:W3:Y:S01]  /*4210*/  LDL.LU.64 R2, [R1+0x138] ;  /* 0x0001380001027983 */ /* 0x002ee20000300a00 */
[----:B0-----:R-:W-:-:S03]  /*4220*/  IMAD.MOV.U32 R0, RZ, RZ, R7 ;  /* 0x000000ffff007224 */ /* 0x001fc600078e0007 */
[----:B------:R-:W-:Y:S04]  /*4230*/  STL [R1+0x338], R18 ;  /* 0x0003381201007387 */ /* 0x000fe80000100800 */
[----:B------:R0:W-:Y:S02]  /*4240*/  STL [R1+0x32c], R0 ;  /* 0x00032c0001007387 */ /* 0x0001e40000100800 */
[----:B0-----:R-:W-:Y:S02]  /*4250*/  IMAD.MOV.U32 R0, RZ, RZ, R19 ;  /* 0x000000ffff007224 */ /* 0x001fe400078e0013 */
[----:B------:R-:W3:Y:S04]  /*4260*/  LDL.LU.64 R18, [R1+0xe0] ;  /* 0x0000e00001127983 */ /* 0x000ee80000300a00 */
[----:B------:R0:W-:Y:S04]  /*4270*/  STL [R1+0x334], R0 ;  /* 0x0003340001007387 */ /* 0x0001e80000100800 */
[----:B------:R1:W-:Y:S01]  /*4280*/  STL [R1+0x340], R28 ;  /* 0x0003401c01007387 */ /* 0x0003e20000100800 */
        /* <DEDUP_REMOVED lines=20> */
[----:B--2---:R-:W-:Y:S04]  /*43d0*/  STL [R1+0x370], R10 ;  /* 0x0003700a01007387 */ /* 0x004fe80000100800 */
[----:B------:R0:W-:Y:S04]  /*43e0*/  STL [R1+0x364], R0 ;  /* 0x0003640001007387 */ /* 0x0001e80000100800 */
[----:B------:R-:W2:Y:S01]  /*43f0*/  LDL.LU.64 R26, [R1+0x160] ;  /* 0x00016000011a7983 */ /* 0x000ea20000300a00 */
[----:B0-----:R-:W-:-:S03]  /*4400*/  IMAD.MOV.U32 R0, RZ, RZ, R11 ;  /* 0x000000ffff007224 */ /* 0x001fc600078e000b */
[----:B----4-:R-:W-:Y:S04]  /*4410*/  STL [R1+0x378], R4 ;  /* 0x0003780401007387 */ /* 0x010fe80000100800 */
[----:B------:R0:W-:Y:S04]  /*4420*/  STL [R1+0x36c], R0 ;  /* 0x00036c0001007387 */ /* 0x0001e80000100800 */
[----:B------:R-:W4:Y:S01]  /*4430*/  LDL.LU.64 R10, [R1+0x40] ;  /* 0x00004000010a7983 */ /* 0x000f220000300a00 */
[----:B0-----:R-:W-:-:S03]  /*4440*/  IMAD.MOV.U32 R0, RZ, RZ, R5 ;  /* 0x000000ffff007224 */ /* 0x001fc600078e0005 */
[----:B------:R-:W-:Y:S04]  /*4450*/  STL [R1+0x380], R20 ;  /* 0x0003801401007387 */ /* 0x000fe80000100800 */
[----:B------:R0:W-:Y:S04]  /*4460*/  STL [R1+0x374], R0 ;  /* 0x0003740001007387 */ /* 0x0001e80000100800 */
[----:B------:R-:W4:Y:S04]  /*4470*/  LDL.LU.64 R8, [R1+0x168] ;  /* 0x0001680001087983 */ /* 0x000f280000300a00 */
[----:B------:R-:W4:Y:S01]  /*4480*/  LDL.LU.64 R24, [R1+0x110] ;  /* 0x0001100001187983 */ /* 0x000f220000300a00 */
[----:B0-----:R-:W-:-:S05]  /*4490*/  IMAD.MOV.U32 R0, RZ, RZ, R21 ;  /* 0x000000ffff007224 */ /* 0x001fca00078e0015 */
[----:B------:R0:W-:Y:S04]  /*44a0*/  STL [R1+0x37c], R0 ;  /* 0x00037c0001007387 */ /* 0x0001e80000100800 */
[----:B---3--:R-:W-:Y:S04]  /*44b0*/  STL [R1+0x388], R2 ;  /* 0x0003880201007387 */ /* 0x008fe80000100800 */
[----:B------:R-:W3:Y:S01]  /*44c0*/  LDL.LU.64 R6, [R1+0x170] ;  /* 0x0001700001067983 */ /* 0x000ee20000300a00 */
[----:B0-----:R-:W-:-:S03]  /*44d0*/  IMAD.MOV.U32 R0, RZ, RZ, R3 ;  /* 0x000000ffff007224 */ /* 0x001fc600078e0003 */
[----:B------:R-:W3:Y:S04]  /*44e0*/  LDL.LU.64 R22, [R1+0x30] ;  /* 0x0000300001167983 */ /* 0x000ee80000300a00 */
[----:B------:R0:W-:Y:S04]  /*44f0*/  STL [R1+0x384], R0 ;  /* 0x0003840001007387 */ /* 0x0001e80000100800 */
[----:B------:R-:W-:Y:S01]  /*4500*/  STL [R1+0x390], R18 ;  /* 0x0003901201007387 */ /* 0x000fe20000100800 */
[----:B0-----:R-:W-:-:S03]  /*4510*/  IMAD.MOV.U32 R0, RZ, RZ, R19 ;  /* 0x000000ffff007224 */ /* 0x001fc600078e0013 */
[----:B------:R-:W3:Y:S04]  /*4520*/  LDL.LU.64 R4, [R1+0x178] ;  /* 0x0001780001047983 */ /* 0x000ee80000300a00 */
[----:B------:R-:W3:Y:S04]  /*4530*/  LDL.LU.64 R20, [R1+0x128] ;  /* 0x0001280001147983 */ /* 0x000ee80000300a00 */
[----:B------:R0:W-:Y:S04]  /*4540*/  STL [R1+0x38c], R0 ;  /* 0x00038c0001007387 */ /* 0x0001e80000100800 */
[----:B------:R-:W-:Y:S01]  /*4550*/  STL [R1+0x398], R28 ;  /* 0x0003981c01007387 */ /* 0x000fe20000100800 */
[----:B0-----:R-:W-:-:S03]  /*4560*/  IMAD.MOV.U32 R0, RZ, RZ, R29 ;  /* 0x000000ffff007224 */ /* 0x001fc600078e001d */
[----:B------:R-:W3:Y:S04]  /*4570*/  LDL.LU.64 R2, [R1+0x180] ;  /* 0x0001800001027983 */ /* 0x000ee80000300a00 */
[----:B------:R-:W3:Y:S04]  /*4580*/  LDL.LU.64 R18, [R1+0x28] ;  /* 0x0000280001127983 */ /* 0x000ee80000300a00 */
[----:B------:R0:W-:Y:S02]  /*4590*/  STL [R1+0x394], R0 ;  /* 0x0003940001007387 */ /* 0x0001e40000100800 */
[----:B0-----:R-:W-:-:S02]  /*45a0*/  IMAD.MOV.U32 R0, RZ, RZ, R17 ;  /* 0x000000ffff007224 */ /* 0x001fc400078e0011 */
[----:B------:R0:W-:Y:S04]  /*45b0*/  STL [R1+0x3a0], R16 ;  /* 0x0003a01001007387 */ /* 0x0001e80000100800 */
[----:B------:R-:W3:Y:S04]  /*45c0*/  LDL.LU.64 R28, [R1+0x188] ;  /* 0x00018800011c7983 */ /* 0x000ee80000300a00 */
[----:B0-----:R-:W3:Y:S04]  /*45d0*/  LDL.LU.64 R16, [R1+0x148] ;  /* 0x0001480001107983 */ /* 0x001ee80000300a00 */
[----:B------:R0:W-:Y:S04]  /*45e0*/  STL [R1+0x39c], R0 ;  /* 0x00039c0001007387 */ /* 0x0001e80000100800 */
[----:B------:R1:W-:Y:S01]  /*45f0*/  STL [R1+0x3a8], R14 ;  /* 0x0003a80e01007387 */ /* 0x0003e20000100800 */
[----:B0-----:R-:W-:-:S03]  /*4600*/  IMAD.MOV.U32 R0, RZ, RZ, R15 ;  /* 0x000000ffff007224 */ /* 0x001fc600078e000f */
[----:B-1----:R-:W3:Y:S04]  /*4610*/  LDL.LU.64 R14, [R1+0x190] ;  /* 0x00019000010e7983 */ /* 0x002ee80000300a00 */
[----:B------:R0:W-:Y:S04]  /*4620*/  STL [R1+0x3a4], R0 ;  /* 0x0003a40001007387 */ /* 0x0001e80000100800 */
[----:B------:R1:W-:Y:S04]  /*4630*/  STL [R1+0x3b0], R12 ;  /* 0x0003b00c01007387 */ /* 0x0003e80000100800 */
[----:B0-----:R-:W3:Y:S01]  /*4640*/  LDL.LU R0, [R1+0x130] ;  /* 0x0001300001007983 */ /* 0x001ee20000300800 */
[----:B-1----:R-:W-:-:S03]  /*4650*/  IMAD.MOV.U32 R12, RZ, RZ, R13 ;  /* 0x000000ffff0c7224 */ /* 0x002fc600078e000d */
[----:B--2---:R0:W-:Y:S04]  /*4660*/  STL [R1+0x3b8], R26 ;  /* 0x0003b81a01007387 */ /* 0x0041e80000100800 */
[----:B------:R1:W-:Y:S01]  /*4670*/  STL [R1+0x3ac], R12 ;  /* 0x0003ac0c01007387 */ /* 0x0003e20000100800 */
[----:B0-----:R-:W-:-:S03]  /*4680*/  IMAD.MOV.U32 R26, RZ, RZ, R27 ;  /* 0x000000ffff1a7224 */ /* 0x001fc600078e001b */
[----:B-1----:R-:W2:Y:S04]  /*4690*/  LDL.LU.64 R12, [R1+0x20] ;  /* 0x00002000010c7983 */ /* 0x002ea80000300a00 */
[----:B----4-:R-:W-:Y:S04]  /*46a0*/  STL [R1+0x3c0], R10 ;  /* 0x0003c00a01007387 */ /* 0x010fe80000100800 */
[----:B------:R0:W-:Y:S04]  /*46b0*/  STL [R1+0x3b4], R26 ;  /* 0x0003b41a01007387 */ /* 0x0001e80000100800 */
[----:B0-----:R-:W4:Y:S04]  /*46c0*/  LDL.LU.64 R26, [R1+0x198] ;  /* 0x00019800011a7983 */ /* 0x001f280000300a00 */
[----:B------:R-:W4:Y:S04]  /*46d0*/  LDL.LU R10, [R1+0x8f0] ;  /* 0x0008f000010a7983 */ /* 0x000f280000300800 */
[----:B------:R0:W-:Y:S04]  /*46e0*/  STL [R1+0x3bc], R11 ;  /* 0x0003bc0b01007387 */ /* 0x0001e80000100800 */
[----:B0-----:R-:W4:Y:S04]  /*46f0*/  LDL.LU R11, [R1+0x8ec] ;  /* 0x0008ec00010b7983 */ /* 0x001f280000300800 */
[----:B------:R0:W-:Y:S04]  /*4700*/  STL [R1+0x3c8], R8 ;  /* 0x0003c80801007387 */ /* 0x0001e80000100800 */
[----:B------:R-:W-:Y:S01]  /*4710*/  STL [R1+0x3d0], R24 ;  /* 0x0003d01801007387 */ /* 0x000fe20000100800 */
[----:B0-----:R-:W-:-:S05]  /*4720*/  IMAD.MOV.U32 R8, RZ, RZ, R9 ;  /* 0x000000ffff087224 */ /* 0x001fca00078e0009 */
[----:B------:R0:W-:Y:S04]  /*4730*/  STL [R1+0x3c4], R8 ;  /* 0x0003c40801007387 */ /* 0x0001e80000100800 */
[----:B---3--:R1:W-:Y:S01]  /*4740*/  STL [R1+0x3d8], R6 ;  /* 0x0003d80601007387 */ /* 0x0083e20000100800 */
[----:B0-----:R-:W-:Y:S02]  /*4750*/  IMAD.MOV.U32 R8, RZ, RZ, R25 ;  /* 0x000000ffff087224 */ /* 0x001fe400078e0019 */
[----:B-1----:R-:W-:-:S03]  /*4760*/  IMAD.MOV.U32 R6, RZ, RZ, R7 ;  /* 0x000000ffff067224 */ /* 0x002fc600078e0007 */
[----:B------:R-:W-:Y:S04]  /*4770*/  STL [R1+0x3cc], R8 ;  /* 0x0003cc0801007387 */ /* 0x000fe80000100800 */
[----:B------:R-:W-:Y:S04]  /*4780*/  STL [R1+0x3e0], R22 ;  /* 0x0003e01601007387 */ /* 0x000fe80000100800 */
[----:B------:R0:W-:Y:S04]  /*4790*/  STL [R1+0x3d4], R6 ;  /* 0x0003d40601007387 */ /* 0x0001e80000100800 */
[----:B------:R1:W-:Y:S01]  /*47a0*/  STL [R1+0x3e8], R4 ;  /* 0x0003e80401007387 */ /* 0x0003e20000100800 */
[----:B0-----:R-:W-:-:S02]  /*47b0*/  IMAD.MOV.U32 R6, RZ, RZ, R23 ;  /* 0x000000ffff067224 */ /* 0x001fc400078e0017 */
        /* <DEDUP_REMOVED lines=10> */
[----:B------:R-:W-:Y:S01]  /*4860*/  STL [R1+0x408], R28 ;  /* 0x0004081c01007387 */ /* 0x000fe20000100800 */
[----:B0-----:R-:W-:-:S05]  /*4870*/  IMAD.MOV.U32 R2, RZ, RZ, R19 ;  /* 0x000000ffff027224 */ /* 0x001fca00078e0013 */
[----:B------:R0:W-:Y:S04]  /*4880*/  STL [R1+0x3fc], R2 ;  /* 0x0003fc0201007387 */ /* 0x0001e80000100800 */
[----:B------:R-:W-:Y:S01]  /*4890*/  STL [R1+0x410], R16 ;  /* 0x0004101001007387 */ /* 0x000fe20000100800 */
[----:B0-----:R-:W-:Y:S02]  /*48a0*/  IMAD.MOV.U32 R2, RZ, RZ, R29 ;  /* 0x000000ffff027224 */ /* 0x001fe400078e001d */
[----:B------:R-:W-:-:S03]  /*48b0*/  IMAD.MOV.U32 R3, RZ, RZ, R15 ;  /* 0x000000ffff037224 */ /* 0x000fc600078e000f */
[----:B------:R0:W-:Y:S01]  /*48c0*/  STL [R1+0x404], R2 ;  /* 0x0004040201007387 */ /* 0x0001e20000100800 */
[----:B------:R-:W-:Y:S01]  /*48d0*/  IMAD R0, R0, UR6, RZ ;  /* 0x0000000600007c24 */ /* 0x000fe2000f8e02ff */
[----:B------:R-:W-:Y:S01]  /*48e0*/  ULDC.64 UR6, c[0x0][0x210] ;  /* 0x0000840000067ab9 */ /* 0x000fe20000000a00 */
[----:B0-----:R-:W-:-:S05]  /*48f0*/  IMAD.MOV.U32 R2, RZ, RZ, R17 ;  /* 0x000000ffff027224 */ /* 0x001fca00078e0011 */
[----:B------:R0:W-:Y:S04]  /*4900*/  STL [R1+0x40c], R2 ;  /* 0x00040c0201007387 */ /* 0x0001e80000100800 */
[----:B------:R-:W-:Y:S04]  /*4910*/  STL [R1+0x418], R14 ;  /* 0x0004180e01007387 */ /* 0x000fe80000100800 */
[----:B------:R1:W-:Y:S01]  /*4920*/  STL [R1+0x414], R3 ;  /* 0x0004140301007387 */ /* 0x0003e20000100800 */
[----:B0-----:R-:W0:Y:S01]  /*4930*/  LDC R2, c[0x0][0x238] ;  /* 0x00008e00ff027b82 */ /* 0x001e220000000800 */
[----:B-1----:R-:W-:-:S04]  /*4940*/  LEA R3, P0, R0, UR6, 0x1 ;  /* 0x0000000600037c11 */ /* 0x002fc8000f8008ff */
[----:B------:R-:W-:Y:S01]  /*4950*/  LEA.HI.X.SX32 R28, R0, UR7, 0x1, P0 ;  /* 0x00000007001c7c11 */ /* 0x000fe200080f0eff */
[C---:B0-----:R-:W-:Y:S02]  /*4960*/  IMAD R23, R2.reuse, 0x5b, RZ ;  /* 0x0000005b02177824 */ /* 0x041fe400078e02ff */
[----:B------:R-:W-:Y:S02]  /*4970*/  IMAD R20, R2, 0x57, RZ ;  /* 0x0000005702147824 */ /* 0x000fe400078e02ff */
[----:B--2---:R-:W-:Y:S01]  /*4980*/  IMAD.MOV.U32 R4, RZ, RZ, R13 ;  /* 0x000000ffff047224 */ /* 0x004fe200078e000d */
[----:B------:R-:W-:Y:S04]  /*4990*/  STL [R1+0x420], R12 ;  /* 0x0004200c01007387 */ /* 0x000fe80000100800 */
[----:B------:R-:W-:Y:S04]  /*49a0*/  STL [R1+0x41c], R4 ;  /* 0x00041c0401007387 */ /* 0x000fe80000100800 */
[----:B----4-:R-:W-:Y:S04]  /*49b0*/  STL [R1+0x428], R26 ;  /* 0x0004281a01007387 */ /* 0x010fe80000100800 */
[----:B------:R0:W-:Y:S02]  /*49c0*/  STL [R1+0x13c], R3 ;  /* 0x00013c0301007387 */ /* 0x0001e40000100800 */
[----:B0-----:R-:W-:-:S02]  /*49d0*/  IMAD.MOV.U32 R3, RZ, RZ, R27 ;  /* 0x000000ffff037224 */ /* 0x001fc400078e001b */
[----:B------:R-:W-:Y:S04]  /*49e0*/  STL [R1+0x430], R10 ;  /* 0x0004300a01007387 */ /* 0x000fe80000100800 */
[----:B------:R-:W-:Y:S04]  /*49f0*/  STL [R1+0x424], R3 ;  /* 0x0004240301007387 */ /* 0x000fe80000100800 */
[----:B------:R-:W-:Y:S04]  /*4a00*/  STL [R1+0x42c], R11 ;  /* 0x00042c0b01007387 */ /* 0x000fe80000100800 */
[----:B------:R-:W-:Y:S04]  /*4a10*/  STL [R1+0x2b0], RZ ;  /* 0x0002b0ff01007387 */ /* 0x000fe80000100800 */
[----:B------:R-:W-:Y:S04]  /*4a20*/  STL [R1+0xe0], RZ ;  /* 0x0000e0ff01007387 */ /* 0x000fe80000100800 */
[----:B------:R-:W-:Y:S04]  /*4a30*/  STL [R1+0xe4], RZ ;  /* 0x0000e4ff01007387 */ /* 0x000fe80000100800 */
[----:B------:R-:W-:Y:S04]  /*4a40*/  STL [R1+0x138], R28 ;  /* 0x0001381c01007387 */ /* 0x000fe80000100800 */
[----:B------:R-:W-:Y:S04]  /*4a50*/  STL [R1+0xe8], RZ ;  /* 0x0000e8ff01007387 */ /* 0x000fe80000100800 */
[----:B------:R-:W-:Y:S01]  /*4a60*/  STL [R1+0xec], RZ ;  /* 0x0000ecff01007387 */ /* 0x000fe20000100800 */
[----:B------:R-:W-:-:S03]  /*4a70*/  IMAD R26, R2, 0x5f, RZ ;  /* 0x0000005f021a7824 */ /* 0x000fc600078e02ff */
[----:B------:R-:W-:Y:S04]  /*4a80*/  STL [R1+0xd0], RZ ;  /* 0x0000d0ff01007387 */ /* 0x000fe80000100800 */
[----:B------:R-:W-:Y:S04]  /*4a90*/  STL [R1+0xd4], RZ ;  /* 0x0000d4ff01007387 */ /* 0x000fe80000100800 */
[----:B------:R-:W-:Y:S04]  /*4aa0*/  STL [R1+0xd8], RZ ;  /* 0x0000d8ff01007387 */ /* 0x000fe80000100800 */
[----:B------:R-:W-:Y:S04]  /*4ab0*/  STL [R1+0xdc], RZ ;  /* 0x0000dcff01007387 */ /* 0x000fe80000100800 */
[----:B------:R-:W-:Y:S04]  /*4ac0*/  STL [R1+0xc0], RZ ;  /* 0x0000c0ff01007387 */ /* 0x000fe80000100800 */
[----:B------:R-:W-:Y:S04]  /*4ad0*/  STL [R1+0xc4], RZ ;  /* 0x0000c4ff01007387 */ /* 0x000fe80000100800 */
[----:B------:R-:W-:Y:S04]  /*4ae0*/  STL [R1+0xc8], RZ ;  /* 0x0000c8ff01007387 */ /* 0x000fe80000100800 */
[----:B------:R-:W-:Y:S04]  /*4af0*/  STL [R1+0xcc], RZ ;  /* 0x0000ccff01007387 */ /* 0x000fe80000100800 */
[----:B------:R-:W-:Y:S04]  /*4b00*/  STL [R1+0x8e0], R26 ;  /* 0x0008e01a01007387 */ /* 0x000fe80000100800 */
[----:B------:R0:W-:Y:S02]  /*4b10*/  STL [R1+0x8e4], R23 ;  /* 0x0008e41701007387 */ /* 0x0001e40000100800 */
[----:B0-----:R-:W0:Y:S01]  /*4b20*/  LDC R23, c[0x0][0x230] ;  /* 0x00008c00ff177b82 */ /* 0x001e220000000800 */
[----:B------:R-:W-:Y:S01]  /*4b30*/  IMAD.SHL.U32 R3, R2, 0x80, RZ ;  /* 0x0000008002037824 */ /* 0x000fe200078e00ff */
[----:B------:R-:W-:Y:S01]  /*4b40*/  STL [R1+0x8e8], R20 ;  /* 0x0008e81401007387 */ /* 0x000fe20000100800 */
[----:B0-----:R-:W-:-:S05]  /*4b50*/  VIADD R23, R23, 0x7f ;  /* 0x0000007f17177836 */ /* 0x001fca0000000000 */
[----:B------:R-:W-:-:S04]  /*4b60*/  SHF.R.S32.HI R0, RZ, 0x1f, R23 ;  /* 0x0000001fff007819 */ /* 0x000fc80000011417 */
[----:B------:R-:W-:Y:S02]  /*4b70*/  LEA.HI R23, R0, R23, RZ, 0x7 ;  /* 0x0000001700177211 */ /* 0x000fe400078f38ff */
[----:B------:R-:W-:-:S04]  /*4b80*/  SHF.R.S32.HI R0, RZ, 0x1f, R3 ;  /* 0x0000001fff007819 */ /* 0x000fc80000011403 */
[----:B------:R-:W-:-:S05]  /*4b90*/  SHF.L.U64.HI R0, R3, 0x1, R0 ;  /* 0x0000000103007819 */ /* 0x000fca0000010200 */
[----:B------:R0:W-:Y:S04]  /*4ba0*/  STL [R1+0x8dc], R0 ;  /* 0x0008dc0001007387 */ /* 0x0001e80000100800 */
[----:B0-----:R-:W2:Y:S01]  /*4bb0*/  LDL R0, [R1+0x13c] ;  /* 0x00013c0001007983 */ /* 0x001ea20000100800 */
[----:B------:R-:W-:Y:S01]  /*4bc0*/  SHF.R.S32.HI R20, RZ, 0x7, R23 ;  /* 0x00000007ff147819 */ /* 0x000fe20000011417 */
[C---:B------:R-:W-:Y:S02]  /*4bd0*/  IMAD R20, R2.reuse, 0xfe, RZ ;  /* 0x000000fe02147824 */ /* 0x040fe400078e02ff */
[C---:B------:R-:W-:Y:S02]  /*4be0*/  IMAD R23, R2.reuse, 0xfa, RZ ;  /* 0x000000fa02177824 */ /* 0x040fe400078e02ff */
[----:B------:R-:W-:-:S02]  /*4bf0*/  IMAD R26, R2, 0xae, RZ ;  /* 0x000000ae021a7824 */ /* 0x000fc400078e02ff */
[C---:B------:R-:W-:Y:S02]  /*4c00*/  IMAD R29, R2.reuse, 0xaa, RZ ;  /* 0x000000aa021d7824 */ /* 0x040fe400078e02ff */
[C---:B------:R-:W-:Y:S02]  /*4c10*/  IMAD R17, R2.reuse, 0x53, RZ ;  /* 0x0000005302117824 */ /* 0x040fe400078e02ff */
[C---:B------:R-:W-:Y:S02]  /*4c20*/  IMAD R27, R2.reuse, 0xa6, RZ ;  /* 0x000000a6021b7824 */ /* 0x040fe400078e02ff */
        /* <DEDUP_REMOVED lines=19> */
[----:B------:R-:W-:Y:S01]  /*4d60*/  IMAD R3, R2, 0xf2, RZ ;  /* 0x000000f202037824 */ /* 0x000fe200078e02ff */
[-C--:B--2---:R-:W-:Y:S02]  /*4d70*/  IADD3 R20, P2, R20, R0.reuse, RZ ;  /* 0x0000000014147210 */ /* 0x084fe40007f5e0ff */
[----:B------:R-:W-:-:S03]  /*4d80*/  IADD3 R23, P4, R23, R0, RZ ;  /* 0x0000000017177210 */ /* 0x000fc60007f9e0ff */
[----:B------:R0:W-:Y:S04]  /*4d90*/  STL [R1+0x438], R20 ;  /* 0x0004381401007387 */ /* 0x0001e80000100800 */
[----:B------:R1:W-:Y:S01]  /*4da0*/  STL [R1+0x448], R23 ;  /* 0x0004481701007387 */ /* 0x0003e20000100800 */
[C---:B0-----:R-:W-:Y:S02]  /*4db0*/  IMAD R20, R2.reuse, 0xee, RZ ;  /* 0x000000ee02147824 */ /* 0x041fe400078e02ff */
[----:B-1----:R-:W-:Y:S02]  /*4dc0*/  IMAD R23, R2, 0xea, RZ ;  /* 0x000000ea02177824 */ /* 0x002fe400078e02ff */
[----:B------:R-:W0:Y:S02]  /*4dd0*/  LDC R2, c[0x0][0x238] ;  /* 0x00008e00ff027b82 */ /* 0x000e240000000800 */
[----:B0-----:R-:W-:-:S05]  /*4de0*/  IMAD R2, R2, 0xf6, RZ ;  /* 0x000000f602027824 */ /* 0x001fca00078e02ff */
[----:B------:R-:W-:-:S05]  /*4df0*/  IADD3 R2, P5, R2, R0, RZ ;  /* 0x0000000002027210 */ /* 0x000fca0007fbe0ff */
[----:B------:R0:W-:Y:S02]  /*4e00*/  STL [R1+0x458], R2 ;  /* 0x0004580201007387 */ /* 0x0001e40000100800 */
[----:B0-----:R-:W0:Y:S01]  /*4e10*/  LDC R2, c[0x0][0x238] ;  /* 0x00008e00ff027b82 */ /* 0x001e220000000800 */
[-C--:B------:R-:W-:Y:S02]  /*4e20*/  IADD3 R3, P6, R3, R0.reuse, RZ ;  /* 0x0000000003037210 */ /* 0x080fe40007fde0ff */
[-C--:B------:R-:W-:Y:S02]  /*4e30*/  IADD3 R20, P0, R20, R0.reuse, RZ ;  /* 0x0000000014147210 */ /* 0x080fe40007f1e0ff */
[----:B------:R-:W-:Y:S01]  /*4e40*/  IADD3 R23, P3, R23, R0, RZ ;  /* 0x0000000017177210 */ /* 0x000fe20007f7e0ff */
[----:B------:R0:W-:Y:S04]  /*4e50*/  STL [R1+0x468], R3 ;  /* 0x0004680301007387 */ /* 0x0001e80000100800 */
[----:B------:R1:W-:Y:S04]  /*4e60*/  STL [R1+0x478], R20 ;  /* 0x0004781401007387 */ /* 0x0003e80000100800 */
[----:B------:R2:W-:Y:S01]  /*4e70*/  STL [R1+0x488], R23 ;  /* 0x0004881701007387 */ /* 0x0005e20000100800 */
[----:B0-----:R-:W-:-:S02]  /*4e80*/  IMAD R3, R2, 0x7f, RZ ;  /* 0x0000007f02037824 */ /* 0x001fc400078e02ff */
[C---:B-1----:R-:W-:Y:S02]  /*4e90*/  IMAD R20, R2.reuse, 0xe2, RZ ;  /* 0x000000e202147824 */ /* 0x042fe400078e02ff */
[----:B--2---:R-:W-:Y:S02]  /*4ea0*/  IMAD R23, R2, 0x7d, RZ ;  /* 0x0000007d02177824 */ /* 0x004fe400078e02ff */
[----:B------:R-:W0:Y:S02]  /*4eb0*/  LDC R2, c[0x0][0x238] ;  /* 0x00008e00ff027b82 */ /* 0x000e240000000800 */
[----:B0-----:R-:W-:-:S05]  /*4ec0*/  IMAD R2, R2, 0xe6, RZ ;  /* 0x000000e602027824 */ /* 0x001fca00078e02ff */
[----:B------:R-:W-:-:S05]  /*4ed0*/  IADD3 R2, P1, R2, R0, RZ ;  /* 0x0000000002027210 */ /* 0x000fca0007f3e0ff */
[----:B------:R0:W-:Y:S02]  /*4ee0*/  STL [R1+0x498], R2 ;  /* 0x0004980201007387 */ /* 0x0001e40000100800 */
[----:B0-----:R-:W0:Y:S01]  /*4ef0*/  LDC R2, c[0x0][0x238] ;  /* 0x00008e00ff027b82 */ /* 0x001e220000000800 */
[----:B------:R-:W-:Y:S02]  /*4f00*/  LEA.HI.X.SX32 R3, R3, R28, 0x1, P2 ;  /* 0x0000001c03037211 */ /* 0x000fe400010f0eff */
[----:B------:R-:W-:Y:S02]  /*4f10*/  IADD3 R20, P2, R20, R0, RZ ;  /* 0x0000000014147210 */ /* 0x000fe40007f5e0ff */
[----:B------:R-:W-:Y:S01]  /*4f20*/  LEA.HI.X.SX32 R23, R23, R28, 0x1, P4 ;  /* 0x0000001c17177211 */ /* 0x000fe200020f0eff */
        /* <DEDUP_REMOVED lines=62> */
[----:B------:R-:W0:Y:S01]  /*5310*/  LDC R2, c[0x0][0x238] ;  /* 0x00008e00ff027b82 */ /* 0x000e220000000800 */
[----:B------:R-:W-:Y:S01]  /*5320*/  LEA.HI.X.SX32 R3, R3, R28, 0x1, P6 ;  /* 0x0000001c03037211 */ /* 0x000fe200030f0eff */
[----:B0-----:R-:W-:-:S05]  /*5330*/  IMAD R2, R2, 0xbe, RZ ;  /* 0x000000be02027824 */ /* 0x001fca00078e02ff */
[----:B------:R-:W-:-:S05]  /*5340*/  IADD3 R2, P5, R2, R0, RZ ;  /* 0x0000000002027210 */ /* 0x000fca0007fbe0ff */
[----:B------:R0:W-:Y:S02]  /*5350*/  STL [R1+0x538], R2 ;  /* 0x0005380201007387 */ /* 0x0001e40000100800 */
[----:B0-----:R-:W0:Y:S02]  /*5360*/  LDC R2, c[0x0][0x238] ;  /* 0x00008e00ff027b82 */ /* 0x001e240000000800 */
[----:B------:R1:W-:Y:S02]  /*5370*/  STL [R1+0x4d4], R3 ;  /* 0x0004d40301007387 */ /* 0x0003e40000100800 */
[----:B-1----:R-:W-:Y:S02]  /*5380*/  IADD3 R3, P6, R20, R0, RZ ;  /* 0x0000000014037210 */ /* 0x002fe40007fde0ff */
[----:B------:R-:W-:Y:S02]  /*5390*/  LEA.HI.X.SX32 R20, R23, R28, 0x1, P0 ;  /* 0x0000001c17147211 */ /* 0x000fe400000f0eff */
[----:B------:R-:W1:Y:S01]  /*53a0*/  LDC R23, c[0x0][0x238] ;  /* 0x00008e00ff177b82 */ /* 0x000e620000000800 */
[----:B------:R0:W-:Y:S04]  /*53b0*/  STL [R1+0x548], R3 ;  /* 0x0005480301007387 */ /* 0x0001e80000100800 */
[----:B------:R2:W-:Y:S01]  /*53c0*/  STL [R1+0x4e4], R20 ;  /* 0x0004e41401007387 */ /* 0x0005e20000100800 */
[----:B0-----:R-:W-:-:S02]  /*53d0*/  IMAD R3, R2, 0x65, RZ ;  /* 0x0000006502037824 */ /* 0x001fc400078e02ff */
[----:B------:R-:W0:Y:S08]  /*53e0*/  LDC R2, c[0x0][0x238] ;  /* 0x00008e00ff027b82 */ /* 0x000e300000000800 */
[----:B--2---:R-:W2:Y:S01]  /*53f0*/  LDC R20, c[0x0][0x238] ;  /* 0x00008e00ff147b82 */ /* 0x004ea20000000800 */
[----:B-1----:R-:W-:Y:S01]  /*5400*/  IMAD R23, R23, 0x67, RZ ;  /* 0x0000006717177824 */ /* 0x002fe200078e02ff */
[----:B------:R-:W-:-:S04]  /*5410*/  LEA.HI.X.SX32 R3, R3, R28, 0x1, P1 ;  /* 0x0000001c03037211 */ /* 0x000fc800008f0eff */
[----:B------:R-:W-:Y:S01]  /*5420*/  LEA.HI.X.SX32 R23, R23, R28, 0x1, P3 ;  /* 0x0000001c17177211 */ /* 0x000fe200018f0eff */
[----:B0-----:R-:W-:Y:S02]  /*5430*/  IMAD R2, R2, 0xb2, RZ ;  /* 0x000000b202027824 */ /* 0x001fe400078e02ff */
[----:B--2---:R-:W-:-:S03]  /*5440*/  IMAD R20, R20, 0xb6, RZ ;  /* 0x000000b614147824 */ /* 0x004fc600078e02ff */
[-C--:B------:R-:W-:Y:S02]  /*5450*/  IADD3 R2, P3, R2, R0.reuse, RZ ;  /* 0x0000000002027210 */ /* 0x080fe40007f7e0ff */
[-C--:B------:R-:W-:Y:S02]  /*5460*/  IADD3 R20, P0, R20, R0.reuse, RZ ;  /* 0x0000000014147210 */ /* 0x080fe40007f1e0ff */
[----:B------:R-:W-:-:S03]  /*5470*/  IADD3 R26, P1, R26, R0, RZ ;  /* 0x000000001a1a7210 */ /* 0x000fc60007f3e0ff */
[----:B------:R0:W-:Y:S04]  /*5480*/  STL [R1+0x558], R20 ;  /* 0x0005581401007387 */ /* 0x0001e80000100800 */
[----:B0-----:R-:W2:Y:S04]  /*5490*/  LDL.LU R20, [R1+0x8e8] ;  /* 0x0008e80001147983 */ /* 0x001ea80000300800 */
[----:B------:R0:W-:Y:S04]  /*54a0*/  STL [R1+0x4f4], R23 ;  /* 0x0004f41701007387 */ /* 0x0001e80000100800 */
[----:B0-----:R-:W3:Y:S04]  /*54b0*/  LDL.LU R23, [R1+0x8e4] ;  /* 0x0008e40001177983 */ /* 0x001ee80000300800 */
[----:B------:R0:W-:Y:S04]  /*54c0*/  STL [R1+0x568], R2 ;  /* 0x0005680201007387 */ /* 0x0001e80000100800 */
[----:B------:R-:W-:Y:S04]  /*54d0*/  STL [R1+0x504], R3 ;  /* 0x0005040301007387 */ /* 0x000fe80000100800 */
[----:B------:R1:W-:Y:S01]  /*54e0*/  STL [R1+0x578], R26 ;  /* 0x0005781a01007387 */ /* 0x0003e20000100800 */
[----:B0-----:R-:W0:Y:S03]  /*54f0*/  LDC R2, c[0x0][0x238] ;  /* 0x00008e00ff027b82 */ /* 0x001e260000000800 */
[----:B-1----:R-:W4:Y:S01]  /*5500*/  LDL.LU R26, [R1+0x8e0] ;  /* 0x0008e000011a7983 */ /* 0x002f220000300800 */
[----:B0-----:R-:W-:-:S04]  /*5510*/  IMAD R3, R2, 0x61, RZ ;  /* 0x0000006102037824 */ /* 0x001fc800078e02ff */
[----:B------:R-:W0:Y:S02]  /*5520*/  LDC R2, c[0x0][0x238] ;  /* 0x00008e00ff027b82 */ /* 0x000e240000000800 */
[----:B0-----:R-:W-:-:S05]  /*5530*/  IMAD R2, R2, 0x63, RZ ;  /* 0x0000006302027824 */ /* 0x001fca00078e02ff */
[----:B------:R-:W-:-:S05]  /*5540*/  LEA.HI.X.SX32 R2, R2, R28, 0x1, P2 ;  /* 0x0000001c02027211 */ /* 0x000fca00010f0eff */
[----:B------:R0:W-:Y:S02]  /*5550*/  STL [R1+0x514], R2 ;  /* 0x0005140201007387 */ /* 0x0001e40000100800 */
[----:B0-----:R-:W0:Y:S01]  /*5560*/  LDC R2, c[0x0][0x238] ;  /* 0x00008e00ff027b82 */ /* 0x001e220000000800 */
[----:B------:R-:W-:Y:S02]  /*5570*/  IADD3 R29, P2, R29, R0, RZ ;  /* 0x000000001d1d7210 */ /* 0x000fe40007f5e0ff */
[----:B------:R-:W-:-:S03]  /*5580*/  LEA.HI.X.SX32 R3, R3, R28, 0x1, P4 ;  /* 0x0000001c03037211 */ /* 0x000fc600020f0eff */
[----:B------:R-:W-:Y:S01]  /*5590*/  STL [R1+0x588], R29 ;  /* 0x0005881d01007387 */ /* 0x000fe20000100800 */
[----:B------:R-:W-:-:S03]  /*55a0*/  IADD3 R27, P4, R27, R0, RZ ;  /* 0x000000001b1b7210 */ /* 0x000fc60007f9e0ff */
[----:B------:R0:W-:Y:S04]  /*55b0*/  STL [R1+0x524], R3 ;  /* 0x0005240301007387 */ /* 0x0001e80000100800 */
[----:B------:R-:W-:Y:S01]  /*55c0*/  STL [R1+0x598], R27 ;  /* 0x0005981b01007387 */ /* 0x000fe20000100800 */
[----:B0-----:R-:W-:-:S05]  /*55d0*/  IMAD R3, R2, 0x5d, RZ ;  /* 0x0000005d02037824 */ /* 0x001fca00078e02ff */
[----:B------:R-:W-:Y:S02]  /*55e0*/  LEA.HI.X.SX32 R3, R3, R28, 0x1, P6 ;  /* 0x0000001c03037211 */ /* 0x000fe400030f0eff */
[----:B------:R-:W-:Y:S02]  /*55f0*/  IADD3 R24, P6, R24, R0, RZ ;  /* 0x0000000018187210 */ /* 0x000fe40007fde0ff */
[----:B------:R-:W-:Y:S02]  /*5600*/  LEA.HI.X.SX32 R17, R17, R28, 0x1, P4 ;  /* 0x0000001c11117211 */ /* 0x000fe400020f0eff */
[----:B------:R-:W-:Y:S02]  /*5610*/  IADD3 R16, P4, R16, R0, RZ ;  /* 0x0000000010107210 */ /* 0x000fe40007f9e0ff */
[----:B------:R-:W-:Y:S02]  /*5620*/  LEA.HI.X.SX32 R14, R14, R28, 0x1, P6 ;  /* 0x0000001c0e0e7211 */ /* 0x000fe400030f0eff */
[----:B------:R-:W-:-:S02]  /*5630*/  IADD3 R13, P6, R13, R0, RZ ;  /* 0x000000000d0d7210 */ /* 0x000fc40007fde0ff */
[----:B--2---:R-:W-:Y:S02]  /*5640*/  LEA.HI.X.SX32 R20, R20, R28, 0x1, P1 ;  /* 0x0000001c14147211 */ /* 0x004fe400008f0eff */
[----:B------:R-:W-:Y:S02]  /*5650*/  IADD3 R19, P1, R19, R0, RZ ;  /* 0x0000000013137210 */ /* 0x000fe40007f3e0ff */
[----:B---3--:R-:W-:Y:S02]  /*5660*/  LEA.HI.X.SX32 R23, R23, R28, 0x1, P0 ;  /* 0x0000001c17177211 */ /* 0x008fe400000f0eff */
[----:B------:R-:W-:Y:S02]  /*5670*/  IADD3 R22, P0, R22, R0, RZ ;  /* 0x0000000016167210 */ /* 0x000fe40007f1e0ff */
[----:B----4-:R-:W-:Y:S02]  /*5680*/  LEA.HI.X.SX32 R26, R26, R28, 0x1, P5 ;  /* 0x0000001c1a1a7211 */ /* 0x010fe400028f0eff */
[----:B------:R-:W-:-:S03]  /*5690*/  IADD3 R25, P5, R25, R0, RZ ;  /* 0x0000000019197210 */ /* 0x000fc60007fbe0ff */
[----:B------:R-:W-:Y:S04]  /*56a0*/  STL [R1+0x534], R26 ;  /* 0x0005341a01007387 */ /* 0x000fe80000100800 */
[----:B------:R-:W-:Y:S04]  /*56b0*/  STL [R1+0x5a8], R25 ;  /* 0x0005a81901007387 */ /* 0x000fe80000100800 */
[----:B------:R0:W-:Y:S02]  /*56c0*/  STL [R1+0x544], R3 ;  /* 0x0005440301007387 */ /* 0x0001e40000100800 */
[----:B0-----:R-:W-:-:S02]  /*56d0*/  IMAD R3, R2, 0x59, RZ ;  /* 0x0000005902037824 */ /* 0x001fc400078e02ff */
[----:B------:R-:W-:Y:S03]  /*56e0*/  STL [R1+0x5b8], R24 ;  /* 0x0005b81801007387 */ /* 0x000fe60000100800 */
[----:B------:R-:W-:Y:S01]  /*56f0*/  LEA.HI.X.SX32 R3, R3, R28, 0x1, P3 ;  /* 0x0000001c03037211 */ /* 0x000fe200018f0eff */
[----:B------:R-:W-:Y:S04]  /*5700*/  STL [R1+0x554], R23 ;  /* 0x0005541701007387 */ /* 0x000fe80000100800 */
[----:B------:R-:W-:Y:S01]  /*5710*/  STL [R1+0x5c8], R22 ;  /* 0x0005c81601007387 */ /* 0x000fe20000100800 */
[----:B------:R-:W-:-:S03]  /*5720*/  IADD3 R21, P3, R21, R0, RZ ;  /* 0x0000000015157210 */ /* 0x000fc60007f7e0ff */
[----:B------:R0:W-:Y:S02]  /*5730*/  STL [R1+0x564], R3 ;  /* 0x0005640301007387 */ /* 0x0001e40000100800 */
[----:B0-----:R-:W-:Y:S02]  /*5740*/  IMAD R3, R2, 0x55, RZ ;  /* 0x0000005502037824 */ /* 0x001fe400078e02ff */
        /* <DEDUP_REMOVED lines=19> */
[----:B------:R0:W-:Y:S01]  /*5880*/  STL [R1+0x5c4], R3 ;  /* 0x0005c40301007387 */ /* 0x0001e20000100800 */
[----:B------:R-:W-:Y:S02]  /*5890*/  LEA.HI.X.SX32 R11, R11, R28, 0x1, P3 ;  /* 0x0000001c0b0b7211 */ /* 0x000fe400018f0eff */
[----:B------:R-:W-:Y:S01]  /*58a0*/  IADD3 R10, P3, R10, R0, RZ ;  /* 0x000000000a0a7210 */ /* 0x000fe20007f7e0ff */
[----:B0-----:R-:W-:Y:S01]  /*58b0*/  IMAD R3, R2, 0x49, RZ ;  /* 0x0000004902037824 */ /* 0x001fe200078e02ff */
[----:B------:R-:W-:Y:S04]  /*58c0*/  STL [R1+0x440], R12 ;  /* 0x0004400c01007387 */ /* 0x000fe80000100800 */
        /* <DEDUP_REMOVED lines=9> */
[----:B------:R-:W-:Y:S02]  /*5960*/  LEA.HI.X.SX32 R3, R3, R28, 0x1, P4 ;  /* 0x0000001c03037211 */ /* 0x000fe400020f0eff */
[----:B------:R-:W-:Y:S01]  /*5970*/  IADD3 R4, P4, R4, R0, RZ ;  /* 0x0000000004047210 */ /* 0x000fe20007f9e0ff */
[----:B------:R-:W-:Y:S01]  /*5980*/  STL [R1+0x5f4], R8 ;  /* 0x0005f40801007387 */ /* 0x000fe20000100800 */
[----:B------:R-:W-:-:S03]  /*5990*/  LEA.HI.X.SX32 R5, R5, R28, 0x1, P5 ;  /* 0x0000001c05057211 */ /* 0x000fc600028f0eff */
[----:B------:R-:W-:Y:S04]  /*59a0*/  STL [R1+0x4a0], R7 ;  /* 0x0004a00701007387 */ /* 0x000fe80000100800 */
[----:B------:R0:W-:Y:S04]  /*59b0*/  STL [R1+0x604], R3 ;  /* 0x0006040301007387 */ /* 0x0001e80000100800 */
[----:B------:R1:W-:Y:S01]  /*59c0*/  STL [R1+0x4c0], R4 ;  /* 0x0004c00401007387 */ /* 0x0003e20000100800 */
[C---:B0-----:R-:W-:Y:S02]  /*59d0*/  IMAD R3, R2.reuse, 0x41, RZ ;  /* 0x0000004102037824 */ /* 0x041fe400078e02ff */
[----:B-1----:R-:W-:Y:S01]  /*59e0*/  IMAD R4, R2, 0x7e, RZ ;  /* 0x0000007e02047824 */ /* 0x002fe200078e02ff */
[----:B------:R0:W-:Y:S02]  /*59f0*/  STL [R1+0x614], R5 ;  /* 0x0006140501007387 */ /* 0x0001e40000100800 */
[----:B------:R-:W-:-:S02]  /*5a00*/  LEA.HI.X.SX32 R3, R3, R28, 0x1, P6 ;  /* 0x0000001c03037211 */ /* 0x000fc400030f0eff */
[-C--:B------:R-:W-:Y:S02]  /*5a10*/  IADD3 R6, P6, R6, R0.reuse, RZ ;  /* 0x0000000006067210 */ /* 0x080fe40007fde0ff */
[----:B0-----:R-:W-:-:S05]  /*5a20*/  IADD3 R5, P5, R4, R0, RZ ;  /* 0x0000000004057210 */ /* 0x001fca0007fbe0ff */
[----:B------:R0:W-:Y:S04]  /*5a30*/  STL [R1+0x638], R5 ;  /* 0x0006380501007387 */ /* 0x0001e80000100800 */
[----:B------:R-:W-:Y:S04]  /*5a40*/  STL [R1+0x624], R3 ;  /* 0x0006240301007387 */ /* 0x000fe80000100800 */
[----:B------:R1:W-:Y:S01]  /*5a50*/  STL [R1+0x4e0], R6 ;  /* 0x0004e00601007387 */ /* 0x0003e20000100800 */
[----:B0-----:R-:W-:Y:S01]  /*5a60*/  IMAD R5, R2, 0x7a, RZ ;  /* 0x0000007a02057824 */ /* 0x001fe200078e02ff */
[----:B-1----:R-:W-:Y:S01]  /*5a70*/  LEA.HI.X.SX32 R6, R4, R28, 0x1, P0 ;  /* 0x0000001c04067211 */ /* 0x002fe200000f0eff */
[----:B------:R-:W-:-:S02]  /*5a80*/  IMAD R4, R2, 0x3f, RZ ;  /* 0x0000003f02047824 */ /* 0x000fc400078e02ff */
[----:B------:R-:W-:Y:S02]  /*5a90*/  IMAD R3, R2, 0xcc, RZ ;  /* 0x000000cc02037824 */ /* 0x000fe400078e02ff */
[----:B------:R0:W-:Y:S01]  /*5aa0*/  STL [R1+0x43c], R6 ;  /* 0x00043c0601007387 */ /* 0x0001e20000100800 */
[----:B------:R-:W-:Y:S02]  /*5ab0*/  LEA.HI.X.SX32 R4, R4, R28, 0x1, P5 ;  /* 0x0000001c04047211 */ /* 0x000fe400028f0eff */
[-C--:B------:R-:W-:Y:S02]  /*5ac0*/  IADD3 R3, P5, R3, R0.reuse, RZ ;  /* 0x0000000003037210 */ /* 0x080fe40007fbe0ff */
[C---:B0-----:R-:W-:Y:S02]  /*5ad0*/  IADD3 R6, P0, R5.reuse, R0, RZ ;  /* 0x0000000005067210 */ /* 0x041fe40007f1e0ff */
[----:B------:R-:W-:-:S03]  /*5ae0*/  LEA.HI.X.SX32 R5, R5, R28, 0x1, P3 ;  /* 0x0000001c05057211 */ /* 0x000fc600018f0eff */
[----:B------:R0:W-:Y:S04]  /*5af0*/  STL [R1+0x648], R6 ;  /* 0x0006480601007387 */ /* 0x0001e80000100800 */
[----:B------:R1:W-:Y:S01]  /*5b00*/  STL [R1+0x634], R4 ;  /* 0x0006340401007387 */ /* 0x0003e20000100800 */
[----:B0-----:R-:W-:-:S03]  /*5b10*/  IMAD R6, R2, 0x76, RZ ;  /* 0x0000007602067824 */ /* 0x001fc600078e02ff */
[----:B------:R0:W-:Y:S01]  /*5b20*/  STL [R1+0x500], R3 ;  /* 0x0005000301007387 */ /* 0x0001e20000100800 */
[----:B-1----:R-:W-:-:S03]  /*5b30*/  IMAD R4, R2, 0x3d, RZ ;  /* 0x0000003d02047824 */ /* 0x002fc600078e02ff */
[----:B------:R1:W-:Y:S01]  /*5b40*/  STL [R1+0x45c], R5 ;  /* 0x00045c0501007387 */ /* 0x0003e20000100800 */
[----:B0-----:R-:W-:Y:S01]  /*5b50*/  IMAD R3, R2, 0xc4, RZ ;  /* 0x000000c402037824 */ /* 0x001fe200078e02ff */
[----:B-1----:R-:W-:Y:S02]  /*5b60*/  IADD3 R5, P3, R6, R0, RZ ;  /* 0x0000000006057210 */ /* 0x002fe40007f7e0ff */
[-C--:B------:R-:W-:Y:S01]  /*5b70*/  LEA.HI.X.SX32 R4, R4, R28.reuse, 0x1, P0 ;  /* 0x0000001c04047211 */ /* 0x080fe200000f0eff */
[----:B------:R-:W-:Y:S02]  /*5b80*/  IMAD R7, R2, 0x72, RZ ;  /* 0x0000007202077824 */ /* 0x000fe400078e02ff */
[----:B------:R0:W-:Y:S01]  /*5b90*/  STL [R1+0x658], R5 ;  /* 0x0006580501007387 */ /* 0x0001e20000100800 */
[----:B------:R-:W-:-:S03]  /*5ba0*/  LEA.HI.X.SX32 R6, R6, R28, 0x1, P1 ;  /* 0x0000001c06067211 */ /* 0x000fc600008f0eff */
[----:B------:R1:W-:Y:S01]  /*5bb0*/  STL [R1+0x644], R4 ;  /* 0x0006440401007387 */ /* 0x0003e20000100800 */
[-C--:B0-----:R-:W-:Y:S01]  /*5bc0*/  IADD3 R5, P0, R3, R0.reuse, RZ ;  /* 0x0000000003057210 */ /* 0x081fe20007f1e0ff */
[C---:B------:R-:W-:Y:S02]  /*5bd0*/  IMAD R3, R2.reuse, 0xbc, RZ ;  /* 0x000000bc02037824 */ /* 0x040fe400078e02ff */
[----:B-1----:R-:W-:Y:S02]  /*5be0*/  IMAD R4, R2, 0x3b, RZ ;  /* 0x0000003b02047824 */ /* 0x002fe400078e02ff */
[----:B------:R0:W-:Y:S04]  /*5bf0*/  STL [R1+0x520], R5 ;  /* 0x0005200501007387 */ /* 0x0001e80000100800 */
[----:B------:R1:W-:Y:S01]  /*5c00*/  STL [R1+0x47c], R6 ;  /* 0x00047c0601007387 */ /* 0x0003e20000100800 */
[----:B0-----:R-:W-:-:S02]  /*5c10*/  IADD3 R5, P1, R7, R0, RZ ;  /* 0x0000000007057210 */ /* 0x001fc40007f3e0ff */
[----:B-1----:R-:W-:-:S03]  /*5c20*/  LEA.HI.X.SX32 R6, R4, R28, 0x1, P3 ;  /* 0x0000001c04067211 */ /* 0x002fc600018f0eff */
[----:B------:R0:W-:Y:S01]  /*5c30*/  STL [R1+0x668], R5 ;  /* 0x0006680501007387 */ /* 0x0001e20000100800 */
[----:B------:R-:W-:-:S03]  /*5c40*/  IMAD R8, R2, 0x6e, RZ ;  /* 0x0000006e02087824 */ /* 0x000fc600078e02ff */
[----:B------:R1:W-:Y:S01]  /*5c50*/  STL [R1+0x654], R6 ;  /* 0x0006540601007387 */ /* 0x0003e20000100800 */
[----:B0-----:R-:W-:Y:S01]  /*5c60*/  IADD3 R5, P3, R3, R0, RZ ;  /* 0x0000000003057210 */ /* 0x001fe20007f7e0ff */
[C---:B------:R-:W-:Y:S02]  /*5c70*/  IMAD R4, R2.reuse, 0x39, RZ ;  /* 0x0000003902047824 */ /* 0x040fe400078e02ff */
[----:B------:R-:W-:Y:S02]  /*5c80*/  IMAD R3, R2, 0xb4, RZ ;  /* 0x000000b402037824 */ /* 0x000fe400078e02ff */
[----:B------:R0:W-:Y:S01]  /*5c90*/  STL [R1+0x540], R5 ;  /* 0x0005400501007387 */ /* 0x0001e20000100800 */
[-C--:B-1----:R-:W-:Y:S02]  /*5ca0*/  LEA.HI.X.SX32 R6, R4, R28.reuse, 0x1, P1 ;  /* 0x0000001c04067211 */ /* 0x082fe400008f0eff */
[----:B0-----:R-:W-:Y:S02]  /*5cb0*/  LEA.HI.X.SX32 R5, R7, R28, 0x1, P2 ;  /* 0x0000001c07057211 */ /* 0x001fe400010f0eff */
[----:B------:R-:W-:-:S03]  /*5cc0*/  IADD3 R7, P2, R8, R0, RZ ;  /* 0x0000000008077210 */ /* 0x000fc60007f5e0ff */
[----:B------:R0:W-:Y:S01]  /*5cd0*/  STL [R1+0x49c], R5 ;  /* 0x00049c0501007387 */ /* 0x0001e20000100800 */
[----:B------:R-:W-:-:S03]  /*5ce0*/  IMAD R9, R2, 0x6a, RZ ;  /* 0x0000006a02097824 */ /* 0x000fc600078e02ff */
[----:B------:R-:W-:Y:S01]  /*5cf0*/  STL [R1+0x678], R7 ;  /* 0x0006780701007387 */ /* 0x000fe20000100800 */
[----:B0-----:R-:W-:-:S03]  /*5d00*/  IADD3 R5, P1, R3, R0, RZ ;  /* 0x0000000003057210 */ /* 0x001fc60007f3e0ff */
[----:B------:R-:W-:Y:S01]  /*5d10*/  STL [R1+0x664], R6 ;  /* 0x0006640601007387 */ /* 0x000fe20000100800 */
[----:B------:R-:W-:-:S03]  /*5d20*/  IMAD R4, R2, 0x37, RZ ;  /* 0x0000003702047824 */ /* 0x000fc600078e02ff */
[----:B------:R0:W-:Y:S01]  /*5d30*/  STL [R1+0x560], R5 ;  /* 0x0005600501007387 */ /* 0x0001e20000100800 */
[----:B------:R-:W-:Y:S01]  /*5d40*/  IMAD R3, R2, 0xac, RZ ;  /* 0x000000ac02037824 */ /* 0x000fe200078e02ff */
[----:B0-----:R-:W-:Y:S02]  /*5d50*/  LEA.HI.X.SX32 R5, R8, R28, 0x1, P4 ;  /* 0x0000001c08057211 */ /* 0x001fe400020f0eff */
[----:B------:R-:W-:Y:S02]  /*5d60*/  IADD3 R7, P4, R9, R0, RZ ;  /* 0x0000000009077210 */ /* 0x000fe40007f9e0ff */
[----:B------:R-:W-:Y:S01]  /*5d70*/  LEA.HI.X.SX32 R6, R4, R28, 0x1, P2 ;  /* 0x0000001c04067211 */ /* 0x000fe200010f0eff */
        /* <DEDUP_REMOVED lines=89> */
[C---:B------:R-:W-:Y:S02]  /*6310*/  IMAD R18, R2.reuse, 0x46, RZ ;  /* 0x0000004602127824 */ /* 0x040fe400078e02ff */
[----:B------:R-:W-:Y:S01]  /*6320*/  IMAD R4, R2, 0x25, RZ ;  /* 0x0000002502047824 */ /* 0x000fe200078e02ff */
[----:B------:R-:W-:Y:S01]  /*6330*/  STL [R1+0x708], R7 ;  /* 0x0007080701007387 */ /* 0x000fe20000100800 */
[----:B0-----:R-:W-:-:S03]  /*6340*/  IADD3 R5, P4, R3, R0, RZ ;  /* 0x0000000003057210 */ /* 0x001fc60007f9e0ff */
[----:B------:R0:W-:Y:S01]  /*6350*/  STL [R1+0x6f4], R6 ;  /* 0x0006f40601007387 */ /* 0x0001e20000100800 */
[----:B------:R-:W-:-:S03]  /*6360*/  IMAD R3, R2, 0xc8, RZ ;  /* 0x000000c802037824 */ /* 0x000fc600078e02ff */
[----:B------:R1:W-:Y:S01]  /*6370*/  STL [R1+0x4d0], R5 ;  /* 0x0004d00501007387 */ /* 0x0003e20000100800 */
[----:B------:R-:W-:Y:S01]  /*6380*/  IMAD R19, R2, 0x42, RZ ;  /* 0x0000004202137824 */ /* 0x000fe200078e02ff */
[-C--:B0-----:R-:W-:Y:S02]  /*6390*/  LEA.HI.X.SX32 R6, R4, R28.reuse, 0x1, P6 ;  /* 0x0000001c04067211 */ /* 0x081fe400030f0eff */
[----:B-1----:R-:W-:Y:S02]  /*63a0*/  LEA.HI.X.SX32 R5, R17, R28, 0x1, P5 ;  /* 0x0000001c11057211 */ /* 0x002fe400028f0eff */
[-C--:B------:R-:W-:Y:S01]  /*63b0*/  IADD3 R7, P5, R18, R0.reuse, RZ ;  /* 0x0000000012077210 */ /* 0x080fe20007fbe0ff */
[C---:B------:R-:W-:Y:S02]  /*63c0*/  IMAD R4, R2.reuse, 0x23, RZ ;  /* 0x0000002302047824 */ /* 0x040fe400078e02ff */
[----:B------:R0:W-:Y:S04]  /*63d0*/  STL [R1+0x5dc], R5 ;  /* 0x0005dc0501007387 */ /* 0x0001e80000100800 */
[----:B------:R1:W-:Y:S04]  /*63e0*/  STL [R1+0x718], R7 ;  /* 0x0007180701007387 */ /* 0x0003e80000100800 */
[----:B------:R2:W-:Y:S01]  /*63f0*/  STL [R1+0x704], R6 ;  /* 0x0007040601007387 */ /* 0x0005e20000100800 */
[----:B0-----:R-:W-:Y:S01]  /*6400*/  IADD3 R5, P6, R3, R0, RZ ;  /* 0x0000000003057210 */ /* 0x001fe20007fde0ff */
[----:B------:R-:W-:Y:S01]  /*6410*/  IMAD R3, R2, 0xb8, RZ ;  /* 0x000000b802037824 */ /* 0x000fe200078e02ff */
[----:B-1----:R-:W-:-:S03]  /*6420*/  LEA.HI.X.SX32 R7, R18, R28, 0x1, P0 ;  /* 0x0000001c12077211 */ /* 0x002fc600000f0eff */
[----:B------:R0:W-:Y:S01]  /*6430*/  STL [R1+0x510], R5 ;  /* 0x0005100501007387 */ /* 0x0001e20000100800 */
[----:B--2---:R-:W-:-:S03]  /*6440*/  IADD3 R6, P0, R19, R0, RZ ;  /* 0x0000000013067210 */ /* 0x004fc60007f1e0ff */
[----:B------:R-:W-:Y:S01]  /*6450*/  STL [R1+0x5fc], R7 ;  /* 0x0005fc0701007387 */ /* 0x000fe20000100800 */
[----:B------:R-:W-:-:S03]  /*6460*/  IMAD R20, R2, 0x7c, RZ ;  /* 0x0000007c02147824 */ /* 0x000fc600078e02ff */
[----:B------:R1:W-:Y:S01]  /*6470*/  STL [R1+0x728], R6 ;  /* 0x0007280601007387 */ /* 0x0003e20000100800 */
[----:B0-----:R-:W-:Y:S02]  /*6480*/  LEA.HI.X.SX32 R5, R4, R28, 0x1, P5 ;  /* 0x0000001c04057211 */ /* 0x001fe400028f0eff */
[----:B------:R-:W-:Y:S01]  /*6490*/  IADD3 R3, P5, R3, R0, RZ ;  /* 0x0000000003037210 */ /* 0x000fe20007fbe0ff */
[C---:B------:R-:W-:Y:S02]  /*64a0*/  IMAD R4, R2.reuse, 0x21, RZ ;  /* 0x0000002102047824 */ /* 0x040fe400078e02ff */
[----:B------:R-:W-:Y:S01]  /*64b0*/  IMAD R21, R2, 0x3e, RZ ;  /* 0x0000003e02157824 */ /* 0x000fe200078e02ff */
[----:B-1----:R-:W-:Y:S01]  /*64c0*/  LEA.HI.X.SX32 R6, R19, R28, 0x1, P3 ;  /* 0x0000001c13067211 */ /* 0x002fe200018f0eff */
[----:B------:R0:W-:Y:S04]  /*64d0*/  STL [R1+0x714], R5 ;  /* 0x0007140501007387 */ /* 0x0001e80000100800 */
[----:B------:R1:W-:Y:S04]  /*64e0*/  STL [R1+0x550], R3 ;  /* 0x0005500301007387 */ /* 0x0003e80000100800 */
[----:B------:R2:W-:Y:S01]  /*64f0*/  STL [R1+0x61c], R6 ;  /* 0x00061c0601007387 */ /* 0x0005e20000100800 */
[----:B0-----:R-:W-:Y:S01]  /*6500*/  IADD3 R5, P3, R20, R0, RZ ;  /* 0x0000000014057210 */ /* 0x001fe20007f7e0ff */
[----:B-1----:R-:W-:-:S04]  /*6510*/  IMAD R3, R2, 0xa8, RZ ;  /* 0x000000a802037824 */ /* 0x002fc800078e02ff */
[----:B------:R0:W-:Y:S01]  /*6520*/  STL [R1+0x640], R5 ;  /* 0x0006400501007387 */ /* 0x0001e20000100800 */
[----:B--2---:R-:W-:Y:S02]  /*6530*/  LEA.HI.X.SX32 R6, R4, R28, 0x1, P0 ;  /* 0x0000001c04067211 */ /* 0x004fe400000f0eff */
[----:B------:R-:W-:Y:S01]  /*6540*/  IADD3 R4, P0, R21, R0, RZ ;  /* 0x0000000015047210 */ /* 0x000fe20007f1e0ff */
[----:B------:R-:W-:Y:S02]  /*6550*/  IMAD R22, R2, 0x74, RZ ;  /* 0x0000007402167824 */ /* 0x000fe400078e02ff */
[----:B------:R1:W-:Y:S01]  /*6560*/  STL [R1+0x724], R6 ;  /* 0x0007240601007387 */ /* 0x0003e20000100800 */
[----:B0-----:R-:W-:Y:S02]  /*6570*/  LEA.HI.X.SX32 R5, R20, R28, 0x1, P1 ;  /* 0x0000001c14057211 */ /* 0x001fe400008f0eff */
[----:B------:R-:W-:Y:S01]  /*6580*/  IADD3 R3, P1, R3, R0, RZ ;  /* 0x0000000003037210 */ /* 0x000fe20007f3e0ff */
[----:B------:R0:W-:Y:S01]  /*6590*/  STL [R1+0x738], R4 ;  /* 0x0007380401007387 */ /* 0x0001e20000100800 */
[----:B------:R-:W-:Y:S01]  /*65a0*/  IMAD R23, R2, 0x3a, RZ ;  /* 0x0000003a02177824 */ /* 0x000fe200078e02ff */
[----:B-1----:R-:W-:-:S02]  /*65b0*/  LEA.HI.X.SX32 R6, R21, R28, 0x1, P3 ;  /* 0x0000001c15067211 */ /* 0x002fc400018f0eff */
[----:B------:R1:W-:Y:S01]  /*65c0*/  STL [R1+0x44c], R5 ;  /* 0x00044c0501007387 */ /* 0x0003e20000100800 */
[----:B0-----:R-:W-:-:S03]  /*65d0*/  IMAD R4, R2, 0x1f, RZ ;  /* 0x0000001f02047824 */ /* 0x001fc600078e02ff */
[----:B------:R0:W-:Y:S04]  /*65e0*/  STL [R1+0x590], R3 ;  /* 0x0005900301007387 */ /* 0x0001e80000100800 */
[----:B------:R2:W-:Y:S01]  /*65f0*/  STL [R1+0x63c], R6 ;  /* 0x00063c0601007387 */ /* 0x0005e20000100800 */
[----:B-1----:R-:W-:Y:S01]  /*6600*/  IADD3 R5, P3, R22, R0, RZ ;  /* 0x0000000016057210 */ /* 0x002fe20007f7e0ff */
[----:B0-----:R-:W-:-:S04]  /*6610*/  IMAD R3, R2, 0x98, RZ ;  /* 0x0000009802037824 */ /* 0x001fc800078e02ff */
        /* <DEDUP_REMOVED lines=15> */
[C---:B------:R-:W-:Y:S02]  /*6710*/  IMAD R26, R2.reuse, 0x64, RZ ;  /* 0x00000064021a7824 */ /* 0x040fe400078e02ff */
[----:B0-----:R-:W-:Y:S01]  /*6720*/  IMAD R3, R2, 0x88, RZ ;  /* 0x0000008802037824 */ /* 0x001fe200078e02ff */
[----:B--2---:R-:W-:Y:S02]  /*6730*/  LEA.HI.X.SX32 R6, R4, R28, 0x1, P0 ;  /* 0x0000001c04067211 */ /* 0x004fe400000f0eff */
[----:B------:R-:W-:Y:S01]  /*6740*/  IADD3 R4, P0, R25, R0, RZ ;  /* 0x0000000019047210 */ /* 0x000fe20007f1e0ff */
[----:B------:R0:W-:Y:S04]  /*6750*/  STL [R1+0x680], R5 ;  /* 0x0006800501007387 */ /* 0x0001e80000100800 */
[----:B------:R1:W-:Y:S01]  /*6760*/  STL [R1+0x744], R6 ;  /* 0x0007440601007387 */ /* 0x0003e20000100800 */
[----:B------:R-:W-:-:S03]  /*6770*/  IMAD R27, R2, 0x32, RZ ;  /* 0x00000032021b7824 */ /* 0x000fc600078e02ff */
[----:B------:R2:W-:Y:S01]  /*6780*/  STL [R1+0x758], R4 ;  /* 0x0007580401007387 */ /* 0x0005e20000100800 */
[----:B0-----:R-:W-:Y:S02]  /*6790*/  LEA.HI.X.SX32 R5, R24, R28, 0x1, P4 ;  /* 0x0000001c18057211 */ /* 0x001fe400020f0eff */
[----:B------:R-:W-:Y:S02]  /*67a0*/  IADD3 R3, P4, R3, R0, RZ ;  /* 0x0000000003037210 */ /* 0x000fe40007f9e0ff */
[----:B-1----:R-:W-:Y:S01]  /*67b0*/  LEA.HI.X.SX32 R6, R25, R28, 0x1, P3 ;  /* 0x0000001c19067211 */ /* 0x002fe200018f0eff */
[----:B------:R0:W-:Y:S01]  /*67c0*/  STL [R1+0x4cc], R5 ;  /* 0x0004cc0501007387 */ /* 0x0001e20000100800 */
[----:B--2---:R-:W-:-:S03]  /*67d0*/  IMAD R4, R2, 0x1b, RZ ;  /* 0x0000001b02047824 */ /* 0x004fc600078e02ff */
[----:B------:R1:W-:Y:S02]  /*67e0*/  STL [R1+0x610], R3 ;  /* 0x0006100301007387 */ /* 0x0003e40000100800 */
[----:B------:R-:W-:Y:S02]  /*67f0*/  LEA.HI.X.SX32 R4, R4, R28, 0x1, P0 ;  /* 0x0000001c04047211 */ /* 0x000fe400000f0eff */
[----:B0-----:R-:W-:Y:S01]  /*6800*/  IADD3 R5, P3, R26, R0, RZ ;  /* 0x000000001a057210 */ /* 0x001fe20007f7e0ff */
[----:B------:R0:W-:Y:S01]  /*6810*/  STL [R1+0x67c], R6 ;  /* 0x00067c0601007387 */ /* 0x0001e20000100800 */
[----:B-1----:R-:W-:-:S03]  /*6820*/  IMAD R3, R2, 0xf0, RZ ;  /* 0x000000f002037824 */ /* 0x002fc600078e02ff */
[----:B------:R1:W-:Y:S01]  /*6830*/  STL [R1+0x6a0], R5 ;  /* 0x0006a00501007387 */ /* 0x0003e20000100800 */
[----:B------:R-:W-:Y:S01]  /*6840*/  IMAD R29, R2, 0x5c, RZ ;  /* 0x0000005c021d7824 */ /* 0x000fe200078e02ff */
[C---:B0-----:R-:W-:Y:S02]  /*6850*/  IADD3 R6, P0, R27.reuse, R0, RZ ;  /* 0x000000001b067210 */ /* 0x041fe40007f1e0ff */
[----:B------:R0:W-:Y:S01]  /*6860*/  STL [R1+0x754], R4 ;  /* 0x0007540401007387 */ /* 0x0001e20000100800 */
[-C--:B------:R-:W-:Y:S02]  /*6870*/  LEA.HI.X.SX32 R7, R27, R28.reuse, 0x1, P3 ;  /* 0x0000001c1b077211 */ /* 0x080fe400018f0eff */
[----:B-1----:R-:W-:Y:S01]  /*6880*/  LEA.HI.X.SX32 R5, R26, R28, 0x1, P6 ;  /* 0x0000001c1a057211 */ /* 0x002fe200030f0eff */
[----:B------:R1:W-:Y:S01]  /*6890*/  STL [R1+0x768], R6 ;  /* 0x0007680601007387 */ /* 0x0003e20000100800 */
[----:B0-----:R-:W-:Y:S01]  /*68a0*/  IADD3 R4, P6, R3, R0, RZ ;  /* 0x0000000003047210 */ /* 0x001fe20007fde0ff */
[----:B------:R-:W-:-:S02]  /*68b0*/  IMAD R3, R2, 0x19, RZ ;  /* 0x0000001902037824 */ /* 0x000fc400078e02ff */
[----:B------:R0:W-:Y:S01]  /*68c0*/  STL [R1+0x50c], R5 ;  /* 0x00050c0501007387 */ /* 0x0001e20000100800 */
[----:B-1----:R-:W-:-:S03]  /*68d0*/  IMAD R6, R2, 0x2e, RZ ;  /* 0x0000002e02067824 */ /* 0x002fc600078e02ff */
[----:B------:R1:W-:Y:S04]  /*68e0*/  STL [R1+0x470], R4 ;  /* 0x0004700401007387 */ /* 0x0003e80000100800 */
[----:B------:R2:W-:Y:S01]  /*68f0*/  STL [R1+0x69c], R7 ;  /* 0x00069c0701007387 */ /* 0x0005e20000100800 */
[----:B0-----:R-:W-:Y:S02]  /*6900*/  IADD3 R5, P3, R29, R0, RZ ;  /* 0x000000001d057210 */ /* 0x001fe40007f7e0ff */
[----:B-1----:R-:W-:Y:S01]  /*6910*/  LEA.HI.X.SX32 R4, R3, R28, 0x1, P0 ;  /* 0x0000001c03047211 */ /* 0x002fe200000f0eff */
[----:B------:R-:W-:Y:S01]  /*6920*/  IMAD R3, R2, 0xd0, RZ ;  /* 0x000000d002037824 */ /* 0x000fe200078e02ff */
[----:B--2---:R-:W-:Y:S01]  /*6930*/  IADD3 R7, P0, R6, R0, RZ ;  /* 0x0000000006077210 */ /* 0x004fe20007f1e0ff */
[----:B------:R0:W-:Y:S04]  /*6940*/  STL [R1+0x6c0], R5 ;  /* 0x0006c00501007387 */ /* 0x0001e80000100800 */
[----:B------:R1:W-:Y:S04]  /*6950*/  STL [R1+0x764], R4 ;  /* 0x0007640401007387 */ /* 0x0003e80000100800 */
[----:B------:R2:W-:Y:S01]  /*6960*/  STL [R1+0x778], R7 ;  /* 0x0007780701007387 */ /* 0x0005e20000100800 */
[----:B0-----:R-:W-:Y:S01]  /*6970*/  LEA.HI.X.SX32 R5, R29, R28, 0x1, P5 ;  /* 0x0000001c1d057211 */ /* 0x001fe200028f0eff */
[----:B-1----:R-:W-:Y:S01]  /*6980*/  IMAD R4, R2, 0x54, RZ ;  /* 0x0000005402047824 */ /* 0x002fe200078e02ff */
[----:B--2---:R-:W-:-:S03]  /*6990*/  IADD3 R7, P5, R3, R0, RZ ;  /* 0x0000000003077210 */ /* 0x004fc60007fbe0ff */
[----:B------:R0:W-:Y:S01]  /*69a0*/  STL [R1+0x54c], R5 ;  /* 0x00054c0501007387 */ /* 0x0001e20000100800 */
[----:B------:R-:W-:Y:S01]  /*69b0*/  LEA.HI.X.SX32 R8, R6, R28, 0x1, P3 ;  /* 0x0000001c06087211 */ /* 0x000fe200018f0eff */
[C---:B------:R-:W-:Y:S02]  /*69c0*/  IMAD R3, R2.reuse, 0x17, RZ ;  /* 0x0000001702037824 */ /* 0x040fe400078e02ff */
[----:B------:R1:W-:Y:S01]  /*69d0*/  STL [R1+0x4f0], R7 ;  /* 0x0004f00701007387 */ /* 0x0003e20000100800 */
[----:B0-----:R-:W-:Y:S01]  /*69e0*/  IMAD R5, R2, 0x2a, RZ ;  /* 0x0000002a02057824 */ /* 0x001fe200078e02ff */
[----:B-1----:R-:W-:Y:S02]  /*69f0*/  IADD3 R7, P3, R4, R0, RZ ;  /* 0x0000000004077210 */ /* 0x002fe40007f7e0ff */
[----:B------:R-:W-:Y:S01]  /*6a00*/  STL [R1+0x6bc], R8 ;  /* 0x0006bc0801007387 */ /* 0x000fe20000100800 */
[----:B------:R-:W-:Y:S01]  /*6a10*/  LEA.HI.X.SX32 R6, R3, R28, 0x1, P0 ;  /* 0x0000001c03067211 */ /* 0x000fe200000f0eff */
[----:B------:R-:W-:-:S02]  /*6a20*/  IMAD R3, R2, 0xb0, RZ ;  /* 0x000000b002037824 */ /* 0x000fc400078e02ff */
[----:B------:R0:W-:Y:S04]  /*6a30*/  STL [R1+0x6e0], R7 ;  /* 0x0006e00701007387 */ /* 0x0001e80000100800 */
[----:B------:R1:W-:Y:S01]  /*6a40*/  STL [R1+0x774], R6 ;  /* 0x0007740601007387 */ /* 0x0003e20000100800 */
[----:B0-----:R-:W-:Y:S02]  /*6a50*/  IADD3 R7, P0, R5, R0, RZ ;  /* 0x0000000005077210 */ /* 0x001fe40007f1e0ff */
[----:B-1----:R-:W-:-:S03]  /*6a60*/  LEA.HI.X.SX32 R6, R4, R28, 0x1, P1 ;  /* 0x0000001c04067211 */ /* 0x002fc600008f0eff */
[----:B------:R0:W-:Y:S01]  /*6a70*/  STL [R1+0x788], R7 ;  /* 0x0007880701007387 */ /* 0x0001e20000100800 */
[C---:B------:R-:W-:Y:S01]  /*6a80*/  IMAD R4, R2.reuse, 0x4c, RZ ;  /* 0x0000004c02047824 */ /* 0x040fe200078e02ff */
[----:B------:R-:W-:Y:S02]  /*6a90*/  LEA.HI.X.SX32 R8, R5, R28, 0x1, P3 ;  /* 0x0000001c05087211 */ /* 0x000fe400018f0eff */
[----:B------:R1:W-:Y:S01]  /*6aa0*/  STL [R1+0x58c], R6 ;  /* 0x00058c0601007387 */ /* 0x0003e20000100800 */
[----:B0-----:R-:W-:Y:S01]  /*6ab0*/  IADD3 R7, P1, R3, R0, RZ ;  /* 0x0000000003077210 */ /* 0x001fe20007f3e0ff */
[----:B------:R-:W-:-:S04]  /*6ac0*/  IMAD R3, R2, 0x15, RZ ;  /* 0x0000001502037824 */ /* 0x000fc800078e02ff */
[----:B------:R0:W-:Y:S01]  /*6ad0*/  STL [R1+0x570], R7 ;  /* 0x0005700701007387 */ /* 0x0001e20000100800 */
[----:B-1----:R-:W-:Y:S01]  /*6ae0*/  IMAD R6, R2, 0x26, RZ ;  /* 0x0000002602067824 */ /* 0x002fe200078e02ff */
[----:B------:R-:W-:Y:S02]  /*6af0*/  LEA.HI.X.SX32 R5, R3, R28, 0x1, P0 ;  /* 0x0000001c03057211 */ /* 0x000fe400000f0eff */
[----:B------:R-:W-:Y:S01]  /*6b00*/  STL [R1+0x6dc], R8 ;  /* 0x0006dc0801007387 */ /* 0x000fe20000100800 */
[----:B0-----:R-:W-:Y:S01]  /*6b10*/  IADD3 R7, P3, R4, R0, RZ ;  /* 0x0000000004077210 */ /* 0x001fe20007f7e0ff */
[----:B------:R-:W-:-:S04]  /*6b20*/  IMAD R3, R2, 0x90, RZ ;  /* 0x0000009002037824 */ /* 0x000fc800078e02ff */
[----:B------:R0:W-:Y:S04]  /*6b30*/  STL [R1+0x700], R7 ;  /* 0x0007000701007387 */ /* 0x0001e80000100800 */
[----:B------:R1:W-:Y:S01]  /*6b40*/  STL [R1+0x784], R5 ;  /* 0x0007840501007387 */ /* 0x0003e20000100800 */
[----:B0-----:R-:W-:Y:S02]  /*6b50*/  IADD3 R7, P0, R6, R0, RZ ;  /* 0x0000000006077210 */ /* 0x001fe40007f1e0ff */
[----:B-1----:R-:W-:-:S03]  /*6b60*/  LEA.HI.X.SX32 R5, R4, R28, 0x1, P2 ;  /* 0x0000001c04057211 */ /* 0x002fc600010f0eff */
[----:B------:R0:W-:Y:S01]  /*6b70*/  STL [R1+0x798], R7 ;  /* 0x0007980701007387 */ /* 0x0001e20000100800 */
[----:B------:R-:W-:-:S03]  /*6b80*/  IMAD R4, R2, 0x44, RZ ;  /* 0x0000004402047824 */ /* 0x000fc600078e02ff */
[----:B------:R1:W-:Y:S01]  /*6b90*/  STL [R1+0x5cc], R5 ;  /* 0x0005cc0501007387 */ /* 0x0003e20000100800 */
[----:B------:R-:W-:Y:S02]  /*6ba0*/  LEA.HI.X.SX32 R8, R6, R28, 0x1, P3 ;  /* 0x0000001c06087211 */ /* 0x000fe400018f0eff */
[----:B0-----:R-:W-:Y:S01]  /*6bb0*/  IADD3 R7, P2, R3, R0, RZ ;  /* 0x0000000003077210 */ /* 0x001fe20007f5e0ff */
[----:B-1----:R-:W-:-:S04]  /*6bc0*/  IMAD R5, R2, 0x13, RZ ;  /* 0x0000001302057824 */ /* 0x002fc800078e02ff */
[----:B------:R0:W-:Y:S01]  /*6bd0*/  STL [R1+0x5f0], R7 ;  /* 0x0005f00701007387 */ /* 0x0001e20000100800 */
[C---:B------:R-:W-:Y:S01]  /*6be0*/  IMAD R3, R2.reuse, 0x22, RZ ;  /* 0x0000002202037824 */ /* 0x040fe200078e02ff */
[----:B------:R-:W-:Y:S01]  /*6bf0*/  LEA.HI.X.SX32 R6, R5, R28, 0x1, P0 ;  /* 0x0000001c05067211 */ /* 0x000fe200000f0eff */
[----:B------:R-:W-:Y:S01]  /*6c00*/  IMAD R5, R2, 0xe0, RZ ;  /* 0x000000e002057824 */ /* 0x000fe200078e02ff */
[----:B------:R-:W-:Y:S01]  /*6c10*/  STL [R1+0x6fc], R8 ;  /* 0x0006fc0801007387 */ /* 0x000fe20000100800 */
[----:B0-----:R-:W-:-:S05]  /*6c20*/  IADD3 R7, P3, R4, R0, RZ ;  /* 0x0000000004077210 */ /* 0x001fca0007f7e0ff */
[----:B------:R0:W-:Y:S04]  /*6c30*/  STL [R1+0x720], R7 ;  /* 0x0007200701007387 */ /* 0x0001e80000100800 */
[----:B------:R1:W-:Y:S01]  /*6c40*/  STL [R1+0x794], R6 ;  /* 0x0007940601007387 */ /* 0x0003e20000100800 */
[----:B0-----:R-:W-:Y:S02]  /*6c50*/  IADD3 R7, P0, R3, R0, RZ ;  /* 0x0000000003077210 */ /* 0x001fe40007f1e0ff */
[----:B-1----:R-:W-:Y:S01]  /*6c60*/  LEA.HI.X.SX32 R6, R4, R28, 0x1, P4 ;  /* 0x0000001c04067211 */ /* 0x002fe200020f0eff */
[----:B------:R-:W-:Y:S01]  /*6c70*/  IMAD R4, R2, 0x78, RZ ;  /* 0x0000007802047824 */ /* 0x000fe200078e02ff */
[----:B------:R-:W-:Y:S01]  /*6c80*/  IADD3 R5, P4, R5, R0, RZ ;  /* 0x0000000005057210 */ /* 0x000fe20007f9e0ff */
[----:B------:R0:W-:Y:S01]  /*6c90*/  STL [R1+0x7a8], R7 ;  /* 0x0007a80701007387 */ /* 0x0001e20000100800 */
[----:B------:R-:W-:-:S03]  /*6ca0*/  LEA.HI.X.SX32 R3, R3, R28, 0x1, P3 ;  /* 0x0000001c03037211 */ /* 0x000fc600018f0eff */
[----:B------:R1:W-:Y:S04]  /*6cb0*/  STL [R1+0x60c], R6 ;  /* 0x00060c0601007387 */ /* 0x0003e80000100800 */
[----:B------:R2:W-:Y:S01]  /*6cc0*/  STL [R1+0x4b0], R5 ;  /* 0x0004b00501007387 */ /* 0x0005e20000100800 */
[----:B0-----:R-:W-:Y:S01]  /*6cd0*/  IADD3 R7, P3, R4, R0, RZ ;  /* 0x0000000004077210 */ /* 0x001fe20007f7e0ff */
[C---:B-1----:R-:W-:Y:S02]  /*6ce0*/  IMAD R6, R2.reuse, 0x11, RZ ;  /* 0x0000001102067824 */ /* 0x042fe400078e02ff */
[----:B------:R0:W-:Y:S01]  /*6cf0*/  STL [R1+0x71c], R3 ;  /* 0x00071c0301007387 */ /* 0x0001e20000100800 */
[----:B--2---:R-:W-:Y:S02]  /*6d00*/  IMAD R5, R2, 0x3c, RZ ;  /* 0x0000003c02057824 */ /* 0x004fe400078e02ff */
[-C--:B------:R-:W-:Y:S01]  /*6d10*/  LEA.HI.X.SX32 R8, R6, R28.reuse, 0x1, P0 ;  /* 0x0000001c06087211 */ /* 0x080fe200000f0eff */
[----:B------:R1:W-:Y:S01]  /*6d20*/  STL [R1+0x650], R7 ;  /* 0x0006500701007387 */ /* 0x0003e20000100800 */
[----:B------:R-:W-:Y:S01]  /*6d30*/  LEA.HI.X.SX32 R6, R4, R28, 0x1, P6 ;  /* 0x0000001c04067211 */ /* 0x000fe200030f0eff */
[----:B------:R-:W-:-:S02]  /*6d40*/  IMAD R4, R2, 0xa0, RZ ;  /* 0x000000a002047824 */ /* 0x000fc400078e02ff */
[----:B0-----:R-:W-:Y:S01]  /*6d50*/  IMAD R3, R2, 0x1e, RZ ;  /* 0x0000001e02037824 */ /* 0x001fe200078e02ff */
[----:B------:R-:W-:Y:S01]  /*6d60*/  STL [R1+0x7a4], R8 ;  /* 0x0007a40801007387 */ /* 0x000fe20000100800 */
[----:B-1----:R-:W-:-:S05]  /*6d70*/  IADD3 R7, P0, R5, R0, RZ ;  /* 0x0000000005077210 */ /* 0x002fca0007f1e0ff */
        /* <DEDUP_REMOVED lines=10> */
[C---:B0-----:R-:W-:Y:S01]  /*6e20*/  IADD3 R7, P0, R5.reuse, R0, RZ ;  /* 0x0000000005077210 */ /* 0x041fe20007f1e0ff */
[C---:B-1----:R-:W-:Y:S02]  /*6e30*/  IMAD R6, R2.reuse, 0xf, RZ ;  /* 0x0000000f02067824 */ /* 0x042fe400078e02ff */
[----:B------:R0:W-:Y:S01]  /*6e40*/  STL [R1+0x73c], R3 ;  /* 0x00073c0301007387 */ /* 0x0001e20000100800 */
[----:B--2---:R-:W-:Y:S02]  /*6e50*/  IMAD R4, R2, 0x34, RZ ;  /* 0x0000003402047824 */ /* 0x004fe400078e02ff */
[-C--:B------:R-:W-:Y:S01]  /*6e60*/  LEA.HI.X.SX32 R8, R6, R28.reuse, 0x1, P6 ;  /* 0x0000001c06087211 */ /* 0x080fe200030f0eff */
[----:B------:R1:W-:Y:S01]  /*6e70*/  STL [R1+0x690], R7 ;  /* 0x0006900701007387 */ /* 0x0003e20000100800 */
[----:B------:R-:W-:Y:S01]  /*6e80*/  LEA.HI.X.SX32 R6, R5, R28, 0x1, P5 ;  /* 0x0000001c05067211 */ /* 0x000fe200028f0eff */
[----:B0-----:R-:W-:-:S02]  /*6e90*/  IMAD R3, R2, 0x1a, RZ ;  /* 0x0000001a02037824 */ /* 0x001fc400078e02ff */
[----:B------:R-:W-:Y:S01]  /*6ea0*/  STL [R1+0x7b4], R8 ;  /* 0x0007b40801007387 */ /* 0x000fe20000100800 */
[----:B-1----:R-:W-:Y:S01]  /*6eb0*/  IADD3 R7, P6, R4, R0, RZ ;  /* 0x0000000004077210 */ /* 0x002fe20007fde0ff */
        /* <DEDUP_REMOVED lines=8> */
[----:B0-----:R-:W-:Y:S01]  /*6f40*/  IADD3 R7, P0, R5, R0, RZ ;  /* 0x0000000005077210 */ /* 0x001fe20007f1e0ff */
[----:B------:R-:W-:Y:S01]  /*6f50*/  IMAD R5, R2, 0xd, RZ ;  /* 0x0000000d02057824 */ /* 0x000fe200078e02ff */
[----:B-1----:R-:W-:-:S03]  /*6f60*/  LEA.HI.X.SX32 R6, R3, R28, 0x1, P6 ;  /* 0x0000001c03067211 */ /* 0x002fc600030f0eff */
[----:B------:R0:W-:Y:S01]  /*6f70*/  STL [R1+0x530], R7 ;  /* 0x0005300701007387 */ /* 0x0001e20000100800 */
[----:B------:R-:W-:Y:S01]  /*6f80*/  IMAD R3, R2, 0x2c, RZ ;  /* 0x0000002c02037824 */ /* 0x000fe200078e02ff */
[----:B------:R-:W-:Y:S02]  /*6f90*/  LEA.HI.X.SX32 R5, R5, R28, 0x1, P5 ;  /* 0x0000001c05057211 */ /* 0x000fe400028f0eff */
[----:B------:R1:W-:Y:S01]  /*6fa0*/  STL [R1+0x75c], R6 ;  /* 0x00075c0601007387 */ /* 0x0003e20000100800 */
[----:B0-----:R-:W-:-:S05]  /*6fb0*/  IADD3 R7, P6, R4, R0, RZ ;  /* 0x0000000004077210 */ /* 0x001fca0007fde0ff */
[----:B------:R0:W-:Y:S01]  /*6fc0*/  STL [R1+0x6d0], R7 ;  /* 0x0006d00701007387 */ /* 0x0001e20000100800 */
[----:B-1----:R-:W-:Y:S01]  /*6fd0*/  IMAD R6, R2, 0x16, RZ ;  /* 0x0000001602067824 */ /* 0x002fe200078e02ff */
[----:B------:R-:W-:Y:S02]  /*6fe0*/  LEA.HI.X.SX32 R4, R4, R28, 0x1, P1 ;  /* 0x0000001c04047211 */ /* 0x000fe400008f0eff */
[----:B------:R1:W-:Y:S01]  /*6ff0*/  STL [R1+0x7c4], R5 ;  /* 0x0007c40501007387 */ /* 0x0003e20000100800 */
[----:B0-----:R-:W-:Y:S01]  /*7000*/  IADD3 R7, P5, R3, R0, RZ ;  /* 0x0000000003077210 */ /* 0x001fe20007fbe0ff */
[----:B-1----:R-:W-:-:S04]  /*7010*/  IMAD R5, R2, 0x48, RZ ;  /* 0x0000004802057824 */ /* 0x002fc800078e02ff */
[----:B------:R0:W-:Y:S01]  /*7020*/  STL [R1+0x780], R7 ;  /* 0x0007800701007387 */ /* 0x0001e20000100800 */
[----:B------:R-:W-:-:S03]  /*7030*/  LEA.HI.X.SX32 R3, R3, R28, 0x1, P6 ;  /* 0x0000001c03037211 */ /* 0x000fc600030f0eff */
[----:B------:R1:W-:Y:S01]  /*7040*/  STL [R1+0x56c], R4 ;  /* 0x00056c0401007387 */ /* 0x0003e20000100800 */
[-C--:B------:R-:W-:Y:S02]  /*7050*/  IADD3 R8, P6, R5, R0.reuse, RZ ;  /* 0x0000000005087210 */ /* 0x080fe40007fde0ff */
[----:B0-----:R-:W-:Y:S01]  /*7060*/  IADD3 R7, P1, R6, R0, RZ ;  /* 0x0000000006077210 */ /* 0x001fe20007f3e0ff */
[----:B-1----:R-:W-:-:S04]  /*7070*/  IMAD R4, R2, 0x24, RZ ;  /* 0x0000002402047824 */ /* 0x002fc800078e02ff */
[----:B------:R0:W-:Y:S04]  /*7080*/  STL [R1+0x7d8], R7 ;  /* 0x0007d80701007387 */ /* 0x0001e80000100800 */
[----:B------:R1:W-:Y:S04]  /*7090*/  STL [R1+0x6cc], R3 ;  /* 0x0006cc0301007387 */ /* 0x0003e80000100800 */
[----:B------:R2:W-:Y:S01]  /*70a0*/  STL [R1+0x710], R8 ;  /* 0x0007100801007387 */ /* 0x0005e20000100800 */
[----:B0-----:R-:W-:Y:S01]  /*70b0*/  LEA.HI.X.SX32 R7, R6, R28, 0x1, P5 ;  /* 0x0000001c06077211 */ /* 0x001fe200028f0eff */
[----:B------:R-:W-:-:S02]  /*70c0*/  IMAD R6, R2, 0x12, RZ ;  /* 0x0000001202067824 */ /* 0x000fc400078e02ff */
[----:B-1----:R-:W-:Y:S01]  /*70d0*/  IMAD R3, R2, 0xb, RZ ;  /* 0x0000000b02037824 */ /* 0x002fe200078e02ff */
[----:B--2---:R-:W-:Y:S01]  /*70e0*/  IADD3 R8, P5, R4, R0, RZ ;  /* 0x0000000004087210 */ /* 0x004fe20007fbe0ff */
[----:B------:R0:W-:Y:S04]  /*70f0*/  STL [R1+0x77c], R7 ;  /* 0x00077c0701007387 */ /* 0x0001e80000100800 */
[----:B------:R1:W-:Y:S01]  /*7100*/  STL [R1+0x7a0], R8 ;  /* 0x0007a00801007387 */ /* 0x0003e20000100800 */
[----:B0-----:R-:W-:Y:S01]  /*7110*/  LEA.HI.X.SX32 R7, R3, R28, 0x1, P1 ;  /* 0x0000001c03077211 */ /* 0x001fe200008f0eff */
[----:B------:R-:W-:Y:S01]  /*7120*/  IMAD R3, R2, 0x70, RZ ;  /* 0x0000007002037824 */ /* 0x000fe200078e02ff */
[----:B-1----:R-:W-:-:S03]  /*7130*/  IADD3 R8, P1, R6, R0, RZ ;  /* 0x0000000006087210 */ /* 0x002fc60007f3e0ff */
[----:B------:R0:W-:Y:S01]  /*7140*/  STL [R1+0x7d4], R7 ;  /* 0x0007d40701007387 */ /* 0x0001e20000100800 */
[----:B------:R-:W-:-:S03]  /*7150*/  LEA.HI.X.SX32 R5, R5, R28, 0x1, P2 ;  /* 0x0000001c05057211 */ /* 0x000fc600010f0eff */
[----:B------:R1:W-:Y:S01]  /*7160*/  STL [R1+0x7e8], R8 ;  /* 0x0007e80801007387 */ /* 0x0003e20000100800 */
[----:B------:R-:W-:Y:S01]  /*7170*/  LEA.HI.X.SX32 R4, R4, R28, 0x1, P6 ;  /* 0x0000001c04047211 */ /* 0x000fe200030f0eff */
[C---:B0-----:R-:W-:Y:S01]  /*7180*/  IMAD R7, R2.reuse, 0x38, RZ ;  /* 0x0000003802077824 */ /* 0x041fe200078e02ff */
[-C--:B-1----:R-:W-:Y:S01]  /*7190*/  IADD3 R8, P2, R3, R0.reuse, RZ ;  /* 0x0000000003087210 */ /* 0x082fe20007f5e0ff */
[----:B------:R0:W-:Y:S03]  /*71a0*/  STL [R1+0x5ec], R5 ;  /* 0x0005ec0501007387 */ /* 0x0001e60000100800 */
[----:B------:R-:W-:Y:S01]  /*71b0*/  IADD3 R9, P6, R7, R0, RZ ;  /* 0x0000000007097210 */ /* 0x000fe20007fde0ff */
[----:B------:R1:W-:Y:S04]  /*71c0*/  STL [R1+0x670], R8 ;  /* 0x0006700801007387 */ /* 0x0003e80000100800 */
[----:B------:R2:W-:Y:S01]  /*71d0*/  STL [R1+0x70c], R4 ;  /* 0x00070c0401007387 */ /* 0x0005e20000100800 */
[----:B0-----:R-:W-:Y:S01]  /*71e0*/  IMAD R5, R2, 0x1c, RZ ;  /* 0x0000001c02057824 */ /* 0x001fe200078e02ff */
[----:B-1----:R-:W-:-:S02]  /*71f0*/  LEA.HI.X.SX32 R8, R6, R28, 0x1, P5 ;  /* 0x0000001c06087211 */ /* 0x002fc400028f0eff */
[----:B------:R0:W-:Y:S01]  /*7200*/  STL [R1+0x750], R9 ;  /* 0x0007500901007387 */ /* 0x0001e20000100800 */
[----:B--2---:R-:W-:-:S03]  /*7210*/  IMAD R4, R2, 0x9, RZ ;  /* 0x0000000902047824 */ /* 0x004fc600078e02ff */
[----:B------:R1:W-:Y:S01]  /*7220*/  STL [R1+0x79c], R8 ;  /* 0x00079c0801007387 */ /* 0x0003e20000100800 */
[----:B------:R-:W-:Y:S01]  /*7230*/  IMAD R6, R2, 0xe, RZ ;  /* 0x0000000e02067824 */ /* 0x000fe200078e02ff */
[----:B0-----:R-:W-:Y:S02]  /*7240*/  IADD3 R9, P5, R5, R0, RZ ;  /* 0x0000000005097210 */ /* 0x001fe40007fbe0ff */
[----:B-1----:R-:W-:-:S03]  /*7250*/  LEA.HI.X.SX32 R8, R4, R28, 0x1, P1 ;  /* 0x0000001c04087211 */ /* 0x002fc600008f0eff */
[----:B------:R0:W-:Y:S01]  /*7260*/  STL [R1+0x7c0], R9 ;  /* 0x0007c00901007387 */ /* 0x0001e20000100800 */
[----:B------:R-:W-:-:S03]  /*7270*/  IMAD R4, R2, 0x50, RZ ;  /* 0x0000005002047824 */ /* 0x000fc600078e02ff */
[----:B------:R1:W-:Y:S01]  /*7280*/  STL [R1+0x7e4], R8 ;  /* 0x0007e40801007387 */ /* 0x0003e20000100800 */
[----:B0-----:R-:W-:Y:S02]  /*7290*/  IADD3 R9, P1, R6, R0, RZ ;  /* 0x0000000006097210 */ /* 0x001fe40007f3e0ff */
[----:B-1----:R-:W-:Y:S01]  /*72a0*/  LEA.HI.X.SX32 R8, R3, R28, 0x1, P4 ;  /* 0x0000001c03087211 */ /* 0x002fe200020f0eff */
[----:B------:R-:W-:Y:S02]  /*72b0*/  IMAD R3, R2, 0x28, RZ ;  /* 0x0000002802037824 */ /* 0x000fe400078e02ff */
[----:B------:R0:W-:Y:S01]  /*72c0*/  STL [R1+0x7f8], R9 ;  /* 0x0007f80901007387 */ /* 0x0001e20000100800 */
[----:B------:R-:W-:-:S03]  /*72d0*/  IADD3 R10, P4, R4, R0, RZ ;  /* 0x00000000040a7210 */ /* 0x000fc60007f9e0ff */
[----:B------:R1:W-:Y:S01]  /*72e0*/  STL [R1+0x4ac], R8 ;  /* 0x0004ac0801007387 */ /* 0x0003e20000100800 */
[----:B0-----:R-:W-:Y:S02]  /*72f0*/  LEA.HI.X.SX32 R9, R7, R28, 0x1, P2 ;  /* 0x0000001c07097211 */ /* 0x001fe400010f0eff */
[----:B------:R-:W-:Y:S01]  /*7300*/  IADD3 R7, P2, R3, R0, RZ ;  /* 0x0000000003077210 */ /* 0x000fe20007f5e0ff */
[----:B-1----:R-:W-:Y:S01]  /*7310*/  IMAD R8, R2, 0x14, RZ ;  /* 0x0000001402087824 */ /* 0x002fe200078e02ff */
[----:B------:R-:W-:Y:S01]  /*7320*/  STL [R1+0x6f0], R10 ;  /* 0x0006f00a01007387 */ /* 0x000fe20000100800 */
[----:B------:R-:W-:-:S03]  /*7330*/  LEA.HI.X.SX32 R5, R5, R28, 0x1, P6 ;  /* 0x0000001c05057211 */ /* 0x000fc600030f0eff */
[----:B------:R0:W-:Y:S04]  /*7340*/  STL [R1+0x66c], R9 ;  /* 0x00066c0901007387 */ /* 0x0001e80000100800 */
[----:B------:R1:W-:Y:S01]  /*7350*/  STL [R1+0x790], R7 ;  /* 0x0007900701007387 */ /* 0x0003e20000100800 */
[----:B------:R-:W-:Y:S01]  /*7360*/  LEA.HI.X.SX32 R6, R6, R28, 0x1, P5 ;  /* 0x0000001c06067211 */ /* 0x000fe200028f0eff */
[----:B0-----:R-:W-:Y:S01]  /*7370*/  IMAD R9, R2, 0xa, RZ ;  /* 0x0000000a02097824 */ /* 0x001fe200078e02ff */
[-C--:B-1----:R-:W-:Y:S01]  /*7380*/  IADD3 R7, P6, R8, R0.reuse, RZ ;  /* 0x0000000008077210 */ /* 0x082fe20007fde0ff */
[----:B------:R0:W-:Y:S03]  /*7390*/  STL [R1+0x74c], R5 ;  /* 0x00074c0501007387 */ /* 0x0001e60000100800 */
[----:B------:R-:W-:Y:S01]  /*73a0*/  IADD3 R10, P5, R9, R0, RZ ;  /* 0x00000000090a7210 */ /* 0x000fe20007fbe0ff */
[----:B------:R1:W-:Y:S01]  /*73b0*/  STL [R1+0x7e0], R7 ;  /* 0x0007e00701007387 */ /* 0x0003e20000100800 */
[----:B0-----:R-:W-:-:S03]  /*73c0*/  IMAD R5, R2, 0x7, RZ ;  /* 0x0000000702057824 */ /* 0x001fc600078e02ff */
[----:B------:R0:W-:Y:S01]  /*73d0*/  STL [R1+0x7bc], R6 ;  /* 0x0007bc0601007387 */ /* 0x0001e20000100800 */
[----:B-1----:R-:W-:Y:S01]  /*73e0*/  IMAD R7, R2, 0x60, RZ ;  /* 0x0000006002077824 */ /* 0x002fe200078e02ff */
[-C--:B------:R-:W-:Y:S02]  /*73f0*/  LEA.HI.X.SX32 R5, R5, R28.reuse, 0x1, P1 ;  /* 0x0000001c05057211 */ /* 0x080fe400008f0eff */
[----:B------:R1:W-:Y:S01]  /*7400*/  STL [R1+0x808], R10 ;  /* 0x0008080a01007387 */ /* 0x0003e20000100800 */
[----:B------:R-:W-:Y:S01]  /*7410*/  LEA.HI.X.SX32 R4, R4, R28, 0x1, P3 ;  /* 0x0000001c04047211 */ /* 0x000fe200018f0eff */
[----:B0-----:R-:W-:Y:S02]  /*7420*/  IMAD R6, R2, 0x30, RZ ;  /* 0x0000003002067824 */ /* 0x001fe400078e02ff */
[----:B------:R0:W-:Y:S01]  /*7430*/  STL [R1+0x7f4], R5 ;  /* 0x0007f40501007387 */ /* 0x0001e20000100800 */
[----:B-1----:R-:W-:-:S05]  /*7440*/  IADD3 R10, P1, R7, R0, RZ ;  /* 0x00000000070a7210 */ /* 0x002fca0007f3e0ff */
[----:B------:R1:W-:Y:S01]  /*7450*/  STL [R1+0x6b0], R10 ;  /* 0x0006b00a01007387 */ /* 0x0003e20000100800 */
[----:B0-----:R-:W-:Y:S01]  /*7460*/  IMAD R5, R2, 0x18, RZ ;  /* 0x0000001802057824 */ /* 0x001fe200078e02ff */
[----:B------:R-:W-:Y:S02]  /*7470*/  LEA.HI.X.SX32 R3, R3, R28, 0x1, P4 ;  /* 0x0000001c03037211 */ /* 0x000fe400020f0eff */
[----:B------:R0:W-:Y:S01]  /*7480*/  STL [R1+0x5ac], R4 ;  /* 0x0005ac0401007387 */ /* 0x0001e20000100800 */
[-C--:B-1----:R-:W-:Y:S02]  /*7490*/  IADD3 R10, P3, R6, R0.reuse, RZ ;  /* 0x00000000060a7210 */ /* 0x082fe40007f7e0ff */
[----:B------:R-:W-:Y:S01]  /*74a0*/  IADD3 R11, P4, R5, R0, RZ ;  /* 0x00000000050b7210 */ /* 0x000fe20007f9e0ff */
[----:B0-----:R-:W-:Y:S02]  /*74b0*/  IMAD R4, R2, 0xc, RZ ;  /* 0x0000000c02047824 */ /* 0x001fe400078e02ff */
[----:B------:R0:W-:Y:S04]  /*74c0*/  STL [R1+0x770], R10 ;  /* 0x0007700a01007387 */ /* 0x0001e80000100800 */
[----:B------:R1:W-:Y:S01]  /*74d0*/  STL [R1+0x6ec], R3 ;  /* 0x0006ec0301007387 */ /* 0x0003e20000100800 */
[----:B0-----:R-:W-:-:S03]  /*74e0*/  LEA.HI.X.SX32 R10, R8, R28, 0x1, P2 ;  /* 0x0000001c080a7211 */ /* 0x001fc600010f0eff */
[----:B------:R-:W-:Y:S01]  /*74f0*/  STL [R1+0x7d0], R11 ;  /* 0x0007d00b01007387 */ /* 0x000fe20000100800 */
[----:B------:R-:W-:Y:S01]  /*7500*/  IADD3 R12, P2, R4, R0, RZ ;  /* 0x00000000040c7210 */ /* 0x000fe20007f5e0ff */
[C---:B------:R-:W-:Y:S02]  /*7510*/  IMAD R8, R2.reuse, 0x5, RZ ;  /* 0x0000000502087824 */ /* 0x040fe400078e02ff */
[----:B-1----:R-:W-:Y:S01]  /*7520*/  IMAD R3, R2, 0x6, RZ ;  /* 0x0000000602037824 */ /* 0x002fe200078e02ff */
[----:B------:R0:W-:Y:S04]  /*7530*/  STL [R1+0x78c], R10 ;  /* 0x00078c0a01007387 */ /* 0x0001e80000100800 */
[----:B------:R-:W-:Y:S01]  /*7540*/  STL [R1+0x800], R12 ;  /* 0x0008000c01007387 */ /* 0x000fe20000100800 */
[----:B0-----:R-:W-:-:S02]  /*7550*/  LEA.HI.X.SX32 R10, R9, R28, 0x1, P6 ;  /* 0x0000001c090a7211 */ /* 0x001fc400030f0eff */
[----:B------:R-:W-:Y:S02]  /*7560*/  IADD3 R11, P6, R3, R0, RZ ;  /* 0x00000000030b7210 */ /* 0x000fe40007fde0ff */
[-C--:B------:R-:W-:Y:S01]  /*7570*/  LEA.HI.X.SX32 R9, R8, R28.reuse, 0x1, P5 ;  /* 0x0000001c08097211 */ /* 0x080fe200028f0eff */
[----:B------:R0:W-:Y:S01]  /*7580*/  STL [R1+0x7dc], R10 ;  /* 0x0007dc0a01007387 */ /* 0x0001e20000100800 */
[----:B------:R-:W-:-:S03]  /*7590*/  LEA.HI.X.SX32 R8, R7, R28, 0x1, P0 ;  /* 0x0000001c07087211 */ /* 0x000fc600000f0eff */
[----:B------:R-:W-:Y:S01]  /*75a0*/  STL [R1+0x818], R11 ;  /* 0x0008180b01007387 */ /* 0x000fe20000100800 */
[----:B0-----:R-:W-:-:S03]  /*75b0*/  LEA R10, P5, R2, R0, 0x7 ;  /* 0x00000000020a7211 */ /* 0x001fc600078a38ff */
[----:B------:R0:W-:Y:S01]  /*75c0*/  STL [R1+0x804], R9 ;  /* 0x0008040901007387 */ /* 0x0001e20000100800 */
[----:B------:R-:W-:-:S03]  /*75d0*/  LEA.HI.X.SX32 R7, R6, R28, 0x1, P1 ;  /* 0x0000001c06077211 */ /* 0x000fc600008f0eff */
[----:B------:R-:W-:Y:S01]  /*75e0*/  STL [R1+0x630], R10 ;  /* 0x0006300a01007387 */ /* 0x000fe20000100800 */
[----:B------:R-:W-:-:S03]  /*75f0*/  LEA.HI.X.SX32 R6, R5, R28, 0x1, P3 ;  /* 0x0000001c05067211 */ /* 0x000fc600018f0eff */
[----:B------:R1:W-:Y:S01]  /*7600*/  STL [R1+0x52c], R8 ;  /* 0x00052c0801007387 */ /* 0x0003e20000100800 */
[----:B0-----:R-:W-:-:S05]  /*7610*/  LEA R9, P0, R2, R0, 0x6 ;  /* 0x0000000002097211 */ /* 0x001fca00078030ff */
[----:B------:R-:W-:Y:S01]  /*7620*/  STL [R1+0x730], R9 ;  /* 0x0007300901007387 */ /* 0x000fe20000100800 */
[----:B-1----:R-:W-:-:S03]  /*7630*/  LEA R8, P1, R2, R0, 0x5 ;  /* 0x0000000002087211 */ /* 0x002fc600078228ff */
[----:B------:R0:W-:Y:S04]  /*7640*/  STL [R1+0x6ac], R7 ;  /* 0x0006ac0701007387 */ /* 0x0001e80000100800 */
[----:B------:R-:W-:Y:S04]  /*7650*/  STL [R1+0x7b0], R8 ;  /* 0x0007b00801007387 */ /* 0x000fe80000100800 */
[----:B------:R1:W-:Y:S01]  /*7660*/  STL [R1+0x76c], R6 ;  /* 0x00076c0601007387 */ /* 0x0003e20000100800 */
[C---:B0-----:R-:W-:Y:S01]  /*7670*/  LEA R7, P3, R2.reuse, R0, 0x4 ;  /* 0x0000000002077211 */ /* 0x041fe200078620ff */
[----:B------:R-:W-:-:S04]  /*7680*/  IMAD.SHL.U32 R5, R2, 0x2, RZ ;  /* 0x0000000202057824 */ /* 0x000fc800078e00ff */
[----:B------:R0:W-:Y:S01]  /*7690*/  STL [R1+0x7f0], R7 ;  /* 0x0007f00701007387 */ /* 0x0001e20000100800 */
[----:B-1----:R-:W-:Y:S01]  /*76a0*/  LEA.HI.X.SX32 R6, R4, R28, 0x1, P4 ;  /* 0x0000001c04067211 */ /* 0x002fe200020f0eff */
[----:B------:R-:W-:-:S04]  /*76b0*/  IMAD R4, R2, 0x3, RZ ;  /* 0x0000000302047824 */ /* 0x000fc800078e02ff */
[----:B------:R1:W-:Y:S01]  /*76c0*/  STL [R1+0x7cc], R6 ;  /* 0x0007cc0601007387 */ /* 0x0003e20000100800 */
[----:B0-----:R-:W-:-:S05]  /*76d0*/  LEA R7, P4, R2, R0, 0x3 ;  /* 0x0000000002077211 */ /* 0x001fca00078818ff */
[----:B------:R0:W-:Y:S01]  /*76e0*/  STL [R1+0x810], R7 ;  /* 0x0008100701007387 */ /* 0x0001e20000100800 */
[----:B-1----:R-:W-:Y:S01]  /*76f0*/  LEA.HI.X.SX32 R6, R3, R28, 0x1, P2 ;  /* 0x0000001c03067211 */ /* 0x002fe200010f0eff */
[----:B------:R-:W-:-:S04]  /*7700*/  IMAD.SHL.U32 R3, R2, 0x40, RZ ;  /* 0x0000004002037824 */ /* 0x000fc800078e00ff */
[----:B------:R1:W-:Y:S01]  /*7710*/  STL [R1+0x7fc], R6 ;  /* 0x0007fc0601007387 */ /* 0x0003e20000100800 */
[----:B0-----:R-:W-:-:S05]  /*7720*/  IADD3 R7, P2, R5, R0, RZ ;  /* 0x0000000005077210 */ /* 0x001fca0007f5e0ff */
[----:B------:R0:W-:Y:S01]  /*7730*/  STL [R1+0x828], R7 ;  /* 0x0008280701007387 */ /* 0x0001e20000100800 */
[----:B-1----:R-:W-:Y:S02]  /*7740*/  LEA.HI.X.SX32 R6, R4, R28, 0x1, P6 ;  /* 0x0000001c04067211 */ /* 0x002fe400030f0eff */
[C---:B------:R-:W-:Y:S02]  /*7750*/  LEA R4, P6, R2.reuse, R0, 0x2 ;  /* 0x0000000002047211 */ /* 0x040fe400078c10ff */
[----:B------:R1:W5:Y:S01]  /*7760*/  LDL.LU R0, [R1+0x8dc] ;  /* 0x0008dc0001007983 */ /* 0x0003620000300800 */
[-C--:B------:R-:W-:Y:S01]  /*7770*/  LEA.HI.X.SX32 R3, R3, R28.reuse, 0x1, P5 ;  /* 0x0000001c03037211 */ /* 0x080fe200028f0eff */
[C---:B0-----:R-:W-:Y:S02]  /*7780*/  IMAD.SHL.U32 R7, R2.reuse, 0x20, RZ ;  /* 0x0000002002077824 */ /* 0x041fe400078e00ff */
[----:B------:R0:W-:Y:S04]  /*7790*/  STL [R1+0x814], R6 ;  /* 0x0008140601007387 */ /* 0x0001e80000100800 */
[----:B------:R2:W-:Y:S01]  /*77a0*/  STL [R1+0x820], R4 ;  /* 0x0008200401007387 */ /* 0x0005e20000100800 */
[----:B------:R-:W-:Y:S01]  /*77b0*/  LEA.HI.X.SX32 R9, R7, R28, 0x1, P0 ;  /* 0x0000001c07097211 */ /* 0x000fe200000f0eff */
[----:B0-----:R-:W-:-:S02]  /*77c0*/  IMAD.SHL.U32 R6, R2, 0x10, RZ ;  /* 0x0000001002067824 */ /* 0x001fc400078e00ff */
[----:B--2---:R-:W-:-:S03]  /*77d0*/  IMAD.SHL.U32 R4, R2, 0x8, RZ ;  /* 0x0000000802047824 */ /* 0x004fc600078e00ff */
[-C--:B------:R-:W-:Y:S01]  /*77e0*/  LEA.HI.X.SX32 R8, R6, R28.reuse, 0x1, P1 ;  /* 0x0000001c06087211 */ /* 0x080fe200008f0eff */
[----:B------:R0:W-:Y:S01]  /*77f0*/  STL [R1+0x62c], R3 ;  /* 0x00062c0301007387 */ /* 0x0001e20000100800 */
[----:B------:R-:W-:-:S03]  /*7800*/  LEA.HI.X.SX32 R7, R4, R28, 0x1, P3 ;  /* 0x0000001c04077211 */ /* 0x000fc600018f0eff */
[----:B------:R-:W-:Y:S01]  /*7810*/  STL [R1+0x72c], R9 ;  /* 0x00072c0901007387 */ /* 0x000fe20000100800 */
[----:B0-----:R-:W-:-:S03]  /*7820*/  IMAD.SHL.U32 R3, R2, 0x4, RZ ;  /* 0x0000000402037824 */ /* 0x001fc600078e00ff */
[----:B------:R-:W-:Y:S04]  /*7830*/  STL [R1+0x7ac], R8 ;  /* 0x0007ac0801007387 */ /* 0x000fe80000100800 */
[----:B------:R-:W2:Y:S01]  /*7840*/  LDL R4, [R1+0x140] ;  /* 0x0001400001047983 */ /* 0x000ea20000100800 */
[----:B------:R-:W-:-:S03]  /*7850*/  LEA.HI.X.SX32 R6, R3, R28, 0x1, P4 ;  /* 0x0000001c03067211 */ /* 0x000fc600020f0eff */
[----:B------:R-:W-:Y:S04]  /*7860*/  STL [R1+0x7ec], R7 ;  /* 0x0007ec0701007387 */ /* 0x000fe80000100800 */
[----:B------:R-:W3:Y:S04]  /*7870*/  LDL R3, [R1+0x134] ;  /* 0x0001340001037983 */ /* 0x000ee80000100800 */
[----:B------:R0:W-:Y:S02]  /*7880*/  STL [R1+0x80c], R6 ;  /* 0x00080c0601007387 */ /* 0x0001e40000100800 */
[----:B0-----:R-:W-:-:S02]  /*7890*/  LEA.HI.X.SX32 R6, R2, R28, 0x1, P2 ;  /* 0x0000001c02067211 */ /* 0x001fc400010f0eff */
[----:B------:R-:W-:Y:S02]  /*78a0*/  LEA.HI.X.SX32 R2, R5, R28, 0x1, P6 ;  /* 0x0000001c05027211 */ /* 0x000fe400030f0eff */
[----:B------:R-:W0:Y:S01]  /*78b0*/  S2R R28, SR_TID.X ;  /* 0x00000000001c7919 */ /* 0x000e220000002100 */
[----:B------:R-:W-:Y:S04]  /*78c0*/  STL [R1+0x824], R6 ;  /* 0x0008240601007387 */ /* 0x000fe80000100800 */
[----:B------:R-:W-:Y:S04]  /*78d0*/  STL [R1+0xb0], RZ ;  /* 0x0000b0ff01007387 */ /* 0x000fe80000100800 */
[----:B------:R4:W-:Y:S04]  /*78e0*/  STL [R1+0x81c], R2 ;  /* 0x00081c0201007387 */ /* 0x0009e80000100800 */
[----:B------:R1:W-:Y:S04]  /*78f0*/  STL [R1+0xb4], RZ ;  /* 0x0000b4ff01007387 */ /* 0x0003e80000100800 */
[----:B------:R1:W-:Y:S04]  /*7900*/  STL [R1+0xb8], RZ ;  /* 0x0000b8ff01007387 */ /* 0x0003e80000100800 */
[----:B------:R1:W-:Y:S04]  /*7910*/  STL [R1+0xbc], RZ ;  /* 0x0000bcff01007387 */ /* 0x0003e80000100800 */
[----:B------:R1:W-:Y:S01]  /*7920*/  STL [R1+0x50], RZ ;  /* 0x000050ff01007387 */ /* 0x0003e20000100800 */
[----:B0-----:R-:W-:-:S03]  /*7930*/  LOP3.LUT R28, R28, 0x3f, RZ, 0xc0, !PT ;  /* 0x0000003f1c1c7812 */ /* 0x001fc600078ec0ff */
[----:B------:R1:W-:Y:S04]  /*7940*/  STL [R1+0x54], RZ ;  /* 0x000054ff01007387 */ /* 0x0003e80000100800 */
[----:B------:R1:W-:Y:S01]  /*7950*/  STL [R1+0x58], RZ ;  /* 0x000058ff01007387 */ /* 0x0003e20000100800 */
[----:B------:R-:W-:-:S03]  /*7960*/  IMAD.SHL.U32 R28, R28, 0x2, RZ ;  /* 0x000000021c1c7824 */ /* 0x000fc600078e00ff */
[----:B------:R1:W-:Y:S04]  /*7970*/  STL [R1+0x5c], RZ ;  /* 0x00005cff01007387 */ /* 0x0003e80000100800 */
[----:B------:R1:W-:Y:S04]  /*7980*/  STL [R1+0x40], RZ ;  /* 0x000040ff01007387 */ /* 0x0003e80000100800 */
[----:B------:R1:W-:Y:S01]  /*7990*/  STL [R1+0x44], RZ ;  /* 0x000044ff01007387 */ /* 0x0003e20000100800 */
[----:B----4-:R-:W-:-:S03]  /*79a0*/  LOP3.LUT R2, R28, 0x30, RZ, 0x3c, !PT ;  /* 0x000000301c027812 */ /* 0x010fc600078e3cff */
[----:B------:R1:W-:Y:S01]  /*79b0*/  STL [R1+0x48], RZ ;  /* 0x000048ff01007387 */ /* 0x0003e20000100800 */
[----:B------:R-:W-:-:S03]  /*79c0*/  LOP3.LUT R2, R28, 0x60, RZ, 0x3c, !PT ;  /* 0x000000601c027812 */ /* 0x000fc600078e3cff */
[----:B------:R1:W-:Y:S04]  /*79d0*/  STL [R1+0x4c], RZ ;  /* 0x00004cff01007387 */ /* 0x0003e80000100800 */
[----:B------:R1:W-:Y:S04]  /*79e0*/  STL [R1+0x30], RZ ;  /* 0x000030ff01007387 */ /* 0x0003e80000100800 */
[----:B------:R1:W-:Y:S04]  /*79f0*/  STL [R1+0x34], RZ ;  /* 0x000034ff01007387 */ /* 0x0003e80000100800 */
[----:B------:R1:W-:Y:S04]  /*7a00*/  STL [R1+0x38], RZ ;  /* 0x000038ff01007387 */ /* 0x0003e80000100800 */
[----:B------:R1:W-:Y:S04]  /*7a10*/  STL [R1+0x3c], RZ ;  /* 0x00003cff01007387 */ /* 0x0003e80000100800 */
[----:B------:R1:W-:Y:S04]  /*7a20*/  STL [R1+0x20], RZ ;  /* 0x000020ff01007387 */ /* 0x0003e80000100800 */
[----:B------:R1:W-:Y:S04]  /*7a30*/  STL [R1+0x24], RZ ;  /* 0x000024ff01007387 */ /* 0x0003e80000100800 */
[----:B------:R1:W-:Y:S04]  /*7a40*/  STL [R1+0x28], RZ ;  /* 0x000028ff01007387 */ /* 0x0003e80000100800 */
[----:B------:R1:W-:Y:S01]  /*7a50*/  STL [R1+0x2c], RZ ;  /* 0x00002cff01007387 */ /* 0x0003e20000100800 */
[----:B------:R-:W-:Y:S01]  /*7a60*/  USHF.L.U32 UR5, UR5, 0x7, URZ ;  /* 0x0000000705057899 */ /* 0x000fe2000800063f */
[----:B------:R-:W-:-:S02]  /*7a70*/  LOP3.LUT R5, R28, 0x10, RZ, 0x3c, !PT ;  /* 0x000000101c057812 */ /* 0x000fc400078e3cff */
[C---:B------:R-:W-:Y:S01]  /*7a80*/  LOP3.LUT R6, R28.reuse, 0x20, RZ, 0x3c, !PT ;  /* 0x000000201c067812 */ /* 0x040fe200078e3cff */
[----:B------:R-:W-:Y:S01]  /*7a90*/  USHF.R.S32.HI UR6, URZ, 0x1f, UR5 ;  /* 0x0000001f3f067899 */ /* 0x000fe20008011405 */
[C---:B------:R-:W-:Y:S02]  /*7aa0*/  LOP3.LUT R5, R28.reuse, 0x40, RZ, 0x3c, !PT ;  /* 0x000000401c057812 */ /* 0x040fe400078e3cff */
[C---:B------:R-:W-:Y:S02]  /*7ab0*/  LOP3.LUT R6, R28.reuse, 0x50, RZ, 0x3c, !PT ;  /* 0x000000501c067812 */ /* 0x040fe400078e3cff */
[----:B------:R-:W-:Y:S01]  /*7ac0*/  LOP3.LUT R5, R28, 0x70, RZ, 0x3c, !PT ;  /* 0x000000701c057812 */ /* 0x000fe200078e3cff */
[----:B------:R-:W-:Y:S02]  /*7ad0*/  USHF.L.U32 UR7, UR5, 0x1, URZ ;  /* 0x0000000105077899 */ /* 0x000fe4000800063f */
[----:B------:R-:W-:Y:S01]  /*7ae0*/  USHF.L.U64.HI UR6, UR5, 0x1, UR6 ;  /* 0x0000000105067899 */ /* 0x000fe20008010206 */
[----:B--2---:R-:W-:-:S02]  /*7af0*/  LOP3.LUT R4, R4, 0x40, RZ, 0x3c, !PT ;  /* 0x0000004004047812 */ /* 0x004fc400078e3cff */
[----:B---3--:R-:W-:-:S05]  /*7b00*/  LOP3.LUT R2, R3, 0x40, RZ, 0x3c, !PT ;  /* 0x0000004003027812 */ /* 0x008fca00078e3cff */
[----:B------:R1:W-:Y:S04]  /*7b10*/  STL [R1+0x8d4], R2 ;  /* 0x0008d40201007387 */ /* 0x0003e80000100800 */
[----:B------:R1:W-:Y:S02]  /*7b20*/  STL [R1+0x8d0], R4 ;  /* 0x0008d00401007387 */ /* 0x0003e40000100800 */
.L_x_1:
[----:B0-----:R-:W2:Y:S01]  /*7b30*/  LDL R5, [R1+0x138] ;  /* 0x0001380001057983 */ /* 0x001ea20000100800 */
[----:B-----5:R-:W0:Y:S03]  /*7b40*/  LDC R3, c[0x0][0x230] ;  /* 0x00008c00ff037b82 */ /* 0x020e260000000800 */
[----:B--2---:R2:W-:Y:S04]  /*7b50*/  STL [R1+0x10ec], R5 ;  /* 0x0010ec0501007387 */ /* 0x0045e80000100800 */
[----:B-1----:R-:W3:Y:S04]  /*7b60*/  LDL R4, [R1+0x13c] ;  /* 0x00013c0001047983 */ /* 0x002ee80000100800 */
[----:B--2---:R-:W0:Y:S04]  /*7b70*/  LDL R5, [R1+0x2b0] ;  /* 0x0002b00001057983 */ /* 0x004e280000100800 */
[----:B------:R-:W-:Y:S04]  /*7b80*/  STL [R1+0x10b4], R29 ;  /* 0x0010b41d01007387 */ /* 0x000fe80000100800 */
        /* <DEDUP_REMOVED lines=16> */
[----:B------:R1:W-:Y:S04]  /*7c90*/  STL [R1+0x10e8], R26 ;  /* 0x0010e81a01007387 */ /* 0x0003e80000100800 */
        /* <DEDUP_REMOVED lines=82> */
[----:B------:R-:W-:Y:S01]  /*81c0*/  STL [R1+0xf5c], R28 ;  /* 0x000f5c1c01007387 */ /* 0x000fe20000100800 */
[----:B0-----:R-:W-:-:S03]  /*81d0*/  IMAD R3, R5, -0x80, R3 ;  /* 0xffffff8005037824 */ /* 0x001fc600078e0203 */
[----:B------:R-:W-:Y:S04]  /*81e0*/  STL [R1+0xf60], R28 ;  /* 0x000f601c01007387 */ /* 0x000fe80000100800 */
[----:B-----5:R-:W-:Y:S04]  /*81f0*/  STL [R1+0x9f0], R0 ;  /* 0x0009f00001007387 */ /* 0x020fe80000100800 */
[----:B------:R-:W-:Y:S04]  /*8200*/  STL [R1+0xf0c], R0 ;  /* 0x000f0c0001007387 */ /* 0x000fe80000100800 */
[----:B------:R-:W-:Y:S04]  /*8210*/  STL [R1+0xf3c], R0 ;  /* 0x000f3c0001007387 */ /* 0x000fe80000100800 */
[----:B------:R-:W3:Y:S01]  /*8220*/  LDL.LU R5, [R1+0x10ec] ;  /* 0x0010ec0001057983 */ /* 0x000ee20000300800 */
[----:B------:R-:W-:-:S02]  /*8230*/  ISETP.GT.AND P0, PT, R3, RZ, PT ;  /* 0x000000ff0300720c */ /* 0x000fc40003f04270 */
[----:B-1----:R-:W-:-:S11]  /*8240*/  PRMT R26, RZ, 0x7610, R26 ;  /* 0x00007610ff1a7816 */ /* 0x002fd6000000001a */
[----:B---3--:R-:W2:Y:S01]  /*8250*/  @P0 LDG.E.U16 R26, desc[UR8][R4.64] ;  /* 0x00000008041a0981 */ /* 0x008ea2000c1e1500 */
[----:B------:R-:W-:-:S03]  /*8260*/  ISETP.GT.AND P1, PT, R3, 0x1, PT ;  /* 0x000000010300780c */ /* 0x000fc60003f24270 */
[----:B--2---:R0:W-:Y:S04]  /*8270*/  STL [R1+0xc], R26 ;  /* 0x00000c1a01007387 */ /* 0x0041e80000100800 */
[----:B0-----:R-:W2:Y:S04]  /*8280*/  LDL.LU R26, [R1+0x10e8] ;  /* 0x0010e800011a7983 */ /* 0x001ea80000300800 */
[----:B------:R-:W3:Y:S04]  /*8290*/  LDL R4, [R1+0x824] ;  /* 0x0008240001047983 */ /* 0x000ee80000100800 */
[----:B------:R-:W3:Y:S01]  /*82a0*/  LDL R5, [R1+0x828] ;  /* 0x0008280001057983 */ /* 0x000ee20000100800 */
[----:B------:R-:W-:-:S02]  /*82b0*/  PRMT R29, RZ, 0x7610, R29 ;  /* 0x00007610ff1d7816 */ /* 0x000fc4000000001d */
[----:B---3--:R-:W-:-:S04]  /*82c0*/  @P1 LOP3.LUT R5, R5, R4, RZ, 0x3c, !PT ;  /* 0x0000000405051212 */ /* 0x008fc800078e3cff */
[----:B------:R-:W-:-:S04]  /*82d0*/  @P1 LOP3.LUT R4, R5, R4, RZ, 0x3c, !PT ;  /* 0x0000000405041212 */ /* 0x000fc800078e3cff */
[----:B------:R-:W-:-:S05]  /*82e0*/  @P1 LOP3.LUT R5, R5, R4, RZ, 0x3c, !PT ;  /* 0x0000000405051212 */ /* 0x000fca00078e3cff */
[----:B------:R-:W3:Y:S01]  /*82f0*/  @P1 LDG.E.U16 R29, desc[UR8][R4.64] ;  /* 0x00000008041d1981 */ /* 0x000ee2000c1e1500 */
[----:B------:R-:W-:-:S03]  /*8300*/  ISETP.GT.AND P2, PT, R3, 0x2, PT ;  /* 0x000000020300780c */ /* 0x000fc60003f44270 */
[----:B---3--:R0:W-:Y:S04]  /*8310*/  STL [R1+0x1c], R29 ;  /* 0x00001c1d01007387 */ /* 0x0081e80000100800 */
[----:B0-----:R-:W3:Y:S04]  /*8320*/  LDL.LU R29, [R1+0x10e4] ;  /* 0x0010e400011d7983 */ /* 0x001ee80000300800 */
[----:B------:R-:W4:Y:S04]  /*8330*/  LDL R4, [R1+0x81c] ;  /* 0x00081c0001047983 */ /* 0x000f280000100800 */
[----:B------:R-:W4:Y:S01]  /*8340*/  LDL R5, [R1+0x820] ;  /* 0x0008200001057983 */ /* 0x000f220000100800 */
[----:B--2---:R-:W-:-:S02]  /*8350*/  PRMT R26, RZ, 0x7610, R26 ;  /* 0x00007610ff1a7816 */ /* 0x004fc4000000001a */
[----:B----4-:R-:W-:-:S04]  /*8360*/  @P2 LOP3.LUT R5, R5, R4, RZ, 0x3c, !PT ;  /* 0x0000000405052212 */ /* 0x010fc800078e3cff */
[----:B------:R-:W-:-:S04]  /*8370*/  @P2 LOP3.LUT R4, R5, R4, RZ, 0x3c, !PT ;  /* 0x0000000405042212 */ /* 0x000fc800078e3cff */
[----:B------:R-:W-:-:S05]  /*8380*/  @P2 LOP3.LUT R5, R5, R4, RZ, 0x3c, !PT ;  /* 0x0000000405052212 */ /* 0x000fca00078e3cff */
[----:B------:R-:W2:Y:S01]  /*8390*/  @P2 LDG.E.U16 R26, desc[UR8][R4.64] ;  /* 0x00000008041a2981 */ /* 0x000ea2000c1e1500 */
[----:B------:R-:W-:-:S03]  /*83a0*/  ISETP.GT.AND P3, PT, R3, 0x3, PT ;  /* 0x000000030300780c */ /* 0x000fc60003f64270 */
[----:B--2---:R0:W-:Y:S04]  /*83b0*/  STL [R1+0x254], R26 ;  /* 0x0002541a01007387 */ /* 0x0041e80000100800 */
[----:B0-----:R-:W2:Y:S04]  /*83c0*/  LDL.LU R26, [R1+0x10e0] ;  /* 0x0010e000011a7983 */ /* 0x001ea80000300800 */
[----:B------:R-:W4:Y:S04]  /*83d0*/  LDL R4, [R1+0x814] ;  /* 0x0008140001047983 */ /* 0x000f280000100800 */
[----:B------:R-:W4:Y:S01]  /*83e0*/  LDL R5, [R1+0x818] ;  /* 0x0008180001057983 */ /* 0x000f220000100800 */
[----:B---3--:R-:W-:-:S02]  /*83f0*/  PRMT R29, RZ, 0x7610, R29 ;  /* 0x00007610ff1d7816 */ /* 0x008fc4000000001d */
[----:B----4-:R-:W-:-:S04]  /*8400*/  @P3 LOP3.LUT R5, R5, R4, RZ, 0x3c, !PT ;  /* 0x0000000405053212 */ /* 0x010fc800078e3cff */
        /* <DEDUP_REMOVED lines=48> */
[----:B------:R-:W-:-:S02]  /*8710*/  PRMT R0, RZ, 0x7610, R0 ;  /* 0x00007610ff007816 */ /* 0x000fc40000000000 */
[----:B----4-:R-:W-:-:S04]  /*8720*/  @P0 LOP3.LUT R5, R5, R4, RZ, 0x3c, !PT ;  /* 0x0000000405050212 */ /* 0x010fc800078e3cff */
[----:B------:R-:W-:-:S04]  /*8730*/  @P0 LOP3.LUT R4, R5, R4, RZ, 0x3c, !PT ;  /* 0x0000000405040212 */ /* 0x000fc800078e3cff */
[----:B------:R-:W-:-:S05]  /*8740*/  @P0 LOP3.LUT R5, R5, R4, RZ, 0x3c, !PT ;  /* 0x0000000405050212 */ /* 0x000fca00078e3cff */
[----:B------:R0:W4:Y:S04]  /*8750*/  @P0 LDG.E.U16 R0, desc[UR8][R4.64] ;  /* 0x0000000804000981 */ /* 0x000128000c1e1500 */
[----:B------:R-:W0:Y:S04]  /*8760*/  LDL R4, [R1+0x7e4] ;  /* 0x0007e40001047983 */ /* 0x000e280000100800 */
[----:B------:R-:W0:Y:S01]  /*8770*/  LDL R5, [R1+0x7e8] ;  /* 0x0007e80001057983 */ /* 0x000e220000100800 */
[----:B------:R-:W-:Y:S02]  /*8780*/  ISETP.GT.AND P1, PT, R3, 0x9, PT ;  /* 0x000000090300780c */ /* 0x000fe40003f24270 */
[----:B--2---:R-:W-:-:S11]  /*8790*/  PRMT R26, RZ, 0x7610, R26 ;  /* 0x00007610ff1a7816 */ /* 0x004fd6000000001a */
[----:B0-----:R-:W-:-:S04]  /*87a0*/  @P1 LOP3.LUT R5, R5, R4, RZ, 0x3c, !PT ;  /* 0x0000000405051212 */ /* 0x001fc800078e3cff */
[----:B------:R-:W-:-:S04]  /*87b0*/  @P1 LOP3.LUT R4, R5, R4, RZ, 0x3c, !PT ;  /* 0x0000000405041212 */ /* 0x000fc800078e3cff */
[----:B------:R-:W-:-:S05]  /*87c0*/  @P1 LOP3.LUT R5, R5, R4, RZ, 0x3c, !PT ;  /* 0x0000000405051212 */ /* 0x000fca00078e3cff */
[----:B------:R-:W2:Y:S04]  /*87d0*/  @P1 LDG.E.U16 R26, desc[UR8][R4.64] ;  /* 0x00000008041a1981 */ /* 0x000ea8000c1e1500 */
[----:B----4-:R-:W-:Y:S04]  /*87e0*/  STL [R1+0xf40], R0 ;  /* 0x000f400001007387 */ /* 0x010fe80000100800 */
[----:B------:R-:W-:Y:S04]  /*87f0*/  STL [R1+0xf68], R0 ;  /* 0x000f680001007387 */ /* 0x000fe80000100800 */
[----:B------:R-:W-:Y:S04]  /*8800*/  STL [R1+0xf6c], R0 ;  /* 0x000f6c0001007387 */ /* 0x000fe80000100800 */
[----:B------:R-:W-:Y:S04]  /*8810*/  STL [R1+0xf70], R0 ;  /* 0x000f700001007387 */ /* 0x000fe80000100800 */
[----:B--2---:R0:W-:Y:S04]  /*8820*/  STL [R1+0x18], R26 ;  /* 0x0000181a01007387 */ /* 0x0041e80000100800 */
[----:B0-----:R-:W2:Y:S04]  /*8830*/  LDL.LU R26, [R1+0x10c8] ;  /* 0x0010c800011a7983 */ /* 0x001ea80000300800 */
[----:B------:R-:W4:Y:S04]  /*8840*/  LDL R4, [R1+0x7dc] ;  /* 0x0007dc0001047983 */ /* 0x000f280000100800 */
[----:B------:R-:W4:Y:S01]  /*8850*/  LDL R5, [R1+0x7e0] ;  /* 0x0007e00001057983 */ /* 0x000f220000100800 */
[----:B------:R-:W-:-:S02]  /*8860*/  ISETP.GT.AND P2, PT, R3, 0xa, PT ;  /* 0x0000000a0300780c */ /* 0x000fc40003f44270 */
[----:B---3--:R-:W-:-:S11]  /*8870*/  PRMT R29, RZ, 0x7610, R29 ;  /* 0x00007610ff1d7816 */ /* 0x008fd6000000001d */
        /* <DEDUP_REMOVED lines=63> */
[----:B------:R0:W3:Y:S04]  /*8c70*/  @P0 LDG.E.U16 R29, desc[UR8][R4.64] ;  /* 0x00000008041d0981 */ /* 0x0000e8000c1e1500 */
[----:B------:R-:W0:Y:S04]  /*8c80*/  LDL R4, [R1+0x7a4] ;  /* 0x0007a40001047983 */ /* 0x000e280000100800 */
[----:B------:R-:W0:Y:S01]  /*8c90*/  LDL R5, [R1+0x7a8] ;  /* 0x0007a80001057983 */ /* 0x000e220000100800 */
[----:B------:R-:W-:Y:S02]  /*8ca0*/  ISETP.GT.AND P1, PT, R3, 0x11, PT ;  /* 0x000000110300780c */ /* 0x000fe40003f24270 */
[----:B------:R-:W-:-:S11]  /*8cb0*/  PRMT R24, RZ, 0x7610, R24 ;  /* 0x00007610ff187816 */ /* 0x000fd60000000018 */
[----:B0-----:R-:W-:-:S04]  /*8cc0*/  @P1 LOP3.LUT R5, R5, R4, RZ, 0x3c, !PT ;  /* 0x0000000405051212 */ /* 0x001fc800078e3cff */
[----:B------:R-:W-:-:S04]  /*8cd0*/  @P1 LOP3.LUT R4, R5, R4, RZ, 0x3c, !PT ;  /* 0x0000000405041212 */ /* 0x000fc800078e3cff */
[----:B------:R-:W-:-:S05]  /*8ce0*/  @P1 LOP3.LUT R5, R5, R4, RZ, 0x3c, !PT ;  /* 0x0000000405051212 */ /* 0x000fca00078e3cff */
[----:B------:R-:W4:Y:S04]  /*8cf0*/  @P1 LDG.E.U16 R24, desc[UR8][R4.64] ;  /* 0x0000000804181981 */ /* 0x000f28000c1e1500 */
[----:B---3--:R-:W-:Y:S01]  /*8d00*/  STL [R1+0xf64], R29 ;  /* 0x000f641d01007387 */ /* 0x008fe20000100800 */
[----:B------:R-:W-:-:S03]  /*8d10*/  ISETP.GT.AND P2, PT, R3, 0x12, PT ;  /* 0x000000120300780c */ /* 0x000fc60003f44270 */
[----:B----4-:R0:W-:Y:S04]  /*8d20*/  STL [R1+0x14], R24 ;  /* 0x0000141801007387 */ /* 0x0101e80000100800 */
        /* <DEDUP_REMOVED lines=67> */
[----:B------:R0:W2:Y:S04]  /*9160*/  @P0 LDG.E.U16 R26, desc[UR8][R4.64] ;  /* 0x00000008041a0981 */ /* 0x0000a8000c1e1500 */
[----:B------:R-:W0:Y:S04]  /*9170*/  LDL R4, [R1+0x764] ;  /* 0x0007640001047983 */ /* 0x000e280000100800 */
[----:B------:R-:W0:Y:S01]  /*9180*/  LDL R5, [R1+0x768] ;  /* 0x0007680001057983 */ /* 0x000e220000100800 */
[----:B------:R-:W-:Y:S02]  /*9190*/  ISETP.GT.AND P1, PT, R3, 0x19, PT ;  /* 0x000000190300780c */ /* 0x000fe40003f24270 */
[----:B------:R-:W-:-:S11]  /*91a0*/  PRMT R22, RZ, 0x7610, R22 ;  /* 0x00007610ff167816 */ /* 0x000fd60000000016 */
[----:B0-----:R-:W-:-:S04]  /*91b0*/  @P1 LOP3.LUT R5, R5, R4, RZ, 0x3c, !PT ;  /* 0x0000000405051212 */ /* 0x001fc800078e3cff */
[----:B------:R-:W-:-:S04]  /*91c0*/  @P1 LOP3.LUT R4, R5, R4, RZ, 0x3c, !PT ;  /* 0x0000000405041212 */ /* 0x000fc800078e3cff */
[----:B------:R-:W-:-:S05]  /*91d0*/  @P1 LOP3.LUT R5, R5, R4, RZ, 0x3c, !PT ;  /* 0x0000000405051212 */ /* 0x000fca00078e3cff */
[----:B------:R-:W4:Y:S01]  /*91e0*/  @P1 LDG.E.U16 R22, desc[UR8][R4.64] ;  /* 0x0000000804161981 */ /* 0x000f22000c1e1500 */
[----:B------:R-:W-:-:S03]  /*91f0*/  ISETP.GT.AND P2, PT, R3, 0x1a, PT ;  /* 0x0000001a0300780c */ /* 0x000fc60003f44270 */
[----:B----4-:R0:W-:Y:S04]  /*9200*/  STL [R1+0x10], R22 ;  /* 0x0000101601007387 */ /* 0x0101e80000100800 */
[----:B0-----:R-:W4:Y:S04]  /*9210*/  LDL.LU R22, [R1+0x1090] ;  /* 0x0010900001167983 */ /* 0x001f280000300800 */
[----:B------:R-:W2:Y:S04]  /*9220*/  LDL R4, [R1+0x75c] ;  /* 0x00075c0001047983 */ /* 0x000ea80000100800 */
[----:B------:R-:W2:Y:S01]  /*9230*/  LDL R5, [R1+0x760] ;  /* 0x0007600001057983 */ /* 0x000ea20000100800 */
[----:B---3--:R-:W-:-:S02]  /*9240*/  PRMT R24, RZ, 0x7610, R24 ;  /* 0x00007610ff187816 */ /* 0x008fc40000000018 */
[----:B--2---:R-:W-:-:S04]  /*9250*/  @P2 LOP3.LUT R5, R5, R4, RZ, 0x3c, !PT ;  /* 0x0000000405052212 */ /* 0x004fc800078e3cff */
[----:B------:R-:W-:-:S04]  /*9260*/  @P2 LOP3.LUT R4, R5, R4, RZ, 0x3c, !PT ;  /* 0x0000000405042212 */ /* 0x000fc800078e3cff */
[----:B------:R-:W-:-:S05]  /*9270*/  @P2 LOP3.LUT R5, R5, R4, RZ, 0x3c, !PT ;  /* 0x0000000405052212 */ /* 0x000fca00078e3cff */
[----:B------:R-:W2:Y:S01]  /*9280*/  @P2 LDG.E.U16 R24, desc[UR8][R4.64] ;  /* 0x0000000804182981 */ /* 0x000ea2000c1e1500 */
[----:B------:R-:W-:-:S03]  /*9290*/  ISETP.GT.AND P3, PT, R3, 0x1b, PT ;  /* 0x0000001b0300780c */ /* 0x000fc60003f64270 */
[----:B--2---:R0:W-:Y:S04]  /*92a0*/  STL [R1+0x214], R24 ;  /* 0x0002141801007387 */ /* 0x0041e80000100800 */
[----:B0-----:R-:W2:Y:S04]  /*92b0*/  LDL.LU R24, [R1+0x108c] ;  /* 0x00108c0001187983 */ /* 0x001ea80000300800 */
[----:B------:R-:W3:Y:S04]  /*92c0*/  LDL R4, [R1+0x754] ;  /* 0x0007540001047983 */ /* 0x000ee80000100800 */
[----:B------:R-:W3:Y:S01]  /*92d0*/  LDL R5, [R1+0x758] ;  /* 0x0007580001057983 */ /* 0x000ee20000100800 */
[----:B----4-:R-:W-:-:S02]  /*92e0*/  PRMT R22, RZ, 0x7610, R22 ;  /* 0x00007610ff167816 */ /* 0x010fc40000000016 */
        /* <DEDUP_REMOVED lines=141> */
[----:B----4-:R0:W-:Y:S04]  /*9bc0*/  STL [R1], R27 ;  /* 0x0000001b01007387 */ /* 0x0101e80000100800 */
        /* <DEDUP_REMOVED lines=71> */
[----:B---3--:R-:W-:-:S11]  /*a040*/  PRMT R27, RZ, 0x7610, R27 ;  /* 0x00007610ff1b7816 */ /* 0x008fd6000000001b */
[----:B0-----:R-:W-:-:S04]  /*a050*/  @P1 LOP3.LUT R5, R5, R4, RZ, 0x3c, !PT ;  /* 0x0000000405051212 */ /* 0x001fc800078e3cff */
        /* <DEDUP_REMOVED lines=11> */
[----:B---3--:R-:W-:Y:S04]  /*a110*/  STL [R1+0xf14], R27 ;  /* 0x000f141b01007387 */ /* 0x008fe80000100800 */
[----:B------:R-:W-:Y:S04]  /*a120*/  STL [R1+0xf18], R27 ;  /* 0x000f181b01007387 */ /* 0x000fe80000100800 */
[----:B------:R-:W-:Y:S04]  /*a130*/  STL [R1+0xf1c], R27 ;  /* 0x000f1c1b01007387 */ /* 0x000fe80000100800 */
[----:B----4-:R0:W-:Y:S04]  /*a140*/  STL [R1+0x1d8], R18 ;  /* 0x0001d81201007387 */ /* 0x0101e80000100800 */
[----:B0-----:R-:W3:Y:S04]  /*a150*/  LDL.LU R18, [R1+0x103c] ;  /* 0x00103c0001127983 */ /* 0x001ee80000300800 */
[----:B------:R-:W4:Y:S04]  /*a160*/  LDL R4, [R1+0x694] ;  /* 0x0006940001047983 */ /* 0x000f280000100800 */
[----:B------:R-:W4:Y:S01]  /*a170*/  LDL R5, [R1+0x698] ;  /* 0x0006980001057983 */ /* 0x000f220000100800 */
[----:B------:R-:W-:-:S02]  /*a180*/  ISETP.GT.AND P3, PT, R3, 0x33, PT ;  /* 0x000000330300780c */ /* 0x000fc40003f64270 */
[----:B------:R-:W-:-:S11]  /*a190*/  PRMT R25, RZ, 0x7610, R25 ;  /* 0x00007610ff197816 */ /* 0x000fd60000000019 */
[----:B----4-:R-:W-:-:S04]  /*a1a0*/  @P3 LOP3.LUT R5, R5, R4, RZ, 0x3c, !PT ;  /* 0x0000000405053212 */ /* 0x010fc800078e3cff */
        /* <DEDUP_REMOVED lines=105> */
[----:B------:R-:W2:Y:S04]  /*a840*/  LDL R4, [R1+0x63c] ;  /* 0x00063c0001047983 */ /* 0x000ea80000100800 */
[----:B------:R-:W2:Y:S01]  /*a850*/  LDL R5, [R1+0x640] ;  /* 0x0006400001057983 */ /* 0x000ea20000100800 */
[----:B----4-:R-:W-:-:S02]  /*a860*/  PRMT R7, RZ, 0x7610, R7 ;  /* 0x00007610ff077816 */ /* 0x010fc40000000007 */
[----:B--2---:R-:W-:-:S04]  /*a870*/  @P2 LOP3.LUT R5, R5, R4, RZ, 0x3c, !PT ;  /* 0x0000000405052212 */ /* 0x004fc800078e3cff */
        /* <DEDUP_REMOVED lines=11> */
[----:B--2---:R0:W-:Y:S04]  /*a930*/  STL [R1+0x204], R7 ;  /* 0x0002040701007387 */ /* 0x0041e80000100800 */
[----:B0-----:R-:W2:Y:S04]  /*a940*/  LDL R7, [R1+0x620] ;  /* 0x0006200001077983 */ /* 0x001ea80000100800 */
[----:B----4-:R0:W-:Y:S04]  /*a950*/  STL [R1+0x200], R6 ;  /* 0x0002000601007387 */ /* 0x0101e80000100800 */
[----:B0-----:R-:W4:Y:S04]  /*a960*/  LDL.LU R6, [R1+0x1014] ;  /* 0x0010140001067983 */ /* 0x001f280000300800 */
[----:B------:R-:W3:Y:S04]  /*a970*/  LDL R4, [R1+0x62c] ;  /* 0x00062c0001047983 */ /* 0x000ee80000100800 */
[----:B------:R-:W3:Y:S01]  /*a980*/  LDL R5, [R1+0x630] ;  /* 0x0006300001057983 */ /* 0x000ee20000100800 */
[----:B------:R-:W-:-:S02]  /*a990*/  ISETP.GT.AND P0, PT, R3, 0x40, PT ;  /* 0x000000400300780c */ /* 0x000fc40003f04270 */
[----:B------:R-:W-:-:S11]  /*a9a0*/  PRMT R16, RZ, 0x7610, R16 ;  /* 0x00007610ff107816 */ /* 0x000fd60000000010 */
[----:B---3--:R-:W-:-:S04]  /*a9b0*/  @P0 LOP3.LUT R5, R5, R4, RZ, 0x3c, !PT ;  /* 0x0000000405050212 */ /* 0x008fc800078e3cff */
        /* <DEDUP_REMOVED lines=10> */
[----:B------:R2:W3:Y:S04]  /*aa60*/  @P1 LDG.E.U16 R23, desc[UR8][R4.64] ;  /* 0x0000000804171981 */ /* 0x0004e8000c1e1500 */
[----:B------:R-:W3:Y:S01]  /*aa70*/  LDL R5, [R1+0x61c] ;  /* 0x00061c0001057983 */ /* 0x000ee20000100800 */
[----:B------:R-:W-:Y:S02]  /*aa80*/  ISETP.GT.AND P2, PT, R3, 0x42, PT ;  /* 0x000000420300780c */ /* 0x000fe40003f44270 */
[----:B----4-:R-:W-:-:S11]  /*aa90*/  PRMT R6, RZ, 0x7610, R6 ;  /* 0x00007610ff067816 */ /* 0x010fd60000000006 */
[----:B--2---:R-:W-:Y:S01]  /*aaa0*/  @P2 IMAD.MOV.U32 R4, RZ, RZ, R7 ;  /* 0x000000ffff042224 */ /* 0x004fe200078e0007 */
[----:B---3--:R-:W-:Y:S04]  /*aab0*/  STL [R1+0xf28], R23 ;  /* 0x000f281701007387 */ /* 0x008fe80000100800 */
[----:B------:R-:W-:Y:S04]  /*aac0*/  STL [R1+0xf2c], R23 ;  /* 0x000f2c1701007387 */ /* 0x000fe80000100800 */
[----:B------:R-:W-:Y:S04]  /*aad0*/  STL [R1+0xf30], R23 ;  /* 0x000f301701007387 */ /* 0x000fe80000100800 */
[----:B------:R-:W-:Y:S04]  /*aae0*/  STL [R1+0xf34], R23 ;  /* 0x000f341701007387 */ /* 0x000fe80000100800 */
[----:B------:R0:W2:Y:S01]  /*aaf0*/  @P2 LDG.E.U16 R6, desc[UR8][R4.64] ;  /* 0x0000000804062981 */ /* 0x0000a2000c1e1500 */
[----:B------:R-:W-:-:S02]  /*ab00*/  ISETP.GT.AND P3, PT, R3, 0x43, PT ;  /* 0x000000430300780c */ /* 0x000fc40003f64270 */
[----:B------:R-:W-:Y:S01]  /*ab10*/  PRMT R21, RZ, 0x7610, R21 ;  /* 0x00007610ff157816 */ /* 0x000fe20000000015 */
[----:B------:R-:W3:Y:S04]  /*ab20*/  LDL R7, [R1+0x5f4] ;  /* 0x0005f40001077983 */ /* 0x000ee80000100800 */
[----:B------:R-:W0:Y:S04]  /*ab30*/  LDL R4, [R1+0x614] ;  /* 0x0006140001047983 */ /* 0x000e280000100800 */
[----:B------:R-:W0:Y:S02]  /*ab40*/  LDL R5, [R1+0x618] ;  /* 0x0006180001057983 */ /* 0x000e240000100800 */
[----:B0-----:R-:W-:-:S04]  /*ab50*/  @P3 LOP3.LUT R5, R5, R4, RZ, 0x3c, !PT ;  /* 0x0000000405053212 */ /* 0x001fc800078e3cff */
[----:B------:R-:W-:-:S04]  /*ab60*/  @P3 LOP3.LUT R4, R5, R4, RZ, 0x3c, !PT ;  /* 0x0000000405043212 */ /* 0x000fc800078e3cff */
[----:B------:R-:W-:-:S05]  /*ab70*/  @P3 LOP3.LUT R5, R5, R4, RZ, 0x3c, !PT ;  /* 0x0000000405053212 */ /* 0x000fca00078e3cff */
[----:B------:R-:W4:Y:S04]  /*ab80*/  @P3 LDG.E.U16 R21, desc[UR8][R4.64] ;  /* 0x0000000804153981 */ /* 0x000f28000c1e1500 */
[----:B--2---:R0:W-:Y:S04]  /*ab90*/  STL [R1+0x1b0], R6 ;  /* 0x0001b00601007387 */ /* 0x0041e80000100800 */
[----:B0-----:R-:W3:Y:S04]  /*aba0*/  LDL R6, [R1+0x5f8] ;  /* 0x0005f80001067983 */ /* 0x001ee80000100800 */
[----:B----4-:R0:W-:Y:S04]  /*abb0*/  STL [R1+0x1f8], R21 ;  /* 0x0001f81501007387 */ /* 0x0101e80000100800 */
[----:B0-----:R-:W2:Y:S04]  /*abc0*/  LDL.LU R21, [R1+0x1010] ;  /* 0x0010100001157983 */ /* 0x001ea80000300800 */
        /* <DEDUP_REMOVED lines=11> */
[----:B------:R-:W3:Y:S04]  /*ac80*/  LDL R4, [R1+0x604] ;  /* 0x0006040001047983 */ /* 0x000ee80000100800 */
[----:B------:R-:W3:Y:S01]  /*ac90*/  LDL R5, [R1+0x608] ;  /* 0x0006080001057983 */ /* 0x000ee20000100800 */
[----:B--2---:R-:W-:-:S02]  /*aca0*/  PRMT R21, RZ, 0x7610, R21 ;  /* 0x00007610ff157816 */ /* 0x004fc40000000015 */
[----:B---3--:R-:W-:-:S04]  /*acb0*/  @P1 LOP3.LUT R5, R5, R4, RZ, 0x3c, !PT ;  /* 0x0000000405051212 */ /* 0x008fc800078e3cff */
        /* <DEDUP_REMOVED lines=8> */
[----:B------:R-:W-:-:S02]  /*ad40*/  ISETP.GT.AND P3, PT, R3, 0x47, PT ;  /* 0x000000470300780c */ /* 0x000fc40003f64270 */
[----:B----4-:R-:W-:Y:S02]  /*ad50*/  PRMT R13, RZ, 0x7610, R13 ;  /* 0x00007610ff0d7816 */ /* 0x010fe4000000000d */
[----:B---3--:R-:W-:-:S04]  /*ad60*/  @P2 LOP3.LUT R5, R5, R4, RZ, 0x3c, !PT ;  /* 0x0000000405052212 */ /* 0x008fc800078e3cff */
[C---:B------:R-:W-:Y:S02]  /*ad70*/  @P2 LOP3.LUT R4, R5.reuse, R4, RZ, 0x3c, !PT ;  /* 0x0000000405042212 */ /* 0x040fe400078e3cff */
[----:B--2---:R-:W-:Y:S02]  /*ad80*/  PRMT R21, RZ, 0x7610, R21 ;  /* 0x00007610ff157816 */ /* 0x004fe40000000015 */
[----:B------:R-:W-:-:S04]  /*ad90*/  @P2 LOP3.LUT R5, R5, R4, RZ, 0x3c, !PT ;  /* 0x0000000405052212 */ /* 0x000fc800078e3cff */
[----:B------:R-:W2:Y:S04]  /*ada0*/  @P3 LDG.E.U16 R21, desc[UR8][R6.64] ;  /* 0x0000000806153981 */ /* 0x000ea8000c1e1500 */
[----:B------:R-:W3:Y:S01]  /*adb0*/  @P2 LDG.E.U16 R13, desc[UR8][R4.64] ;  /* 0x00000008040d2981 */ /* 0x000ee2000c1e1500 */
[----:B------:R-:W-:-:S03]  /*adc0*/  ISETP.GT.AND P0, PT, R3, 0x48, PT ;  /* 0x000000480300780c */ /* 0x000fc60003f04270 */
[----:B---3--:R0:W-:Y:S04]  /*add0*/  STL [R1+0x1ec], R13 ;  /* 0x0001ec0d01007387 */ /* 0x0081e80000100800 */
[----:B0-----:R-:W3:Y:S04]  /*ade0*/  LDL.LU R13, [R1+0x1004] ;  /* 0x00100400010d7983 */ /* 0x001ee80000300800 */
[----:B--2---:R0:W-:Y:S04]  /*adf0*/  STL [R1+0x1e4], R21 ;  /* 0x0001e41501007387 */ /* 0x0041e80000100800 */
[----:B0-----:R-:W2:Y:S04]  /*ae00*/  LDL.LU R21, [R1+0x1000] ;  /* 0x0010000001157983 */ /* 0x001ea80000300800 */
        /* <DEDUP_REMOVED lines=22> */
[----:B------:R-:W3:Y:S04]  /*af70*/  @P2 LDG.E.U16 R13, desc[UR8][R6.64] ;  /* 0x00000008060d2981 */ /* 0x000ee8000c1e1500 */
[----:B--2---:R-:W-:Y:S04]  /*af80*/  STL [R1+0xf04], R21 ;  /* 0x000f041501007387 */ /* 0x004fe80000100800 */
[----:B------:R-:W-:Y:S04]  /*af90*/  STL [R1+0xf08], R21 ;  /* 0x000f081501007387 */ /* 0x000fe80000100800 */
[----:B------:R-:W-:Y:S04]  /*afa0*/  STL [R1+0xf38], R21 ;  /* 0x000f381501007387 */ /* 0x000fe80000100800 */
[----:B---3--:R0:W-:Y:S04]  /*afb0*/  STL [R1+0x198], R13 ;  /* 0x0001980d01007387 */ /* 0x0081e80000100800 */
[----:B0-----:R-:W2:Y:S04]  /*afc0*/  LDL.LU R13, [R1+0xffc] ;  /* 0x000ffc00010d7983 */ /* 0x001ea80000300800 */
[----:B------:R-:W3:Y:S04]  /*afd0*/  LDL R6, [R1+0x5d4] ;  /* 0x0005d40001067983 */ /* 0x000ee80000100800 */
[----:B------:R-:W3:Y:S01]  /*afe0*/  LDL R7, [R1+0x5d8] ;  /* 0x0005d80001077983 */ /* 0x000ee20000100800 */
[----:B------:R-:W-:-:S02]  /*aff0*/  ISETP.GT.AND P3, PT, R3, 0x4b, PT ;  /* 0x0000004b0300780c */ /* 0x000fc40003f64270 */
[----:B------:R-:W-:-:S11]  /*b000*/  PRMT R19, RZ, 0x7610, R19 ;  /* 0x00007610ff137816 */ /* 0x000fd60000000013 */
        /* <DEDUP_REMOVED lines=75> */
[----:B------:R-:W-:-:S02]  /*b4c0*/  PRMT R17, RZ, 0x7610, R17 ;  /* 0x00007610ff117816 */ /* 0x000fc40000000011 */
        /* <DEDUP_REMOVED lines=70> */
[----:B--2---:R-:W-:Y:S01]  /*b930*/  STL [R1+0xf00], R17 ;  /* 0x000f001101007387 */ /* 0x004fe20000100800 */
[----:B------:R-:W-:-:S03]  /*b940*/  ISETP.GT.AND P3, PT, R3, 0x5b, PT ;  /* 0x0000005b0300780c */ /* 0x000fc60003f64270 */
[----:B----4-:R0:W-:Y:S04]  /*b950*/  STL [R1+0x17c], R11 ;  /* 0x00017c0b01007387 */ /* 0x0101e80000100800 */
[----:B0-----:R-:W2:Y:S04]  /*b960*/  LDL.LU R11, [R1+0xfcc] ;  /* 0x000fcc00010b7983 */ /* 0x001ea80000300800 */
[----:B------:R-:W4:Y:S04]  /*b970*/  LDL R6, [R1+0x554] ;  /* 0x0005540001067983 */ /* 0x000f280000100800 */
[----:B------:R-:W4:Y:S01]  /*b980*/  LDL R7, [R1+0x558] ;  /* 0x0005580001077983 */ /* 0x000f220000100800 */
[----:B------:R-:W-:-:S02]  /*b990*/  PRMT R15, RZ, 0x7610, R15 ;  /* 0x00007610ff0f7816 */ /* 0x000fc4000000000f */
        /* <DEDUP_REMOVED lines=86> */
[----:B----4-:R-:W-:-:S02]  /*bf00*/  PRMT R10, RZ, 0x7610, R10 ;  /* 0x00007610ff0a7816 */ /* 0x010fc4000000000a */
[----:B--2---:R-:W-:-:S04]  /*bf10*/  @P0 LOP3.LUT R7, R7, R6, RZ, 0x3c, !PT ;  /* 0x0000000607070212 */ /* 0x004fc800078e3cff */
        /* <DEDUP_REMOVED lines=58> */
[----:B------:R0:W2:Y:S04]  /*c2c0*/  @P2 LDG.E.U16 R4, desc[UR8][R6.64] ;  /* 0x0000000806042981 */ /* 0x0000a8000c1e1500 */
[----:B------:R-:W0:Y:S04]  /*c2d0*/  LDL R6, [R1+0x4e4] ;  /* 0x0004e40001067983 */ /* 0x000e280000100800 */
[----:B------:R-:W0:Y:S01]  /*c2e0*/  LDL R7, [R1+0x4e8] ;  /* 0x0004e80001077983 */ /* 0x000e220000100800 */
[----:B------:R-:W-:Y:S02]  /*c2f0*/  ISETP.GT.AND P0, PT, R3, 0x69, PT ;  /* 0x000000690300780c */ /* 0x000fe40003f04270 */
[----:B----4-:R-:W-:-:S11]  /*c300*/  PRMT R14, RZ, 0x7610, R14 ;  /* 0x00007610ff0e7816 */ /* 0x010fd6000000000e */
[----:B0-----:R-:W-:-:S04]  /*c310*/  @P0 LOP3.LUT R7, R7, R6, RZ, 0x3c, !PT ;  /* 0x0000000607070212 */ /* 0x001fc800078e3cff */
[----:B------:R-:W-:-:S04]  /*c320*/  @P0 LOP3.LUT R6, R7, R6, RZ, 0x3c, !PT ;  /* 0x0000000607060212 */ /* 0x000fc800078e3cff */
[----:B------:R-:W-:-:S05]  /*c330*/  @P0 LOP3.LUT R7, R7, R6, RZ, 0x3c, !PT ;  /* 0x0000000607070212 */ /* 0x000fca00078e3cff */
[----:B------:R0:W4:Y:S04]  /*c340*/  @P0 LDG.E.U16 R14, desc[UR8][R6.64] ;  /* 0x00000008060e0981 */ /* 0x000128000c1e1500 */
[----:B------:R-:W0:Y:S04]  /*c350*/  LDL R6, [R1+0x4dc] ;  /* 0x0004dc0001067983 */ /* 0x000e280000100800 */
[----:B------:R-:W0:Y:S01]  /*c360*/  LDL R7, [R1+0x4e0] ;  /* 0x0004e00001077983 */ /* 0x000e220000100800 */
[----:B------:R-:W-:Y:S02]  /*c370*/  ISETP.GT.AND P1, PT, R3, 0x6a, PT ;  /* 0x0000006a0300780c */ /* 0x000fe40003f24270 */
[----:B------:R-:W-:-:S11]  /*c380*/  PRMT R12, RZ, 0x7610, R12 ;  /* 0x00007610ff0c7816 */ /* 0x000fd6000000000c */
[----:B0-----:R-:W-:-:S04]  /*c390*/  @P1 LOP3.LUT R7, R7, R6, RZ, 0x3c, !PT ;  /* 0x0000000607071212 */ /* 0x001fc800078e3cff */
[----:B------:R-:W-:-:S04]  /*c3a0*/  @P1 LOP3.LUT R6, R7, R6, RZ, 0x3c, !PT ;  /* 0x0000000607061212 */ /* 0x000fc800078e3cff */
[----:B------:R-:W-:-:S05]  /*c3b0*/  @P1 LOP3.LUT R7, R7, R6, RZ, 0x3c, !PT ;  /* 0x0000000607071212 */ /* 0x000fca00078e3cff */
[----:B------:R-:W3:Y:S04]  /*c3c0*/  @P1 LDG.E.U16 R12, desc[UR8][R6.64] ;  /* 0x00000008060c1981 */ /* 0x000ee8000c1e1500 */
[----:B----4-:R-:W-:Y:S01]  /*c3d0*/  STL [R1+0xef8], R14 ;  /* 0x000ef80e01007387 */ /* 0x010fe20000100800 */
[----:B------:R-:W-:-:S03]  /*c3e0*/  ISETP.GT.AND P0, PT, R3, 0x6b, PT ;  /* 0x0000006b0300780c */ /* 0x000fc60003f04270 */
[----:B---3--:R0:W-:Y:S04]  /*c3f0*/  STL [R1+0x144], R12 ;  /* 0x0001440c01007387 */ /* 0x0081e80000100800 */
[----:B0-----:R-:W3:Y:S04]  /*c400*/  LDL.LU R12, [R1+0xf9c] ;  /* 0x000f9c00010c7983 */ /* 0x001ee80000300800 */
        /* <DEDUP_REMOVED lines=90> */
[----:B----4-:R-:W-:-:S11]  /*c9b0*/  PRMT R2, RZ, 0x7610, R2 ;  /* 0x00007610ff027816 */ /* 0x010fd60000000002 */
        /* <DEDUP_REMOVED lines=27> */
[----:B------:R-:W4:Y:S02]  /*cb70*/  LDL R7, [R1+0x464] ;  /* 0x0004640001077983 */ /* 0x000f240000100800 */
[----:B--2---:R-:W-:Y:S01]  /*cb80*/  @P0 IMAD.MOV.U32 R6, RZ, RZ, R28 ;  /* 0x000000ffff060224 */ /* 0x004fe200078e001c */
[----:B------:R-:W-:-:S02]  /*cb90*/  ISETP.GT.AND P1, PT, R3, 0x7a, PT ;  /* 0x0000007a0300780c */ /* 0x000fc40003f24270 */
[----:B------:R-:W-:Y:S01]  /*cba0*/  PRMT R0, RZ, 0x7610, R0 ;  /* 0x00007610ff007816 */ /* 0x000fe20000000000 */
[----:B------:R-:W2:Y:S01]  /*cbb0*/  LDL R28, [R1+0x448] ;  /* 0x00044800011c7983 */ /* 0x000ea20000100800 */
[----:B---3--:R-:W-:-:S06]  /*cbc0*/  PRMT R2, RZ, 0x7610, R2 ;  /* 0x00007610ff027816 */ /* 0x008fcc0000000002 */
[----:B----4-:R0:W3:Y:S04]  /*cbd0*/  @P0 LDG.E.U16 R2, desc[UR8][R6.64] ;  /* 0x0000000806020981 */ /* 0x0100e8000c1e1500 */
[----:B------:R-:W0:Y:S04]  /*cbe0*/  LDL R6, [R1+0x45c] ;  /* 0x00045c0001067983 */ /* 0x000e280000100800 */
[----:B------:R-:W0:Y:S02]  /*cbf0*/  LDL R7, [R1+0x460] ;  /* 0x0004600001077983 */ /* 0x000e240000100800 */
        /* <DEDUP_REMOVED lines=31> */
[----:B---3--:R-:W-:-:S06]  /*cdf0*/  PRMT R0, RZ, 0x7610, R0 ;  /* 0x00007610ff007816 */ /* 0x008fcc0000000000 */
[----:B----4-:R0:W2:Y:S04]  /*ce00*/  @P0 LDG.E.U16 R0, desc[UR8][R6.64] ;  /* 0x0000000806000981 */ /* 0x0100a8000c1e1500 */
[----:B------:R-:W0:Y:S04]  /*ce10*/  LDL R6, [R1+0x43c] ;  /* 0x00043c0001067983 */ /* 0x000e280000100800 */
[----:B------:R-:W0:Y:S01]  /*ce20*/  LDL R7, [R1+0x440] ;  /* 0x0004400001077983 */ /* 0x000e220000100800 */
[----:B------:R-:W-:Y:S01]  /*ce30*/  PRMT R29, RZ, 0x7610, R29 ;  /* 0x00007610ff1d7816 */ /* 0x000fe2000000001d */
[----:B------:R-:W1:Y:S01]  /*ce40*/  S2R R28, SR_TID.X ;  /* 0x00000000001c7919 */ /* 0x000e620000002100 */
[----:B0-----:R-:W-:-:S04]  /*ce50*/  @P1 LOP3.LUT R7, R7, R6, RZ, 0x3c, !PT ;  /* 0x0000000607071212 */ /* 0x001fc800078e3cff */
[----:B------:R-:W-:-:S04]  /*ce60*/  @P1 LOP3.LUT R6, R7, R6, RZ, 0x3c, !PT ;  /* 0x0000000607061212 */ /* 0x000fc800078e3cff */
[----:B------:R-:W-:-:S05]  /*ce70*/  @P1 LOP3.LUT R7, R7, R6, RZ, 0x3c, !PT ;  /* 0x0000000607071212 */ /* 0x000fca00078e3cff */
[----:B------:R-:W3:Y:S01]  /*ce80*/  @P1 LDG.E.U16 R29, desc[UR8][R6.64] ;  /* 0x00000008061d1981 */ /* 0x000ee2000c1e1500 */
[----:B-1----:R-:W-:-:S03]  /*ce90*/  LOP3.LUT R28, R28, 0x3f, RZ, 0xc0, !PT ;  /* 0x0000003f1c1c7812 */ /* 0x002fc600078ec0ff */
[----:B--2---:R0:W-:Y:S01]  /*cea0*/  STL [R1+0x12c], R0 ;  /* 0x00012c0001007387 */ /* 0x0041e20000100800 */
[----:B------:R-:W-:-:S03]  /*ceb0*/  LOP3.LUT R28, R28, 0x40, RZ, 0xfc, !PT ;  /* 0x000000401c1c7812 */ /* 0x000fc600078efcff */
[----:B0-----:R-:W2:Y:S01]  /*cec0*/  LDL.LU R0, [R1+0xc] ;  /* 0x00000c0001007983 */ /* 0x001ea20000300800 */
[----:B------:R-:W-:-:S03]  /*ced0*/  ISETP.GE.AND P1, PT, R28, R3, PT ;  /* 0x000000031c00720c */ /* 0x000fc60003f26270 */
[----:B---3--:R0:W-:Y:S04]  /*cee0*/  STL [R1+0x128], R29 ;  /* 0x0001281d01007387 */ /* 0x0081e80000100800 */
[----:B0-----:R-:W3:Y:S04]  /*cef0*/  LDL.LU R29, [R1+0xf64] ;  /* 0x000f6400011d7983 */ /* 0x001ee80000300800 */
[----:B------:R-:W4:Y:S04]  /*cf00*/  LDL R6, [R1+0x434] ;  /* 0x0004340001067983 */ /* 0x000f280000100800 */
[----:B------:R-:W4:Y:S04]  /*cf10*/  LDL R7, [R1+0x438] ;  /* 0x0004380001077983 */ /* 0x000f280000100800 */
[----:B------:R-:W2:Y:S01]  /*cf20*/  LDL.LU R28, [R1+0xf60] ;  /* 0x000f6000011c7983 */ /* 0x000ea20000300800 */
[----:B------:R-:W-:-:S13]  /*cf30*/  ISETP.GT.AND P0, PT, R3, 0x7f, PT ;  /* 0x0000007f0300780c */ /* 0x000fda0003f04270 */
[----:B----4-:R-:W-:-:S04]  /*cf40*/  @P0 LOP3.LUT R7, R7, R6, RZ, 0x3c, !PT ;  /* 0x0000000607070212 */ /* 0x010fc800078e3cff */
[C---:B------:R-:W-:Y:S02]  /*cf50*/  @P0 LOP3.LUT R6, R7.reuse, R6, RZ, 0x3c, !PT ;  /* 0x0000000607060212 */ /* 0x040fe400078e3cff */
[----:B--2---:R-:W-:Y:S02]  /*cf60*/  PRMT R28, RZ, 0x7610, R28 ;  /* 0x00007610ff1c7816 */ /* 0x004fe4000000001c */
[----:B------:R-:W-:-:S05]  /*cf70*/  @P0 LOP3.LUT R7, R7, R6, RZ, 0x3c, !PT ;  /* 0x0000000607070212 */ /* 0x000fca00078e3cff */
[----:B------:R-:W2:Y:S01]  /*cf80*/  @P0 LDG.E.U16 R28, desc[UR8][R6.64] ;  /* 0x00000008061c0981 */ /* 0x000ea2000c1e1500 */
[----:B------:R-:W-:Y:S06]  /*cf90*/  BAR.SYNC.DEFER_BLOCKING 0x0 ;  /* 0x0000000000007b1d */ /* 0x000fec0000010000 */
[----:B--2---:R0:W-:Y:S04]  /*cfa0*/  STL [R1+0x124], R28 ;  /* 0x0001241c01007387 */ /* 0x0041e80000100800 */
[----:B0-----:R-:W2:Y:S04]  /*cfb0*/  LDL.LU R28, [R1+0xf5c] ;  /* 0x000f5c00011c7983 */ /* 0x001ea80000300800 */
[----:B------:R-:W4:Y:S04]  /*cfc0*/  LDL R6, [R1+0x424] ;  /* 0x0004240001067983 */ /* 0x000f280000100800 */
[----:B------:R-:W4:Y:S01]  /*cfd0*/  LDL R7, [R1+0x428] ;  /* 0x0004280001077983 */ /* 0x000f220000100800 */
[----:B--2---:R-:W-:-:S02]  /*cfe0*/  PRMT R28, RZ, 0x7610, R28 ;  /* 0x00007610ff1c7816 */ /* 0x004fc4000000001c */
[----:B----4-:R-:W-:-:S04]  /*cff0*/  @!P1 LOP3.LUT R7, R7, R6, RZ, 0x3c, !PT ;  /* 0x0000000607079212 */ /* 0x010fc800078e3cff */
[----:B------:R-:W-:-:S04]  /*d000*/  @!P1 LOP3.LUT R6, R7, R6, RZ, 0x3c, !PT ;  /* 0x0000000607069212 */ /* 0x000fc800078e3cff */
[----:B------:R-:W-:-:S05]  /*d010*/  @!P1 LOP3.LUT R7, R7, R6, RZ, 0x3c, !PT ;  /* 0x0000000607079212 */ /* 0x000fca00078e3cff */
[----:B------:R-:W2:Y:S04]  /*d020*/  @!P1 LDG.E.U16 R28, desc[UR8][R6.64] ;  /* 0x00000008061c9981 */ /* 0x000ea8000c1e1500 */
        /* <DEDUP_REMOVED lines=55> */
[----:B------:R-:W2:Y:S04]  /*d3a0*/  LDL R6, [R1+0x3b4] ;  /* 0x0003b40001067983 */ /* 0x000ea80000100800 */
[----:B------:R-:W2:Y:S01]  /*d3b0*/  LDL R7, [R1+0x3b8] ;  /* 0x0003b80001077983 */ /* 0x000ea20000100800 */
[----:B0-----:R-:W0:Y:S02]  /*d3c0*/  S2R R28, SR_TID.X ;  /* 0x00000000001c7919 */ /* 0x001e240000002100 */
[----:B0-----:R-:W-:-:S05]  /*d3d0*/  LOP3.LUT R28, R28, 0x3f, RZ, 0xc0, !PT ;  /* 0x0000003f1c1c7812 */ /* 0x001fca00078ec0ff */
[----:B------:R-:W-:-:S05]  /*d3e0*/  IMAD.SHL.U32 R28, R28, 0x2, RZ ;  /* 0x000000021c1c7824 */ /* 0x000fca00078e00ff */
[----:B------:R0:W-:Y:S02]  /*d3f0*/  STS.U16 [R28+UR4], R0 ;  /* 0x000000001c007988 */ /* 0x0001e40008000404 */
[----:B0-----:R-:W-:Y:S02]  /*d400*/  PRMT R28, RZ, 0x7610, R28 ;  /* 0x00007610ff1c7816 */ /* 0x001fe4000000001c */
[----:B------:R-:W4:Y:S01]  /*d410*/  LDL.LU R0, [R1+0xf40] ;  /* 0x000f400001007983 */ /* 0x000f220000300800 */
[----:B--2---:R-:W-:-:S04]  /*d420*/  @!P1 LOP3.LUT R7, R7, R6, RZ, 0x3c, !PT ;  /* 0x0000000607079212 */ /* 0x004fc800078e3cff */
        /* <DEDUP_REMOVED lines=9> */
[----:B----4-:R0:W-:Y:S02]  /*d4c0*/  STS.U16 [R28+UR4+0x400], R0 ;  /* 0x000400001c007988 */ /* 0x0101e40008000404 */
        /* <DEDUP_REMOVED lines=12> */
[----:B---3--:R0:W-:Y:S02]  /*d590*/  STS.U16 [R28+UR4+0x800], R29 ;  /* 0x0008001d1c007988 */ /* 0x0081e40008000404 */
[----:B0-----:R-:W-:Y:S02]  /*d5a0*/  PRMT R28, RZ, 0x7610, R28 ;  /* 0x00007610ff1c7816 */ /* 0x001fe4000000001c */
        /* <DEDUP_REMOVED lines=10> */
[----:B------:R0:W-:Y:S02]  /*d650*/  STS.U16 [R28+UR4+0xc00], R26 ;  /* 0x000c001a1c007988 */ /* 0x0001e40008000404 */
        /* <DEDUP_REMOVED lines=53> */
[----:B--2---:R-:W-:Y:S04]  /*d9b0*/  STL [R1+0xa0], R28 ;  /* 0x0000a01c01007387 */ /* 0x004fe80000100800 */
[----:B------:R-:W2:Y:S04]  /*d9c0*/  LDL R6, [R1+0x334] ;  /* 0x0003340001067983 */ /* 0x000ea80000100800 */
[----:B------:R-:W2:Y:S01]  /*d9d0*/  LDL R7, [R1+0x338] ;  /* 0x0003380001077983 */ /* 0x000ea20000100800 */
[----:B------:R-:W-:-:S02]  /*d9e0*/  PRMT R25, RZ, 0x7610, R25 ;  /* 0x00007610ff197816 */ /* 0x000fc40000000019 */
[----:B--2---:R-:W-:-:S04]  /*d9f0*/  @!P1 LOP3.LUT R7, R7, R6, RZ, 0x3c, !PT ;  /* 0x0000000607079212 */ /* 0x004fc800078e3cff */
[----:B------:R-:W-:-:S04]  /*da00*/  @!P1 LOP3.LUT R6, R7, R6, RZ, 0x3c, !PT ;  /* 0x0000000607069212 */ /* 0x000fc800078e3cff */
[----:B------:R-:W-:-:S05]  /*da10*/  @!P1 LOP3.LUT R7, R7, R6, RZ, 0x3c, !PT ;  /* 0x0000000607079212 */ /* 0x000fca00078e3cff */
[----:B------:R-:W2:Y:S04]  /*da20*/  @!P1 LDG.E.U16 R25, desc[UR8][R6.64] ;  /* 0x0000000806199981 */ /* 0x000ea8000c1e1500 */
[----:B------:R-:W3:Y:S04]  /*da30*/  LDL R6, [R1+0x324] ;  /* 0x0003240001067983 */ /* 0x000ee80000100800 */
[----:B------:R-:W3:Y:S01]  /*da40*/  LDL R7, [R1+0x328] ;  /* 0x0003280001077983 */ /* 0x000ee20000100800 */
[----:B------:R-:W-:-:S03]  /*da50*/  PRMT R23, RZ, 0x7610, R23 ;  /* 0x00007610ff177816 */ /* 0x000fc60000000017 */
[----:B--2---:R0:W-:Y:S01]  /*da60*/  STL [R1+0x9c], R25 ;  /* 0x00009c1901007387 */ /* 0x0041e20000100800 */
[----:B------:R-:W-:-:S03]  /*da70*/  PRMT R2, RZ, 0x7610, R2 ;  /* 0x00007610ff027816 */ /* 0x000fc60000000002 */
[----:B0-----:R-:W2:Y:S01]  /*da80*/  LDL R25, [R1+0x2f8] ;  /* 0x0002f80001197983 */ /* 0x001ea20000100800 */
[----:B---3--:R-:W-:-:S04]  /*da90*/  @!P1 LOP3.LUT R7, R7, R6, RZ, 0x3c, !PT ;  /* 0x0000000607079212 */ /* 0x008fc800078e3cff */
[----:B------:R-:W-:-:S04]  /*daa0*/  @!P1 LOP3.LUT R6, R7, R6, RZ, 0x3c, !PT ;  /* 0x0000000607069212 */ /* 0x000fc800078e3cff */
[----:B------:R-:W-:-:S05]  /*dab0*/  @!P1 LOP3.LUT R7, R7, R6, RZ, 0x3c, !PT ;  /* 0x0000000607079212 */ /* 0x000fca00078e3cff */
[----:B------:R-:W3:Y:S04]  /*dac0*/  @!P1 LDG.E.U16 R23, desc[UR8][R6.64] ;  /* 0x0000000806179981 */ /* 0x000ee8000c1e1500 */
[----:B------:R-:W4:Y:S04]  /*dad0*/  LDL R6, [R1+0x314] ;  /* 0x0003140001067983 */ /* 0x000f280000100800 */
[----:B------:R-:W4:Y:S01]  /*dae0*/  LDL R7, [R1+0x318] ;  /* 0x0003180001077983 */ /* 0x000f220000100800 */
[----:B------:R-:W0:Y:S03]  /*daf0*/  S2R R28, SR_TID.X ;  /* 0x00000000001c7919 */ /* 0x000e260000002100 */
[----:B---3--:R1:W-:Y:S04]  /*db00*/  STL [R1+0x98], R23 ;  /* 0x0000981701007387 */ /* 0x0083e80000100800 */
[----:B-1----:R-:W3:Y:S01]  /*db10*/  LDL.LU R23, [R1+0x1c] ;  /* 0x00001c0001177983 */ /* 0x002ee20000300800 */
[----:B----4-:R-:W-:-:S04]  /*db20*/  @!P1 LOP3.LUT R7, R7, R6, RZ, 0x3c, !PT ;  /* 0x0000000607079212 */ /* 0x010fc800078e3cff */
[----:B------:R-:W-:-:S04]  /*db30*/  @!P1 LOP3.LUT R6, R7, R6, RZ, 0x3c, !PT ;  /* 0x0000000607069212 */ /* 0x000fc800078e3cff */
[----:B------:R-:W-:-:S05]  /*db40*/  @!P1 LOP3.LUT R7, R7, R6, RZ, 0x3c, !PT ;  /* 0x0000000607079212 */ /* 0x000fca00078e3cff */
[----:B------:R1:W4:Y:S04]  /*db50*/  @!P1 LDG.E.U16 R2, desc[UR8][R6.64] ;  /* 0x0000000806029981 */ /* 0x000328000c1e1500 */
[----:B------:R-:W1:Y:S04]  /*db60*/  LDL R6, [R1+0x304] ;  /* 0x0003040001067983 */ /* 0x000e680000100800 */
[----:B------:R-:W1:Y:S01]  /*db70*/  LDL R7, [R1+0x308] ;  /* 0x0003080001077983 */ /* 0x000e620000100800 */
[----:B0-----:R-:W-:-:S05]  /*db80*/  LOP3.LUT R28, R28, 0x3f, RZ, 0xc0, !PT ;  /* 0x0000003f1c1c7812 */ /* 0x001fca00078ec0ff */
[----:B------:R-:W-:-:S05]  /*db90*/  IMAD.SHL.U32 R28, R28, 0x2, RZ ;  /* 0x000000021c1c7824 */ /* 0x000fca00078e00ff */
[----:B------:R-:W-:Y:S04]  /*dba0*/  STS.U16 [R28+UR4+0x2000], R16 ;  /* 0x002000101c007988 */ /* 0x000fe80008000404 */
[----:B------:R-:W-:Y:S04]  /*dbb0*/  STS.U16 [R28+UR4+0x2400], R5 ;  /* 0x002400051c007988 */ /* 0x000fe80008000404 */
[----:B------:R-:W-:Y:S04]  /*dbc0*/  STS.U16 [R28+UR4+0x2800], R13 ;  /* 0x0028000d1c007988 */ /* 0x000fe80008000404 */
[----:B------:R0:W-:Y:S02]  /*dbd0*/  STS.U16 [R28+UR4+0x2c00], R8 ;  /* 0x002c00081c007988 */ /* 0x0001e40008000404 */
[----:B0-----:R-:W-:-:S02]  /*dbe0*/  PRMT R28, RZ, 0x7610, R28 ;  /* 0x00007610ff1c7816 */ /* 0x001fc4000000001c */
[----:B-1----:R-:W-:-:S04]  /*dbf0*/  @!P1 LOP3.LUT R7, R7, R6, RZ, 0x3c, !PT ;  /* 0x0000000607079212 */ /* 0x002fc800078e3cff */
[----:B------:R-:W-:-:S04]  /*dc00*/  @!P1 LOP3.LUT R6, R7, R6, RZ, 0x3c, !PT ;  /* 0x0000000607069212 */ /* 0x000fc800078e3cff */
[----:B------:R-:W-:-:S05]  /*dc10*/  @!P1 LOP3.LUT R7, R7, R6, RZ, 0x3c, !PT ;  /* 0x0000000607079212 */ /* 0x000fca00078e3cff */
[----:B------:R-:W2:Y:S04]  /*dc20*/  @!P1 LDG.E.U16 R28, desc[UR8][R6.64] ;  /* 0x00000008061c9981 */ /* 0x000ea8000c1e1500 */
[----:B----4-:R0:W-:Y:S04]  /*dc30*/  STL [R1+0x94], R2 ;  /* 0x0000940201007387 */ /* 0x0101e80000100800 */
[----:B0-----:R-:W4:Y:S04]  /*dc40*/  LDL R2, [R1+0x2d8] ;  /* 0x0002d80001027983 */ /* 0x001f280000100800 */
[----:B--2---:R-:W-:Y:S04]  /*dc50*/  STL [R1+0x90], R28 ;  /* 0x0000901c01007387 */ /* 0x004fe80000100800 */
[----:B------:R-:W2:Y:S01]  /*dc60*/  LDL R7, [R1+0x2f4] ;  /* 0x0002f40001077983 */ /* 0x000ea20000100800 */
[----:B------:R-:W-:Y:S01]  /*dc70*/  PRMT R5, RZ, 0x7610, R5 ;  /* 0x00007610ff057816 */ /* 0x000fe20000000005 */
[----:B------:R-:W-:-:S05]  /*dc80*/  @!P1 IMAD.MOV.U32 R6, RZ, RZ, R25 ;  /* 0x000000ffff069224 */ /* 0x000fca00078e0019 */
[----:B--2---:R-:W2:Y:S04]  /*dc90*/  @!P1 LDG.E.U16 R5, desc[UR8][R6.64] ;  /* 0x0000000806059981 */ /* 0x004ea8000c1e1500 */
[----:B------:R-:W3:Y:S04]  /*dca0*/  LDL R6, [R1+0x2e4] ;  /* 0x0002e40001067983 */ /* 0x000ee80000100800 */
[----:B------:R-:W3:Y:S01]  /*dcb0*/  LDL R7, [R1+0x2e8] ;  /* 0x0002e80001077983 */ /* 0x000ee20000100800 */
[----:B------:R-:W-:-:S03]  /*dcc0*/  PRMT R27, RZ, 0x7610, R27 ;  /* 0x00007610ff1b7816 */ /* 0x000fc6000000001b */
[----:B--2---:R0:W-:Y:S04]  /*dcd0*/  STL [R1+0x8c], R5 ;  /* 0x00008c0501007387 */ /* 0x0041e80000100800 */
[----:B0-----:R-:W2:Y:S01]  /*dce0*/  LDL R5, [R1+0x2c8] ;  /* 0x0002c80001057983 */ /* 0x001ea20000100800 */
[----:B---3--:R-:W-:-:S03]  /*dcf0*/  @!P1 LOP3.LUT R7, R7, R6, RZ, 0x3c, !PT ;  /* 0x0000000607079212 */ /* 0x008fc600078e3cff */
[----:B------:R-:W3:Y:S01]  /*dd00*/  LDL.LU R25, [R1+0x10] ;  /* 0x0000100001197983 */ /* 0x000ee20000300800 */
[----:B------:R-:W-:-:S04]  /*dd10*/  @!P1 LOP3.LUT R6, R7, R6, RZ, 0x3c, !PT ;  /* 0x0000000607069212 */ /* 0x000fc800078e3cff */
[----:B------:R-:W-:-:S05]  /*dd20*/  @!P1 LOP3.LUT R7, R7, R6, RZ, 0x3c, !PT ;  /* 0x0000000607079212 */ /* 0x000fca00078e3cff */
[----:B------:R4:W2:Y:S04]  /*dd30*/  @!P1 LDG.E.U16 R27, desc[UR8][R6.64] ;  /* 0x00000008061b9981 */ /* 0x0008a8000c1e1500 */
[----:B------:R-:W3:Y:S01]  /*dd40*/  LDL R7, [R1+0x2d4] ;  /* 0x0002d40001077983 */ /* 0x000ee20000100800 */
[----:B------:R-:W-:Y:S01]  /*dd50*/  PRMT R0, RZ, 0x7610, R0 ;  /* 0x00007610ff007816 */ /* 0x000fe20000000000 */
[----:B----4-:R-:W-:Y:S01]  /*dd60*/  @!P1 IMAD.MOV.U32 R6, RZ, RZ, R2 ;  /* 0x000000ffff069224 */ /* 0x010fe200078e0002 */
[----:B------:R-:W0:Y:S04]  /*dd70*/  S2R R28, SR_TID.X ;  /* 0x00000000001c7919 */ /* 0x000e280000002100 */
[----:B---3--:R-:W3:Y:S01]  /*dd80*/  @!P1 LDG.E.U16 R0, desc[UR8][R6.64] ;  /* 0x0000000806009981 */ /* 0x008ee2000c1e1500 */
[----:B0-----:R-:W-:-:S03]  /*dd90*/  LOP3.LUT R28, R28, 0x3f, RZ, 0xc0, !PT ;  /* 0x0000003f1c1c7812 */ /* 0x001fc600078ec0ff */
[----:B--2---:R0:W-:Y:S02]  /*dda0*/  STL [R1+0x88], R27 ;  /* 0x0000881b01007387 */ /* 0x0041e40000100800 */
[----:B------:R-:W-:-:S05]  /*ddb0*/  IMAD.SHL.U32 R28, R28, 0x2, RZ ;  /* 0x000000021c1c7824 */ /* 0x000fca00078e00ff */
[----:B------:R1:W-:Y:S04]  /*ddc0*/  STS.U16 [R28+UR4+0x3c00], R4 ;  /* 0x003c00041c007988 */ /* 0x0003e80008000404 */
[----:B0-----:R-:W2:Y:S04]  /*ddd0*/  LDL.LU R27, [R1+0x8] ;  /* 0x00000800011b7983 */ /* 0x001ea80000300800 */
[----:B------:R-:W4:Y:S04]  /*dde0*/  LDL R7, [R1+0x840] ;  /* 0x0008400001077983 */ /* 0x000f280000100800 */
[----:B---3--:R0:W-:Y:S04]  /*ddf0*/  STL [R1+0x84], R0 ;  /* 0x0000840001007387 */ /* 0x0081e80000100800 */
[----:B-1----:R-:W3:Y:S01]  /*de00*/  LDL R4, [R1+0x2c4] ;  /* 0x0002c40001047983 */ /* 0x002ee20000100800 */
[----:B------:R-:W-:Y:S01]  /*de10*/  PRMT R21, RZ, 0x7610, R21 ;  /* 0x00007610ff157816 */ /* 0x000fe20000000015 */
[----:B------:R-:W1:Y:S02]  /*de20*/  S2R R2, SR_TID.X ;  /* 0x0000000000027919 */ /* 0x000e640000002100 */
[----:B0-----:R-:W2:Y:S01]  /*de30*/  LDL R0, [R1+0x850] ;  /* 0x0008500001007983 */ /* 0x001ea20000100800 */
[----:B---3--:R-:W-:-:S04]  /*de40*/  @!P1 LOP3.LUT R5, R5, R4, RZ, 0x3c, !PT ;  /* 0x0000000405059212 */ /* 0x008fc800078e3cff */
[----:B------:R-:W-:-:S04]  /*de50*/  @!P1 LOP3.LUT R4, R5, R4, RZ, 0x3c, !PT ;  /* 0x0000000405049212 */ /* 0x000fc800078e3cff */
[----:B------:R-:W-:-:S05]  /*de60*/  @!P1 LOP3.LUT R5, R5, R4, RZ, 0x3c, !PT ;  /* 0x0000000405059212 */ /* 0x000fca00078e3cff */
[----:B------:R-:W3:Y:S01]  /*de70*/  @!P1 LDG.E.U16 R21, desc[UR8][R4.64] ;  /* 0x0000000804159981 */ /* 0x000ee2000c1e1500 */
[----:B-1----:R-:W-:-:S05]  /*de80*/  LOP3.LUT R2, R2, 0x3f, RZ, 0xc0, !PT ;  /* 0x0000003f02027812 */ /* 0x002fca00078ec0ff */
[----:B------:R-:W-:Y:S01]  /*de90*/  IMAD.SHL.U32 R2, R2, 0x2, RZ ;  /* 0x0000000202027824 */ /* 0x000fe200078e00ff */
[----:B------:R-:W-:Y:S04]  /*dea0*/  STS.U16 [R28+UR4+0x3000], R11 ;  /* 0x0030000b1c007988 */ /* 0x000fe80008000404 */
[----:B------:R-:W-:Y:S01]  /*deb0*/  LOP3.LUT R2, R2, 0x10, RZ, 0x3c, !PT ;  /* 0x0000001002027812 */ /* 0x000fe200078e3cff */
[----:B------:R-:W-:Y:S04]  /*dec0*/  STS.U16 [R28+UR4+0x3400], R10 ;  /* 0x0034000a1c007988 */ /* 0x000fe80008000404 */
[----:B------:R-:W-:Y:S04]  /*ded0*/  STS.U16 [R28+UR4+0x3800], R9 ;  /* 0x003800091c007988 */ /* 0x000fe80008000404 */
[----:B------:R-:W-:Y:S04]  /*dee0*/  STS.U16 [R2+UR4+0x80], R23 ;  /* 0x0000801702007988 */ /* 0x000fe80008000404 */
[----:B---3--:R0:W-:Y:S04]  /*def0*/  STL [R1+0x80], R21 ;  /* 0x0000801501007387 */ /* 0x0081e80000100800 */
[----:B0-----:R-:W3:Y:S04]  /*df00*/  LDL.LU R21, [R1+0xf38] ;  /* 0x000f380001157983 */ /* 0x001ee80000300800 */
[----:B------:R-:W4:Y:S04]  /*df10*/  LDL R4, [R1+0x2b8] ;  /* 0x0002b80001047983 */ /* 0x000f280000100800 */
[----:B------:R-:W4:Y:S04]  /*df20*/  LDL R5, [R1+0x830] ;  /* 0x0008300001057983 */ /* 0x000f280000100800 */
[----:B------:R-:W2:Y:S01]  /*df30*/  LDL.LU R23, [R1+0xf34] ;  /* 0x000f340001177983 */ /* 0x000ea20000300800 */
[----:B----4-:R-:W-:-:S04]  /*df40*/  @!P1 LOP3.LUT R5, R5, R4, RZ, 0x3c, !PT ;  /* 0x0000000405059212 */ /* 0x010fc800078e3cff */
[C---:B------:R-:W-:Y:S02]  /*df50*/  @!P1 LOP3.LUT R4, R5.reuse, R4, RZ, 0x3c, !PT ;  /* 0x0000000405049212 */ /* 0x040fe400078e3cff */
[----:B--2---:R-:W-:Y:S02]  /*df60*/  PRMT R23, RZ, 0x7610, R23 ;  /* 0x00007610ff177816 */ /* 0x004fe40000000017 */
[----:B------:R-:W-:-:S05]  /*df70*/  @!P1 LOP3.LUT R5, R5, R4, RZ, 0x3c, !PT ;  /* 0x0000000405059212 */ /* 0x000fca00078e3cff */
[----:B------:R-:W2:Y:S04]  /*df80*/  @!P1 LDG.E.U16 R23, desc[UR8][R4.64] ;  /* 0x0000000804179981 */ /* 0x000ea8000c1e1500 */
[----:B--2---:R0:W-:Y:S04]  /*df90*/  STL [R1+0x7c], R23 ;  /* 0x00007c1701007387 */ /* 0x0041e80000100800 */
[----:B0-----:R-:W2:Y:S04]  /*dfa0*/  LDL.LU R23, [R1+0xf30] ;  /* 0x000f300001177983 */ /* 0x001ea80000300800 */
[----:B------:R-:W4:Y:S04]  /*dfb0*/  LDL.LU R4, [R1+0x18] ;  /* 0x0000180001047983 */ /* 0x000f280000300800 */
[----:B------:R-:W3:Y:S01]  /*dfc0*/  LDL R5, [R1+0x834] ;  /* 0x0008340001057983 */ /* 0x000ee20000100800 */
[----:B--2---:R-:W-:-:S03]  /*dfd0*/  PRMT R23, RZ, 0x7610, R23 ;  /* 0x00007610ff177816 */ /* 0x004fc60000000017 */
[----:B----4-:R0:W-:Y:S02]  /*dfe0*/  STS.U16 [R2+UR4+0x480], R4 ;  /* 0x0004800402007988 */ /* 0x0101e40008000404 */
[----:B0-----:R-:W-:Y:S02]  /*dff0*/  @!P1 IMAD.MOV.U32 R4, RZ, RZ, R7 ;  /* 0x000000ffff049224 */ /* 0x001fe400078e0007 */
[----:B------:R-:W2:Y:S04]  /*e000*/  LDL R7, [R1+0x880] ;  /* 0x0008800001077983 */ /* 0x000ea80000100800 */
[----:B---3--:R-:W3:Y:S04]  /*e010*/  @!P1 LDG.E.U16 R23, desc[UR8][R4.64] ;  /* 0x0000000804179981 */ /* 0x008ee8000c1e1500 */
[----:B---3--:R0:W-:Y:S04]  /*e020*/  STL [R1+0x78], R23 ;  /* 0x0000781701007387 */ /* 0x0081e80000100800 */
[----:B0-----:R-:W3:Y:S04]  /*e030*/  LDL.LU R23, [R1+0xf2c] ;  /* 0x000f2c0001177983 */ /* 0x001ee80000300800 */
[----:B------:R-:W4:Y:S04]  /*e040*/  LDL.LU R4, [R1+0x14] ;  /* 0x0000140001047983 */ /* 0x000f280000300800 */
[----:B------:R-:W2:Y:S01]  /*e050*/  LDL R5, [R1+0x844] ;  /* 0x0008440001057983 */ /* 0x000ea20000100800 */
[----:B---3--:R-:W-:-:S03]  /*e060*/  PRMT R23, RZ, 0x7610, R23 ;  /* 0x00007610ff177816 */ /* 0x008fc60000000017 */
[----:B----4-:R0:W-:Y:S02]  /*e070*/  STS.U16 [R2+UR4+0x880], R4 ;  /* 0x0008800402007988 */ /* 0x0101e40008000404 */
[----:B0-----:R-:W-:Y:S02]  /*e080*/  @!P1 IMAD.MOV.U32 R4, RZ, RZ, R0 ;  /* 0x000000ffff049224 */ /* 0x001fe400078e0000 */
[----:B------:R-:W3:Y:S04]  /*e090*/  LDL R0, [R1+0x890] ;  /* 0x0008900001007983 */ /* 0x000ee80000100800 */
[----:B--2---:R-:W2:Y:S04]  /*e0a0*/  @!P1 LDG.E.U16 R23, desc[UR8][R4.64] ;  /* 0x0000000804179981 */ /* 0x004ea8000c1e1500 */
[----:B------:R-:W-:Y:S04]  /*e0b0*/  STS.U16 [R2+UR4+0xc80], R25 ;  /* 0x000c801902007988 */ /* 0x000fe80008000404 */
[----:B--2---:R0:W-:Y:S04]  /*e0c0*/  STL [R1+0x74], R23 ;  /* 0x0000741701007387 */ /* 0x0041e80000100800 */
[----:B0-----:R-:W2:Y:S04]  /*e0d0*/  LDL.LU R23, [R1+0xf28] ;  /* 0x000f280001177983 */ /* 0x001ea80000300800 */
[----:B------:R-:W4:Y:S04]  /*e0e0*/  LDL R4, [R1+0x854] ;  /* 0x0008540001047983 */ /* 0x000f280000100800 */
[----:B------:R-:W4:Y:S04]  /*e0f0*/  LDL R5, [R1+0x860] ;  /* 0x0008600001057983 */ /* 0x000f280000100800 */
[----:B------:R-:W3:Y:S01]  /*e100*/  LDL.LU R25, [R1+0xf24] ;  /* 0x000f240001197983 */ /* 0x000ee20000300800 */
[----:B----4-:R-:W-:-:S04]  /*e110*/  @!P1 LOP3.LUT R5, R5, R4, RZ, 0x3c, !PT ;  /* 0x0000000405059212 */ /* 0x010fc800078e3cff */
[C---:B------:R-:W-:Y:S02]  /*e120*/  @!P1 LOP3.LUT R4, R5.reuse, R4, RZ, 0x3c, !PT ;  /* 0x0000000405049212 */ /* 0x040fe400078e3cff */
[----:B---3--:R-:W-:Y:S02]  /*e130*/  PRMT R25, RZ, 0x7610, R25 ;  /* 0x00007610ff197816 */ /* 0x008fe40000000019 */
[----:B------:R-:W-:-:S05]  /*e140*/  @!P1 LOP3.LUT R5, R5, R4, RZ, 0x3c, !PT ;  /* 0x0000000405059212 */ /* 0x000fca00078e3cff */
[----:B------:R-:W3:Y:S04]  /*e150*/  @!P1 LDG.E.U16 R25, desc[UR8][R4.64] ;  /* 0x0000000804199981 */ /* 0x000ee8000c1e1500 */
        /* <DEDUP_REMOVED lines=13> */
[----:B------:R-:W4:Y:S04]  /*e230*/  LDL.LU R4, [R1] ;  /* 0x0000000001047983 */ /* 0x000f280000300800 */
[----:B------:R-:W3:Y:S01]  /*e240*/  LDL R5, [R1+0x874] ;  /* 0x0008740001057983 */ /* 0x000ee20000100800 */
[----:B--2---:R-:W-:-:S03]  /*e250*/  PRMT R27, RZ, 0x7610, R27 ;  /* 0x00007610ff1b7816 */ /* 0x004fc6000000001b */
[----:B----4-:R0:W-:Y:S02]  /*e260*/  STS.U16 [R2+UR4+0x1480], R4 ;  /* 0x0014800402007988 */ /* 0x0101e40008000404 */
[----:B0-----:R-:W-:Y:S02]  /*e270*/  @!P1 IMAD.MOV.U32 R4, RZ, RZ, R7 ;  /* 0x000000ffff049224 */ /* 0x001fe400078e0007 */
[----:B------:R-:W2:Y:S04]  /*e280*/  LDL R7, [R1+0x430] ;  /* 0x0004300001077983 */ /* 0x000ea80000100800 */
[----:B---3--:R-:W3:Y:S01]  /*e290*/  @!P1 LDG.E.U16 R27, desc[UR8][R4.64] ;  /* 0x00000008041b9981 */ /* 0x008ee2000c1e1500 */
[----:B------:R-:W-:-:S03]  /*e2a0*/  PRMT R25, RZ, 0x7610, R25 ;  /* 0x00007610ff197816 */ /* 0x000fc60000000019 */
[----:B---3--:R0:W-:Y:S04]  /*e2b0*/  STL [R1+0x68], R27 ;  /* 0x0000681b01007387 */ /* 0x0081e80000100800 */
[----:B0-----:R-:W3:Y:S04]  /*e2c0*/  LDL.LU R27, [R1+0xf14] ;  /* 0x000f1400011b7983 */ /* 0x001ee80000300800 */
[----:B------:R-:W4:Y:S01]  /*e2d0*/  LDL R5, [R1+0x884] ;  /* 0x0008840001057983 */ /* 0x000f220000100800 */
[----:B------:R-:W-:Y:S02]  /*e2e0*/  @!P1 IMAD.MOV.U32 R4, RZ, RZ, R0 ;  /* 0x000000ffff049224 */ /* 0x000fe400078e0000 */
[----:B------:R-:W0:Y:S03]  /*e2f0*/  S2R R0, SR_TID.X ;  /* 0x0000000000007919 */ /* 0x000e260000002100 */
[----:B----4-:R-:W4:Y:S01]  /*e300*/  @!P1 LDG.E.U16 R25, desc[UR8][R4.64] ;  /* 0x0000000804199981 */ /* 0x010f22000c1e1500 */
[----:B0-----:R-:W-:-:S04]  /*e310*/  LOP3.LUT R0, R0, 0x3f, RZ, 0xc0, !PT ;  /* 0x0000003f00007812 */ /* 0x001fc800078ec0ff */
[----:B------:R-:W-:Y:S01]  /*e320*/  ISETP.GE.AND P0, PT, R0, R3, PT ;  /* 0x000000030000720c */ /* 0x000fe20003f06270 */
[----:B----4-:R0:W-:Y:S04]  /*e330*/  STL [R1+0x64], R25 ;  /* 0x0000641901007387 */ /* 0x0101e80000100800 */
[----:B0-----:R-:W4:Y:S04]  /*e340*/  LDL.LU R25, [R1+0xf10] ;  /* 0x000f100001197983 */ /* 0x001f280000300800 */
[----:B------:R-:W2:Y:S04]  /*e350*/  LDL R4, [R1+0x894] ;  /* 0x0008940001047983 */ /* 0x000ea80000100800 */
[----:B------:R-:W2:Y:S04]  /*e360*/  LDL R5, [R1+0x8a0] ;  /* 0x0008a00001057983 */ /* 0x000ea80000100800 */
[----:B------:R-:W3:Y:S01]  /*e370*/  LDL.LU R0, [R1+0xf0c] ;  /* 0x000f0c0001007983 */ /* 0x000ee20000300800 */
[----:B------:R-:W-:-:S03]  /*e380*/  PRMT R21, RZ, 0x7610, R21 ;  /* 0x00007610ff157816 */ /* 0x000fc60000000015 */
[----:B------:R-:W4:Y:S01]  /*e390*/  LDL R3, [R1+0x42c] ;  /* 0x00042c0001037983 */ /* 0x000f220000100800 */
[----:B--2---:R-:W-:-:S04]  /*e3a0*/  @!P1 LOP3.LUT R5, R5, R4, RZ, 0x3c, !PT ;  /* 0x0000000405059212 */ /* 0x004fc800078e3cff */
[C---:B------:R-:W-:Y:S02]  /*e3b0*/  @!P1 LOP3.LUT R4, R5.reuse, R4, RZ, 0x3c, !PT ;  /* 0x0000000405049212 */ /* 0x040fe400078e3cff */
[----:B---3--:R-:W-:Y:S02]  /*e3c0*/  PRMT R0, RZ, 0x7610, R0 ;  /* 0x00007610ff007816 */ /* 0x008fe40000000000 */
[----:B------:R-:W-:-:S05]  /*e3d0*/  @!P1 LOP3.LUT R5, R5, R4, RZ, 0x3c, !PT ;  /* 0x0000000405059212 */ /* 0x000fca00078e3cff */
[----:B------:R0:W2:Y:S04]  /*e3e0*/  @!P1 LDG.E.U16 R0, desc[UR8][R4.64] ;  /* 0x0000000804009981 */ /* 0x0000a8000c1e1500 */
[----:B------:R-:W0:Y:S04]  /*e3f0*/  LDL R4, [R1+0x8a4] ;  /* 0x0008a40001047983 */ /* 0x000e280000100800 */
[----:B------:R-:W0:Y:S02]  /*e400*/  LDL R5, [R1+0x8ac] ;  /* 0x0008ac0001057983 */ /* 0x000e240000100800 */
[----:B0-----:R-:W-:-:S04]  /*e410*/  @!P1 LOP3.LUT R5, R5, R4, RZ, 0x3c, !PT ;  /* 0x0000000405059212 */ /* 0x001fc800078e3cff */
[----:B------:R-:W-:-:S04]  /*e420*/  @!P1 LOP3.LUT R4, R5, R4, RZ, 0x3c, !PT ;  /* 0x0000000405049212 */ /* 0x000fc800078e3cff */
[----:B------:R-:W-:-:S05]  /*e430*/  @!P1 LOP3.LUT R5, R5, R4, RZ, 0x3c, !PT ;  /* 0x0000000405059212 */ /* 0x000fca00078e3cff */
[----:B------:R-:W3:Y:S04]  /*e440*/  @!P1 LDG.E.U16 R21, desc[UR8][R4.64] ;  /* 0x0000000804159981 */ /* 0x000ee8000c1e1500 */
[----:B--2---:R-:W-:Y:S04]  /*e450*/  STL [R1+0xe90], R0 ;  /* 0x000e900001007387 */ /* 0x004fe80000100800 */
[----:B---3--:R0:W-:Y:S04]  /*e460*/  STL [R1], R21 ;  /* 0x0000001501007387 */ /* 0x0081e80000100800 */
[----:B0-----:R-:W2:Y:S01]  /*e470*/  LDL.LU R21, [R1+0xf08] ;  /* 0x000f080001157983 */ /* 0x001ea20000300800 */
[----:B------:R-:W-:-:S02]  /*e480*/  @!P0 IMAD.MOV.U32 R4, RZ, RZ, R7 ;  /* 0x000000ffff048224 */ /* 0x000fc400078e0007 */
[----:B----4-:R-:W-:Y:S01]  /*e490*/  @!P0 IMAD.MOV.U32 R5, RZ, RZ, R3 ;  /* 0x000000ffff058224 */ /* 0x010fe200078e0003 */
[----:B------:R-:W3:Y:S04]  /*e4a0*/  LDL R7, [R1+0x3ec] ;  /* 0x0003ec0001077983 */ /* 0x000ee80000100800 */
[----:B------:R-:W4:Y:S01]  /*e4b0*/  LDL R3, [R1+0x3f0] ;  /* 0x0003f00001037983 */ /* 0x000f220000100800 */
[----:B--2---:R-:W-:-:S06]  /*e4c0*/  PRMT R21, RZ, 0x7610, R21 ;  /* 0x00007610ff157816 */ /* 0x004fcc0000000015 */
[----:B------:R-:W2:Y:S04]  /*e4d0*/  @!P0 LDG.E.U16 R21, desc[UR8][R4.64] ;  /* 0x0000000804158981 */ /* 0x000ea8000c1e1500 */
[----:B--2---:R0:W-:Y:S04]  /*e4e0*/  STL [R1+0x60], R21 ;  /* 0x0000601501007387 */ /* 0x0041e80000100800 */
[----:B0-----:R-:W2:Y:S04]  /*e4f0*/  LDL.LU R21, [R1+0xf04] ;  /* 0x000f040001157983 */ /* 0x001ea80000300800 */
[----:B------:R-:W3:Y:S04]  /*e500*/  LDL R4, [R1+0x41c] ;  /* 0x00041c0001047983 */ /* 0x000ee80000100800 */
[----:B------:R-:W3:Y:S01]  /*e510*/  LDL R5, [R1+0x420] ;  /* 0x0004200001057983 */ /* 0x000ee20000100800 */
[----:B------:R-:W-:-:S02]  /*e520*/  PRMT R6, RZ, 0x7610, R6 ;  /* 0x00007610ff067816 */ /* 0x000fc40000000006 */
[----:B---3--:R-:W-:-:S04]  /*e530*/  @!P0 LOP3.LUT R5, R5, R4, RZ, 0x3c, !PT ;  /* 0x0000000405058212 */ /* 0x008fc800078e3cff */
[----:B------:R-:W-:-:S04]  /*e540*/  @!P0 LOP3.LUT R4, R5, R4, RZ, 0x3c, !PT ;  /* 0x0000000405048212 */ /* 0x000fc800078e3cff */
[----:B------:R-:W-:-:S05]  /*e550*/  @!P0 LOP3.LUT R5, R5, R4, RZ, 0x3c, !PT ;  /* 0x0000000405058212 */ /* 0x000fca00078e3cff */
[----:B------:R0:W3:Y:S04]  /*e560*/  @!P0 LDG.E.U16 R6, desc[UR8][R4.64] ;  /* 0x0000000804068981 */ /* 0x0000e8000c1e1500 */
[----:B------:R-:W0:Y:S04]  /*e570*/  LDL R4, [R1+0x40c] ;  /* 0x00040c0001047983 */ /* 0x000e280000100800 */
[----:B------:R-:W0:Y:S01]  /*e580*/  LDL R5, [R1+0x410] ;  /* 0x0004100001057983 */ /* 0x000e220000100800 */
[----:B------:R-:W-:Y:S02]  /*e590*/  PRMT R17, RZ, 0x7610, R17 ;  /* 0x00007610ff117816 */ /* 0x000fe40000000011 */
[----:B0-----:R-:W-:-:S04]  /*e5a0*/  @!P0 LOP3.LUT R5, R5, R4, RZ, 0x3c, !PT ;  /* 0x0000000405058212 */ /* 0x001fc800078e3cff */
[----:B------:R-:W-:-:S04]  /*e5b0*/  @!P0 LOP3.LUT R4, R5, R4, RZ, 0x3c, !PT ;  /* 0x0000000405048212 */ /* 0x000fc800078e3cff */
[----:B------:R-:W-:-:S05]  /*e5c0*/  @!P0 LOP3.LUT R5, R5, R4, RZ, 0x3c, !PT ;  /* 0x0000000405058212 */ /* 0x000fca00078e3cff */
[----:B------:R-:W4:Y:S04]  /*e5d0*/  @!P0 LDG.E.U16 R17, desc[UR8][R4.64] ;  /* 0x0000000804118981 */ /* 0x000f28000c1e1500 */
[----:B---3--:R0:W-:Y:S04]  /*e5e0*/  STL [R1+0x1c], R6 ;  /* 0x00001c0601007387 */ /* 0x0081e80000100800 */
[----:B0-----:R-:W3:Y:S04]  /*e5f0*/  LDL R6, [R1+0x3e0] ;  /* 0x0003e00001067983 */ /* 0x001ee80000100800 */
[----:B----4-:R0:W-:Y:S04]  /*e600*/  STL [R1+0x18], R17 ;  /* 0x0000181101007387 */ /* 0x0101e80000100800 */
[----:B0-----:R-:W4:Y:S04]  /*e610*/  LDL.LU R17, [R1+0xf00] ;  /* 0x000f000001117983 */ /* 0x001f280000300800 */
[----:B------:R-:W2:Y:S04]  /*e620*/  LDL R4, [R1+0x3fc] ;  /* 0x0003fc0001047983 */ /* 0x000ea80000100800 */
[----:B------:R-:W2:Y:S01]  /*e630*/  LDL R5, [R1+0x400] ;  /* 0x0004000001057983 */ /* 0x000ea20000100800 */
[----:B------:R-:W-:-:S02]  /*e640*/  PRMT R15, RZ, 0x7610, R15 ;  /* 0x00007610ff0f7816 */ /* 0x000fc4000000000f */
[----:B------:R-:W-:Y:S02]  /*e650*/  PRMT R14, RZ, 0x7610, R14 ;  /* 0x00007610ff0e7816 */ /* 0x000fe4000000000e */
[----:B--2---:R-:W-:-:S04]  /*e660*/  @!P0 LOP3.LUT R5, R5, R4, RZ, 0x3c, !PT ;  /* 0x0000000405058212 */ /* 0x004fc800078e3cff */
[----:B------:R-:W-:-:S04]  /*e670*/  @!P0 LOP3.LUT R4, R5, R4, RZ, 0x3c, !PT ;  /* 0x0000000405048212 */ /* 0x000fc800078e3cff */
[----:B------:R-:W-:-:S05]  /*e680*/  @!P0 LOP3.LUT R5, R5, R4, RZ, 0x3c, !PT ;  /* 0x0000000405058212 */ /* 0x000fca00078e3cff */
[----:B------:R0:W2:Y:S02]  /*e690*/  @!P0 LDG.E.U16 R15, desc[UR8][R4.64] ;  /* 0x00000008040f8981 */ /* 0x0000a4000c1e1500 */
[----:B0-----:R-:W-:Y:S02]  /*e6a0*/  @!P0 IMAD.MOV.U32 R4, RZ, RZ, R3 ;  /* 0x000000ffff048224 */ /* 0x001fe400078e0003 */
[----:B------:R-:W-:-:S05]  /*e6b0*/  @!P0 IMAD.MOV.U32 R5, RZ, RZ, R7 ;  /* 0x000000ffff058224 */ /* 0x000fca00078e0007 */
[----:B------:R-:W3:Y:S04]  /*e6c0*/  @!P0 LDG.E.U16 R14, desc[UR8][R4.64] ;  /* 0x00000008040e8981 */ /* 0x000ee8000c1e1500 */
[----:B--2---:R0:W-:Y:S04]  /*e6d0*/  STL [R1+0x14], R15 ;  /* 0x0000140f01007387 */ /* 0x0041e80000100800 */
[----:B0-----:R-:W2:Y:S04]  /*e6e0*/  LDL.LU R15, [R1+0xefc] ;  /* 0x000efc00010f7983 */ /* 0x001ea80000300800 */
[----:B------:R-:W2:Y:S04]  /*e6f0*/  LDL R7, [R1+0x3bc] ;  /* 0x0003bc0001077983 */ /* 0x000ea80000100800 */
[----:B------:R-:W2:Y:S04]  /*e700*/  LDL R3, [R1+0x3c0] ;  /* 0x0003c00001037983 */ /* 0x000ea80000100800 */
[----:B---3--:R0:W-:Y:S04]  /*e710*/  STL [R1+0x10], R14 ;  /* 0x0000100e01007387 */ /* 0x0081e80000100800 */
[----:B0-----:R-:W3:Y:S04]  /*e720*/  LDL.LU R14, [R1+0xef8] ;  /* 0x000ef800010e7983 */ /* 0x001ee80000300800 */
[----:B------:R-:W4:Y:S01]  /*e730*/  LDL R5, [R1+0x3dc] ;  /* 0x0003dc0001057983 */ /* 0x000f220000100800 */
[----:B------:R-:W-:Y:S01]  /*e740*/  PRMT R0, RZ, 0x7610, R0 ;  /* 0x00007610ff007816 */ /* 0x000fe20000000000 */
[----:B------:R-:W-:-:S02]  /*e750*/  @!P0 IMAD.MOV.U32 R4, RZ, RZ, R6 ;  /* 0x000000ffff048224 */ /* 0x000fc400078e0006 */
[----:B------:R-:W3:Y:S04]  /*e760*/  LDL.LU R6, [R1+0x214] ;  /* 0x0002140001067983 */ /* 0x000ee80000300800 */
[----:B----4-:R0:W4:Y:S04]  /*e770*/  @!P0 LDG.E.U16 R0, desc[UR8][R4.64] ;  /* 0x0000000804008981 */ /* 0x010128000c1e1500 */
[----:B------:R-:W0:Y:S04]  /*e780*/  LDL R4, [R1+0x3cc] ;  /* 0x0003cc0001047983 */ /* 0x000e280000100800 */
[----:B------:R-:W0:Y:S01]  /*e790*/  LDL R5, [R1+0x3d0] ;  /* 0x0003d00001057983 */ /* 0x000e220000100800 */
[----:B------:R-:W-:-:S03]  /*e7a0*/  PRMT R28, RZ, 0x7610, R28 ;  /* 0x00007610ff1c7816 */ /* 0x000fc6000000001c */
[----:B------:R-:W-:Y:S04]  /*e7b0*/  STS.U16 [R2+UR4+0x1880], R27 ;  /* 0x0018801b02007988 */ /* 0x000fe80008000404 */
[----:B------:R-:W-:Y:S04]  /*e7c0*/  STS.U16 [R2+UR4+0x1c80], R25 ;  /* 0x001c801902007988 */ /* 0x000fe80008000404 */
[----:B------:R-:W-:Y:S04]  /*e7d0*/  STS.U16 [R2+UR4+0x2080], R23 ;  /* 0x0020801702007988 */ /* 0x000fe80008000404 */
[----:B------:R-:W-:Y:S04]  /*e7e0*/  STS.U16 [R2+UR4+0x2480], R21 ;  /* 0x0024801502007988 */ /* 0x000fe80008000404 */
[----:B------:R-:W-:Y:S04]  /*e7f0*/  STS.U16 [R2+UR4+0x2880], R19 ;  /* 0x0028801302007988 */ /* 0x000fe80008000404 */
[----:B------:R-:W-:Y:S04]  /*e800*/  STS.U16 [R2+UR4+0x2c80], R17 ;  /* 0x002c801102007988 */ /* 0x000fe80008000404 */
[----:B--2---:R-:W-:Y:S04]  /*e810*/  STS.U16 [R2+UR4+0x3080], R15 ;  /* 0x0030800f02007988 */ /* 0x004fe80008000404 */
[----:B---3--:R-:W-:Y:S04]  /*e820*/  STS.U16 [R2+UR4+0x3480], R14 ;  /* 0x0034800e02007988 */ /* 0x008fe80008000404 */
[----:B------:R-:W-:Y:S01]  /*e830*/  STS.U16 [R2+UR4+0x3880], R12 ;  /* 0x0038800c02007988 */ /* 0x000fe20008000404 */
[----:B0-----:R-:W-:-:S04]  /*e840*/  @!P0 LOP3.LUT R5, R5, R4, RZ, 0x3c, !PT ;  /* 0x0000000405058212 */ /* 0x001fc800078e3cff */
[----:B------:R-:W-:-:S04]  /*e850*/  @!P0 LOP3.LUT R4, R5, R4, RZ, 0x3c, !PT ;  /* 0x0000000405048212 */ /* 0x000fc800078e3cff */
[----:B------:R-:W-:-:S05]  /*e860*/  @!P0 LOP3.LUT R5, R5, R4, RZ, 0x3c, !PT ;  /* 0x0000000405058212 */ /* 0x000fca00078e3cff */
[----:B------:R-:W2:Y:S04]  /*e870*/  @!P0 LDG.E.U16 R28, desc[UR8][R4.64] ;  /* 0x00000008041c8981 */ /* 0x000ea8000c1e1500 */
[----:B----4-:R0:W-:Y:S04]  /*e880*/  STL [R1+0xe94], R0 ;  /* 0x000e940001007387 */ /* 0x0101e80000100800 */
[----:B0-----:R-:W3:Y:S04]  /*e890*/  LDL R0, [R1+0x3b0] ;  /* 0x0003b00001007983 */ /* 0x001ee80000100800 */
[----:B------:R-:W4:Y:S01]  /*e8a0*/  LDL.LU R2, [R1+0xef4] ;  /* 0x000ef40001027983 */ /* 0x000f220000300800 */
[----:B------:R-:W-:-:S03]  /*e8b0*/  PRMT R29, RZ, 0x7610, R29 ;  /* 0x00007610ff1d7816 */ /* 0x000fc6000000001d */
[----:B--2---:R0:W-:Y:S02]  /*e8c0*/  STL [R1+0x8], R28 ;  /* 0x0000081c01007387 */ /* 0x0041e40000100800 */
[----:B0-----:R-:W0:Y:S02]  /*e8d0*/  S2R R28, SR_TID.X ;  /* 0x00000000001c7919 */ /* 0x001e240000002100 */
[----:B0-----:R-:W-:-:S05]  /*e8e0*/  LOP3.LUT R28, R28, 0x3f, RZ, 0xc0, !PT ;  /* 0x0000003f1c1c7812 */ /* 0x001fca00078ec0ff */
[----:B------:R-:W-:-:S05]  /*e8f0*/  IMAD.SHL.U32 R28, R28, 0x2, RZ ;  /* 0x000000021c1c7824 */ /* 0x000fca00078e00ff */
[----:B------:R-:W-:-:S05]  /*e900*/  LOP3.LUT R5, R28, 0x10, RZ, 0x3c, !PT ;  /* 0x000000101c057812 */ /* 0x000fca00078e3cff */
[----:B----4-:R0:W-:Y:S01]  /*e910*/  STS.U16 [R5+UR4+0x3c80], R2 ;  /* 0x003c800205007988 */ /* 0x0101e20008000404 */
[----:B------:R-:W-:-:S03]  /*e920*/  LOP3.LUT R4, R28, 0x20, RZ, 0x3c, !PT ;  /* 0x000000201c047812 */ /* 0x000fc600078e3cff */
[----:B------:R-:W2:Y:S01]  /*e930*/  LDL.LU R28, [R1+0x240] ;  /* 0x00024000011c7983 */ /* 0x000ea20000300800 */
[----:B0-----:R-:W-:-:S03]  /*e940*/  @!P0 IMAD.MOV.U32 R2, RZ, RZ, R3 ;  /* 0x000000ffff028224 */ /* 0x001fc600078e0003 */
[----:B------:R-:W4:Y:S01]  /*e950*/  LDL R5, [R1+0x390] ;  /* 0x0003900001057983 */ /* 0x000f220000100800 */
[----:B------:R-:W-:-:S03]  /*e960*/  @!P0 IMAD.MOV.U32 R3, RZ, RZ, R7 ;  /* 0x000000ffff038224 */ /* 0x000fc600078e0007 */
[----:B------:R-:W2:Y:S04]  /*e970*/  LDL R7, [R1+0x38c] ;  /* 0x00038c0001077983 */ /* 0x000ea80000100800 */
[----:B------:R-:W3:Y:S04]  /*e980*/  @!P0 LDG.E.U16 R29, desc[UR8][R2.64] ;  /* 0x00000008021d8981 */ /* 0x000ee8000c1e1500 */
[----:B------:R-:W4:Y:S04]  /*e990*/  LDL.LU R2, [R1+0x254] ;  /* 0x0002540001027983 */ /* 0x000f280000300800 */
[----:B------:R-:W2:Y:S01]  /*e9a0*/  LDL R3, [R1+0x3ac] ;  /* 0x0003ac0001037983 */ /* 0x000ea20000100800 */
[----:B------:R-:W-:-:S03]  /*e9b0*/  PRMT R27, RZ, 0x7610, R27 ;  /* 0x00007610ff1b7816 */ /* 0x000fc6000000001b */
[----:B---3--:R0:W-:Y:S04]  /*e9c0*/  STL [R1+0xe98], R29 ;  /* 0x000e981d01007387 */ /* 0x0081e80000100800 */
[----:B----4-:R1:W-:Y:S04]  /*e9d0*/  STS.U16 [R4+UR4+0x100], R2 ;  /* 0x0001000204007988 */ /* 0x0103e80008000404 */
[----:B0-----:R-:W3:Y:S01]  /*e9e0*/  LDL.LU R29, [R1+0x22c] ;  /* 0x00022c00011d7983 */ /* 0x001ee20000300800 */
[----:B-1----:R-:W-:Y:S01]  /*e9f0*/  @!P0 IMAD.MOV.U32 R2, RZ, RZ, R0 ;  /* 0x000000ffff028224 */ /* 0x002fe200078e0000 */
[----:B------:R-:W-:-:S02]  /*ea00*/  PRMT R26, RZ, 0x7610, R26 ;  /* 0x00007610ff1a7816 */ /* 0x000fc4000000001a */
[----:B------:R-:W4:Y:S04]  /*ea10*/  LDL R0, [R1+0x380] ;  /* 0x0003800001007983 */ /* 0x000f280000100800 */
[----:B--2---:R0:W2:Y:S04]  /*ea20*/  @!P0 LDG.E.U16 R27, desc[UR8][R2.64] ;  /* 0x00000008021b8981 */ /* 0x0040a8000c1e1500 */
[----:B------:R-:W0:Y:S04]  /*ea30*/  LDL R2, [R1+0x39c] ;  /* 0x00039c0001027983 */ /* 0x000e280000100800 */
[----:B------:R-:W0:Y:S02]  /*ea40*/  LDL R3, [R1+0x3a0] ;  /* 0x0003a00001037983 */ /* 0x000e240000100800 */
[----:B0-----:R-:W-:-:S04]  /*ea50*/  @!P0 LOP3.LUT R3, R3, R2, RZ, 0x3c, !PT ;  /* 0x0000000203038212 */ /* 0x001fc800078e3cff */
[----:B------:R-:W-:-:S04]  /*ea60*/  @!P0 LOP3.LUT R2, R3, R2, RZ, 0x3c, !PT ;  /* 0x0000000203028212 */ /* 0x000fc800078e3cff */
[----:B------:R-:W-:-:S05]  /*ea70*/  @!P0 LOP3.LUT R3, R3, R2, RZ, 0x3c, !PT ;  /* 0x0000000203038212 */ /* 0x000fca00078e3cff */
[----:B------:R0:W3:Y:S01]  /*ea80*/  @!P0 LDG.E.U16 R26, desc[UR8][R2.64] ;  /* 0x00000008021a8981 */ /* 0x0000e2000c1e1500 */
[----:B------:R-:W-:-:S03]  /*ea90*/  PRMT R25, RZ, 0x7610, R25 ;  /* 0x00007610ff197816 */ /* 0x000fc60000000019 */
[----:B--2---:R1:W-:Y:S01]  /*eaa0*/  STL [R1+0xeac], R27 ;  /* 0x000eac1b01007387 */ /* 0x0043e20000100800 */
[----:B0-----:R-:W-:Y:S02]  /*eab0*/  @!P0 IMAD.MOV.U32 R2, RZ, RZ, R5 ;  /* 0x000000ffff028224 */ /* 0x001fe400078e0005 */
[----:B------:R-:W-:Y:S01]  /*eac0*/  @!P0 IMAD.MOV.U32 R3, RZ, RZ, R7 ;  /* 0x000000ffff038224 */ /* 0x000fe200078e0007 */
[----:B-1----:R-:W2:Y:S04]  /*ead0*/  LDL.LU R27, [R1+0x1e8] ;  /* 0x0001e800011b7983 */ /* 0x002ea80000300800 */
[----:B------:R4:W2:Y:S04]  /*eae0*/  @!P0 LDG.E.U16 R25, desc[UR8][R2.64] ;  /* 0x0000000802198981 */ /* 0x0008a8000c1e1500 */
[----:B---3--:R0:W-:Y:S04]  /*eaf0*/  STL [R1+0xeb0], R26 ;  /* 0x000eb01a01007387 */ /* 0x0081e80000100800 */
[----:B0-----:R-:W3:Y:S01]  /*eb00*/  LDL R26, [R1+0x37c] ;  /* 0x00037c00011a7983 */ /* 0x001ee20000100800 */
[----:B------:R-:W-:Y:S01]  /*eb10*/  PRMT R24, RZ, 0x7610, R24 ;  /* 0x00007610ff187816 */ /* 0x000fe20000000018 */
[----:B----4-:R-:W-:-:S02]  /*eb20*/  @!P0 IMAD.MOV.U32 R2, RZ, RZ, R0 ;  /* 0x000000ffff028224 */ /* 0x010fc400078e0000 */
[----:B------:R-:W-:Y:S04]  /*eb30*/  STS.U16 [R4+UR4+0x500], R28 ;  /* 0x0005001c04007988 */ /* 0x000fe80008000404 */
[----:B------:R0:W-:Y:S04]  /*eb40*/  STS.U16 [R4+UR4+0x900], R29 ;  /* 0x0009001d04007988 */ /* 0x0001e80008000404 */
[----:B------:R1:W-:Y:S04]  /*eb50*/  STS.U16 [R4+UR4+0xd00], R6 ;  /* 0x000d000604007988 */ /* 0x0003e80008000404 */
[----:B0-----:R-:W4:Y:S04]  /*eb60*/  LDL R29, [R1+0x370] ;  /* 0x00037000011d7983 */ /* 0x001f280000100800 */
[----:B------:R-:W4:Y:S04]  /*eb70*/  LDL.LU R7, [R1+0x1c4] ;  /* 0x0001c40001077983 */ /* 0x000f280000300800 */
[----:B--2---:R0:W-:Y:S04]  /*eb80*/  STL [R1+0xea0], R25 ;  /* 0x000ea01901007387 */ /* 0x0041e80000100800 */
[----:B-1----:R-:W2:Y:S04]  /*eb90*/  LDL R6, [R1+0x35c] ;  /* 0x00035c0001067983 */ /* 0x002ea80000100800 */
[----:B------:R-:W2:Y:S04]  /*eba0*/  LDL R5, [R1+0x360] ;  /* 0x0003600001057983 */ /* 0x000ea80000100800 */
[----:B0-----:R-:W2:Y:S01]  /*ebb0*/  LDL R25, [R1+0x350] ;  /* 0x0003500001197983 */ /* 0x001ea20000100800 */
[----:B---3--:R-:W-:-:S03]  /*ebc0*/  @!P0 IMAD.MOV.U32 R3, RZ, RZ, R26 ;  /* 0x000000ffff038224 */ /* 0x008fc600078e001a */
[----:B------:R-:W3:Y:S04]  /*ebd0*/  LDL R26, [R1+0x34c] ;  /* 0x00034c00011a7983 */ /* 0x000ee80000100800 */
[----:B------:R-:W3:Y:S04]  /*ebe0*/  LDL.LU R0, [R1+0x1b0] ;  /* 0x0001b00001007983 */ /* 0x000ee80000300800 */
[----:B------:R4:W3:Y:S04]  /*ebf0*/  @!P0 LDG.E.U16 R24, desc[UR8][R2.64] ;  /* 0x0000000802188981 */ /* 0x0008e8000c1e1500 */
[----:B------:R-:W4:Y:S04]  /*ec00*/  LDL.LU R2, [R1+0x1fc] ;  /* 0x0001fc0001027983 */ /* 0x000f280000300800 */
[----:B------:R-:W2:Y:S01]  /*ec10*/  LDL R3, [R1+0x36c] ;  /* 0x00036c0001037983 */ /* 0x000ea20000100800 */
[----:B------:R-:W-:-:S02]  /*ec20*/  PRMT R23, RZ, 0x7610, R23 ;  /* 0x00007610ff177816 */ /* 0x000fc40000000017 */
[----:B------:R-:W-:Y:S01]  /*ec30*/  PRMT R22, RZ, 0x7610, R22 ;  /* 0x00007610ff167816 */ /* 0x000fe20000000016 */
[----:B----4-:R0:W-:Y:S02]  /*ec40*/  STS.U16 [R4+UR4+0x1100], R2 ;  /* 0x0011000204007988 */ /* 0x0101e40008000404 */
[----:B0-----:R-:W-:-:S05]  /*ec50*/  @!P0 IMAD.MOV.U32 R2, RZ, RZ, R29 ;  /* 0x000000ffff028224 */ /* 0x001fca00078e001d */
[----:B--2---:R0:W2:Y:S02]  /*ec60*/  @!P0 LDG.E.U16 R23, desc[UR8][R2.64] ;  /* 0x0000000802178981 */ /* 0x0040a4000c1e1500 */
[----:B0-----:R-:W-:Y:S02]  /*ec70*/  @!P0 IMAD.MOV.U32 R2, RZ, RZ, R5 ;  /* 0x000000ffff028224 */ /* 0x001fe400078e0005 */
[----:B------:R-:W-:-:S05]  /*ec80*/  @!P0 IMAD.MOV.U32 R3, RZ, RZ, R6 ;  /* 0x000000ffff038224 */ /* 0x000fca00078e0006 */
[----:B------:R0:W4:Y:S04]  /*ec90*/  @!P0 LDG.E.U16 R22, desc[UR8][R2.64] ;  /* 0x0000000802168981 */ /* 0x000128000c1e1500 */
[----:B---3--:R1:W-:Y:S04]  /*eca0*/  STL [R1+0xe9c], R24 ;  /* 0x000e9c1801007387 */ /* 0x0083e80000100800 */
[----:B------:R3:W-:Y:S04]  /*ecb0*/  STS.U16 [R4+UR4+0x1500], R27 ;  /* 0x0015001b04007988 */ /* 0x0007e80008000404 */
[----:B-1----:R-:W4:Y:S04]  /*ecc0*/  LDL.LU R24, [R1+0x1d8] ;  /* 0x0001d80001187983 */ /* 0x002f280000300800 */
[----:B------:R-:W4:Y:S01]  /*ecd0*/  LDL.LU R29, [R1+0x198] ;  /* 0x00019800011d7983 */ /* 0x000f220000300800 */
[----:B0-----:R-:W-:-:S03]  /*ece0*/  @!P0 IMAD.MOV.U32 R2, RZ, RZ, R25 ;  /* 0x000000ffff028224 */ /* 0x001fc600078e0019 */
[----:B--2---:R-:W-:Y:S04]  /*ecf0*/  STL [R1+0xea4], R23 ;  /* 0x000ea41701007387 */ /* 0x004fe80000100800 */
[----:B---3--:R-:W2:Y:S04]  /*ed00*/  LDL R27, [R1+0x33c] ;  /* 0x00033c00011b7983 */ /* 0x008ea80000100800 */
[----:B------:R-:W3:Y:S04]  /*ed10*/  LDL R5, [R1+0x340] ;  /* 0x0003400001057983 */ /* 0x000ee80000100800 */
[----:B------:R-:W3:Y:S04]  /*ed20*/  LDL.LU R6, [R1+0x188] ;  /* 0x0001880001067983 */ /* 0x000ee80000300800 */
[----:B----4-:R0:W-:Y:S04]  /*ed30*/  STL [R1+0xea8], R22 ;  /* 0x000ea81601007387 */ /* 0x0101e80000100800 */
[----:B------:R-:W4:Y:S04]  /*ed40*/  LDL R25, [R1+0x32c] ;  /* 0x00032c0001197983 */ /* 0x000f280000100800 */
[----:B0-----:R-:W4:Y:S01]  /*ed50*/  LDL R22, [R1+0x330] ;  /* 0x0003300001167983 */ /* 0x001f220000100800 */
[----:B------:R-:W-:Y:S01]  /*ed60*/  PRMT R21, RZ, 0x7610, R21 ;  /* 0x00007610ff157816 */ /* 0x000fe20000000015 */
[----:B------:R-:W-:Y:S01]  /*ed70*/  @!P0 IMAD.MOV.U32 R3, RZ, RZ, R26 ;  /* 0x000000ffff038224 */ /* 0x000fe200078e001a */
[----:B------:R-:W-:Y:S01]  /*ed80*/  PRMT R20, RZ, 0x7610, R20 ;  /* 0x00007610ff147816 */ /* 0x000fe20000000014 */
[----:B------:R-:W4:Y:S04]  /*ed90*/  LDL.LU R26, [R1+0x17c] ;  /* 0x00017c00011a7983 */ /* 0x000f280000300800 */
[----:B------:R2:W4:Y:S01]  /*eda0*/  @!P0 LDG.E.U16 R21, desc[UR8][R2.64] ;  /* 0x0000000802158981 */ /* 0x000522000c1e1500 */
[----:B------:R-:W-:Y:S01]  /*edb0*/  PRMT R19, RZ, 0x7610, R19 ;  /* 0x00007610ff137816 */ /* 0x000fe20000000013 */
[----:B--2---:R-:W-:-:S02]  /*edc0*/  @!P0 IMAD.MOV.U32 R3, RZ, RZ, R27 ;  /* 0x000000ffff038224 */ /* 0x004fc400078e001b */
[----:B---3--:R-:W-:-:S05]  /*edd0*/  @!P0 IMAD.MOV.U32 R2, RZ, RZ, R5 ;  /* 0x000000ffff028224 */ /* 0x008fca00078e0005 */
[----:B------:R4:W2:Y:S02]  /*ede0*/  @!P0 LDG.E.U16 R20, desc[UR8][R2.64] ;  /* 0x0000000802148981 */ /* 0x0008a4000c1e1500 */
[----:B----4-:R-:W-:Y:S02]  /*edf0*/  @!P0 IMAD.MOV.U32 R3, RZ, RZ, R25 ;  /* 0x000000ffff038224 */ /* 0x010fe400078e0019 */
[----:B------:R-:W-:-:S05]  /*ee00*/  @!P0 IMAD.MOV.U32 R2, RZ, RZ, R22 ;  /* 0x000000ffff028224 */ /* 0x000fca00078e0016 */
[----:B------:R-:W3:Y:S04]  /*ee10*/  @!P0 LDG.E.U16 R19, desc[UR8][R2.64] ;  /* 0x0000000802138981 */ /* 0x000ee8000c1e1500 */
[----:B------:R0:W-:Y:S04]  /*ee20*/  STS.U16 [R4+UR4+0x1900], R24 ;  /* 0x0019001804007988 */ /* 0x0001e80008000404 */
[----:B------:R-:W-:Y:S04]  /*ee30*/  STL [R1+0xeb4], R21 ;  /* 0x000eb41501007387 */ /* 0x000fe80000100800 */
[----:B------:R-:W4:Y:S04]  /*ee40*/  LDL R23, [R1+0x320] ;  /* 0x0003200001177983 */ /* 0x000f280000100800 */
[----:B0-----:R-:W4:Y:S04]  /*ee50*/  LDL R24, [R1+0x31c] ;  /* 0x00031c0001187983 */ /* 0x001f280000100800 */
[----:B------:R0:W-:Y:S04]  /*ee60*/  STS.U16 [R4+UR4+0x1d00], R7 ;  /* 0x001d000704007988 */ /* 0x0001e80008000404 */
[----:B------:R1:W-:Y:S04]  /*ee70*/  STS.U16 [R4+UR4+0x2100], R0 ;  /* 0x0021000004007988 */ /* 0x0003e80008000404 */
[----:B0-----:R-:W4:Y:S04]  /*ee80*/  LDL.LU R7, [R1+0x164] ;  /* 0x0001640001077983 */ /* 0x001f280000300800 */
[----:B--2---:R0:W-:Y:S04]  /*ee90*/  STL [R1+0xeb8], R20 ;  /* 0x000eb81401007387 */ /* 0x0041e80000100800 */
[----:B------:R-:W2:Y:S04]  /*eea0*/  LDL R5, [R1+0x30c] ;  /* 0x00030c0001057983 */ /* 0x000ea80000100800 */
[----:B-1----:R-:W2:Y:S04]  /*eeb0*/  LDL R0, [R1+0x310] ;  /* 0x0003100001007983 */ /* 0x002ea80000100800 */
[----:B------:R-:W2:Y:S04]  /*eec0*/  LDL.LU R27, [R1+0x144] ;  /* 0x00014400011b7983 */ /* 0x000ea80000300800 */
[----:B---3--:R1:W-:Y:S04]  /*eed0*/  STL [R1+0xebc], R19 ;  /* 0x000ebc1301007387 */ /* 0x0083e80000100800 */
[----:B------:R-:W3:Y:S04]  /*eee0*/  LDL R22, [R1+0x2fc] ;  /* 0x0002fc0001167983 */ /* 0x000ee80000100800 */
[----:B------:R-:W3:Y:S01]  /*eef0*/  LDL R21, [R1+0x300] ;  /* 0x0003000001157983 */ /* 0x000ee20000100800 */
[----:B------:R-:W-:Y:S01]  /*ef00*/  PRMT R18, RZ, 0x7610, R18 ;  /* 0x00007610ff127816 */ /* 0x000fe20000000012 */
[----:B----4-:R-:W-:Y:S01]  /*ef10*/  @!P0 IMAD.MOV.U32 R2, RZ, RZ, R23 ;  /* 0x000000ffff028224 */ /* 0x010fe200078e0017 */
[----:B------:R-:W-:Y:S01]  /*ef20*/  PRMT R17, RZ, 0x7610, R17 ;  /* 0x00007610ff117816 */ /* 0x000fe20000000011 */
[----:B0-----:R-:W4:Y:S01]  /*ef30*/  LDL R20, [R1+0x2ec] ;  /* 0x0002ec0001147983 */ /* 0x001f220000100800 */
[----:B------:R-:W-:Y:S01]  /*ef40*/  @!P0 IMAD.MOV.U32 R3, RZ, RZ, R24 ;  /* 0x000000ffff038224 */ /* 0x000fe200078e0018 */
[----:B------:R-:W-:-:S02]  /*ef50*/  PRMT R16, RZ, 0x7610, R16 ;  /* 0x00007610ff107816 */ /* 0x000fc40000000010 */
[----:B-1----:R-:W4:Y:S04]  /*ef60*/  LDL R19, [R1+0x2f0] ;  /* 0x0002f00001137983 */ /* 0x002f280000100800 */
[----:B------:R2:W4:Y:S02]  /*ef70*/  @!P0 LDG.E.U16 R18, desc[UR8][R2.64] ;  /* 0x0000000802128981 */ /* 0x000524000c1e1500 */
[----:B--2---:R-:W-:Y:S02]  /*ef80*/  @!P0 IMAD.MOV.U32 R3, RZ, RZ, R5 ;  /* 0x000000ffff038224 */ /* 0x004fe400078e0005 */
[----:B------:R-:W-:-:S05]  /*ef90*/  @!P0 IMAD.MOV.U32 R2, RZ, RZ, R0 ;  /* 0x000000ffff028224 */ /* 0x000fca00078e0000 */
[----:B------:R3:W2:Y:S02]  /*efa0*/  @!P0 LDG.E.U16 R17, desc[UR8][R2.64] ;  /* 0x0000000802118981 */ /* 0x0006a4000c1e1500 */
[----:B---3--:R-:W-:Y:S02]  /*efb0*/  @!P0 IMAD.MOV.U32 R3, RZ, RZ, R22 ;  /* 0x000000ffff038224 */ /* 0x008fe400078e0016 */
[----:B------:R-:W-:-:S05]  /*efc0*/  @!P0 IMAD.MOV.U32 R2, RZ, RZ, R21 ;  /* 0x000000ffff028224 */ /* 0x000fca00078e0015 */
[----:B------:R0:W3:Y:S04]  /*efd0*/  @!P0 LDG.E.U16 R16, desc[UR8][R2.64] ;  /* 0x0000000802108981 */ /* 0x0000e8000c1e1500 */
[----:B------:R1:W-:Y:S04]  /*efe0*/  STS.U16 [R4+UR4+0x2500], R29 ;  /* 0x0025001d04007988 */ /* 0x0003e80008000404 */
[----:B------:R0:W-:Y:S01]  /*eff0*/  STS.U16 [R4+UR4+0x2900], R6 ;  /* 0x0029000604007988 */ /* 0x0001e20008000404 */
[----:B------:R-:W-:-:S03]  /*f000*/  PRMT R15, RZ, 0x7610, R15 ;  /* 0x00007610ff0f7816 */ /* 0x000fc6000000000f */
[----:B-1----:R-:W3:Y:S04]  /*f010*/  LDL.LU R29, [R1+0x118] ;  /* 0x00011800011d7983 */ /* 0x002ee80000300800 */
[----:B----4-:R-:W-:Y:S04]  /*f020*/  STL [R1+0xec0], R18 ;  /* 0x000ec01201007387 */ /* 0x010fe80000100800 */
[----:B0-----:R-:W4:Y:S04]  /*f030*/  LDL R6, [R1+0x2dc] ;  /* 0x0002dc0001067983 */ /* 0x001f280000100800 */
[----:B------:R-:W4:Y:S01]  /*f040*/  LDL R0, [R1+0x2e0] ;  /* 0x0002e00001007983 */ /* 0x000f220000100800 */
[----:B------:R-:W-:-:S03]  /*f050*/  @!P0 IMAD.MOV.U32 R2, RZ, RZ, R19 ;  /* 0x000000ffff028224 */ /* 0x000fc600078e0013 */
[----:B------:R-:W4:Y:S01]  /*f060*/  LDL.LU R5, [R1+0xfc] ;  /* 0x0000fc0001057983 */ /* 0x000f220000300800 */
[----:B------:R-:W-:-:S03]  /*f070*/  @!P0 IMAD.MOV.U32 R3, RZ, RZ, R20 ;  /* 0x000000ffff038224 */ /* 0x000fc600078e0014 */
[----:B------:R-:W-:Y:S04]  /*f080*/  STS.U16 [R4+UR4+0x2d00], R26 ;  /* 0x002d001a04007988 */ /* 0x000fe80008000404 */
[----:B------:R0:W-:Y:S04]  /*f090*/  STS.U16 [R4+UR4+0x3100], R7 ;  /* 0x0031000704007988 */ /* 0x0001e80008000404 */
[----:B------:R4:W4:Y:S04]  /*f0a0*/  @!P0 LDG.E.U16 R15, desc[UR8][R2.64] ;  /* 0x00000008020f8981 */ /* 0x000928000c1e1500 */
[----:B--2---:R-:W-:Y:S04]  /*f0b0*/  STL [R1+0xec4], R17 ;  /* 0x000ec41101007387 */ /* 0x004fe80000100800 */
[----:B---3--:R1:W-:Y:S04]  /*f0c0*/  STL [R1+0xec8], R16 ;  /* 0x000ec81001007387 */ /* 0x0083e80000100800 */
[----:B0-----:R-:W2:Y:S04]  /*f0d0*/  LDL.LU R7, [R1+0x290] ;  /* 0x0002900001077983 */ /* 0x001ea80000300800 */
[----:B------:R-:W3:Y:S04]  /*f0e0*/  LDL R18, [R1+0x2cc] ;  /* 0x0002cc0001127983 */ /* 0x000ee80000100800 */
[----:B-1----:R-:W2:Y:S01]  /*f0f0*/  LDL R16, [R1+0x2d0] ;  /* 0x0002d00001107983 */ /* 0x002ea20000100800 */
[----:B------:R-:W-:-:S02]  /*f100*/  PRMT R14, RZ, 0x7610, R14 ;  /* 0x00007610ff0e7816 */ /* 0x000fc4000000000e */
[----:B------:R-:W-:Y:S01]  /*f110*/  PRMT R12, RZ, 0x7610, R12 ;  /* 0x00007610ff0c7816 */ /* 0x000fe2000000000c */
[----:B----4-:R-:W-:Y:S02]  /*f120*/  @!P0 IMAD.MOV.U32 R3, RZ, RZ, R6 ;  /* 0x000000ffff038224 */ /* 0x010fe400078e0006 */
[----:B------:R-:W-:-:S05]  /*f130*/  @!P0 IMAD.MOV.U32 R2, RZ, RZ, R0 ;  /* 0x000000ffff028224 */ /* 0x000fca00078e0000 */
[----:B------:R3:W4:Y:S04]  /*f140*/  @!P0 LDG.E.U16 R14, desc[UR8][R2.64] ;  /* 0x00000008020e8981 */ /* 0x000728000c1e1500 */
[----:B------:R0:W-:Y:S04]  /*f150*/  STL [R1+0xecc], R15 ;  /* 0x000ecc0f01007387 */ /* 0x0001e80000100800 */
[----:B------:R-:W4:Y:S04]  /*f160*/  LDL.LU R25, [R1+0x280] ;  /* 0x0002800001197983 */ /* 0x000f280000300800 */
[----:B------:R-:W4:Y:S04]  /*f170*/  LDL R17, [R1+0x2bc] ;  /* 0x0002bc0001117983 */ /* 0x000f280000100800 */
[----:B0-----:R-:W4:Y:S04]  /*f180*/  LDL R15, [R1+0x2c0] ;  /* 0x0002c000010f7983 */ /* 0x001f280000100800 */
[----:B------:R-:W4:Y:S04]  /*f190*/  LDL R6, [R1+0x82c] ;  /* 0x00082c0001067983 */ /* 0x000f280000100800 */
[----:B------:R-:W4:Y:S01]  /*f1a0*/  LDL R0, [R1+0x838] ;  /* 0x0008380001007983 */ /* 0x000f220000100800 */
[----:B------:R-:W-:-:S03]  /*f1b0*/  PRMT R10, RZ, 0x7610, R10 ;  /* 0x00007610ff0a7816 */ /* 0x000fc6000000000a */
[----:B------:R-:W4:Y:S01]  /*f1c0*/  LDL.LU R26, [R1+0x274] ;  /* 0x00027400011a7983 */ /* 0x000f220000300800 */
[----:B---3--:R-:W-:Y:S02]  /*f1d0*/  @!P0 IMAD.MOV.U32 R3, RZ, RZ, R18 ;  /* 0x000000ffff038224 */ /* 0x008fe400078e0012 */
[----:B--2---:R-:W-:-:S05]  /*f1e0*/  @!P0 IMAD.MOV.U32 R2, RZ, RZ, R16 ;  /* 0x000000ffff028224 */ /* 0x004fca00078e0010 */
[----:B------:R0:W2:Y:S04]  /*f1f0*/  @!P0 LDG.E.U16 R12, desc[UR8][R2.64] ;  /* 0x00000008020c8981 */ /* 0x0000a8000c1e1500 */
[----:B------:R1:W-:Y:S04]  /*f200*/  STS.U16 [R4+UR4+0x3500], R27 ;  /* 0x0035001b04007988 */ /* 0x0003e80008000404 */
[----:B------:R-:W-:Y:S04]  /*f210*/  STS.U16 [R4+UR4+0x3900], R29 ;  /* 0x0039001d04007988 */ /* 0x000fe80008000404 */
[----:B------:R3:W-:Y:S04]  /*f220*/  STS.U16 [R4+UR4+0x3d00], R5 ;  /* 0x003d000504007988 */ /* 0x0007e80008000404 */
[----:B----4-:R4:W-:Y:S04]  /*f230*/  STL [R1+0xed0], R14 ;  /* 0x000ed00e01007387 */ /* 0x0109e80000100800 */
[----:B-1----:R-:W4:Y:S01]  /*f240*/  LDL.LU R27, [R1+0x260] ;  /* 0x00026000011b7983 */ /* 0x002f220000300800 */
[----:B------:R-:W-:Y:S01]  /*f250*/  PRMT R8, RZ, 0x7610, R8 ;  /* 0x00007610ff087816 */ /* 0x000fe20000000008 */
[----:B0-----:R-:W-:-:S02]  /*f260*/  @!P0 IMAD.MOV.U32 R3, RZ, RZ, R17 ;  /* 0x000000ffff038224 */ /* 0x001fc400078e0011 */
[----:B------:R-:W-:-:S05]  /*f270*/  @!P0 IMAD.MOV.U32 R2, RZ, RZ, R15 ;  /* 0x000000ffff028224 */ /* 0x000fca00078e000f */
[----:B------:R0:W4:Y:S02]  /*f280*/  @!P0 LDG.E.U16 R10, desc[UR8][R2.64] ;  /* 0x00000008020a8981 */ /* 0x000124000c1e1500 */
[----:B0-----:R-:W-:Y:S02]  /*f290*/  @!P0 IMAD.MOV.U32 R2, RZ, RZ, R0 ;  /* 0x000000ffff028224 */ /* 0x001fe400078e0000 */
[----:B------:R-:W-:-:S05]  /*f2a0*/  @!P0 IMAD.MOV.U32 R3, RZ, RZ, R6 ;  /* 0x000000ffff038224 */ /* 0x000fca00078e0006 */
[----:B------:R0:W4:Y:S04]  /*f2b0*/  @!P0 LDG.E.U16 R8, desc[UR8][R2.64] ;  /* 0x0000000802088981 */ /* 0x000128000c1e1500 */
[----:B--2---:R1:W-:Y:S04]  /*f2c0*/  STL [R1+0xed4], R12 ;  /* 0x000ed40c01007387 */ /* 0x0043e80000100800 */
[----:B---3--:R-:W2:Y:S04]  /*f2d0*/  LDL R5, [R1+0x83c] ;  /* 0x00083c0001057983 */ /* 0x008ea80000100800 */
[----:B------:R-:W2:Y:S04]  /*f2e0*/  LDL R4, [R1+0x848] ;  /* 0x0008480001047983 */ /* 0x000ea80000100800 */
[----:B------:R-:W3:Y:S04]  /*f2f0*/  LDL.LU R29, [R1+0x248] ;  /* 0x00024800011d7983 */ /* 0x000ee80000300800 */
[----:B----4-:R-:W4:Y:S04]  /*f300*/  LDL R14, [R1+0x84c] ;  /* 0x00084c00010e7983 */ /* 0x010f280000100800 */
[----:B-1----:R-:W3:Y:S01]  /*f310*/  LDL R12, [R1+0x858] ;  /* 0x00085800010c7983 */ /* 0x002ee20000100800 */
[----:B------:R-:W1:Y:S01]  /*f320*/  S2R R28, SR_TID.X ;  /* 0x00000000001c7919 */ /* 0x000e620000002100 */
[----:B0-----:R-:W-:-:S02]  /*f330*/  PRMT R2, RZ, 0x7610, R2 ;  /* 0x00007610ff027816 */ /* 0x001fc40000000002 */
[----:B------:R-:W-:Y:S02]  /*f340*/  PRMT R3, RZ, 0x7610, R3 ;  /* 0x00007610ff037816 */ /* 0x000fe40000000003 */
[----:B-1----:R-:W-:-:S05]  /*f350*/  LOP3.LUT R28, R28, 0x3f, RZ, 0xc0, !PT ;  /* 0x0000003f1c1c7812 */ /* 0x002fca00078ec0ff */
[----:B------:R-:W-:-:S05]  /*f360*/  IMAD.SHL.U32 R28, R28, 0x2, RZ ;  /* 0x000000021c1c7824 */ /* 0x000fca00078e00ff */
[----:B------:R-:W-:Y:S01]  /*f370*/  LOP3.LUT R16, R28, 0x30, RZ, 0x3c, !PT ;  /* 0x000000301c107812 */ /* 0x000fe200078e3cff */
[----:B------:R-:W-:Y:S04]  /*f380*/  STL [R1+0xed8], R10 ;  /* 0x000ed80a01007387 */ /* 0x000fe80000100800 */
[----:B------:R0:W-:Y:S04]  /*f390*/  STS.U16 [R16+UR4+0x180], R7 ;  /* 0x0001800710007988 */ /* 0x0001e80008000404 */
[----:B------:R-:W3:Y:S04]  /*f3a0*/  LDL R6, [R1+0x868] ;  /* 0x0008680001067983 */ /* 0x000ee80000100800 */
[----:B0-----:R-:W3:Y:S04]  /*f3b0*/  LDL R7, [R1+0x85c] ;  /* 0x00085c0001077983 */ /* 0x001ee80000100800 */
[----:B------:R-:W3:Y:S04]  /*f3c0*/  LDL.LU R0, [R1+0x230] ;  /* 0x0002300001007983 */ /* 0x000ee80000300800 */
[----:B------:R0:W-:Y:S04]  /*f3d0*/  STL [R1+0xedc], R8 ;  /* 0x000edc0801007387 */ /* 0x0001e80000100800 */
[----:B------:R-:W3:Y:S04]  /*f3e0*/  LDL R10, [R1+0x86c] ;  /* 0x00086c00010a7983 */ /* 0x000ee80000100800 */
[----:B0-----:R-:W3:Y:S04]  /*f3f0*/  LDL R8, [R1+0x878] ;  /* 0x0008780001087983 */ /* 0x001ee80000100800 */
[----:B--2---:R4:W2:Y:S02]  /*f400*/  @!P0 LDG.E.U16 R2, desc[UR8][R4.64] ;  /* 0x0000000804028981 */ /* 0x0048a4000c1e1500 */
[----:B----4-:R-:W-:-:S02]  /*f410*/  @!P0 IMAD.MOV.U32 R5, RZ, RZ, R14 ;  /* 0x000000ffff058224 */ /* 0x010fc400078e000e */
[----:B---3--:R-:W-:-:S05]  /*f420*/  @!P0 IMAD.MOV.U32 R4, RZ, RZ, R12 ;  /* 0x000000ffff048224 */ /* 0x008fca00078e000c */
[----:B------:R0:W3:Y:S02]  /*f430*/  @!P0 LDG.E.U16 R3, desc[UR8][R4.64] ;  /* 0x0000000804038981 */ /* 0x0000e4000c1e1500 */
[----:B0-----:R-:W-:Y:S02]  /*f440*/  PRMT R4, RZ, 0x7610, R4 ;  /* 0x00007610ff047816 */ /* 0x001fe40000000004 */
[----:B------:R-:W-:-:S04]  /*f450*/  PRMT R5, RZ, 0x7610, R5 ;  /* 0x00007610ff057816 */ /* 0x000fc80000000005 */
[----:B------:R0:W4:Y:S02]  /*f460*/  @!P0 LDG.E.U16 R4, desc[UR8][R6.64] ;  /* 0x0000000806048981 */ /* 0x000124000c1e1500 */
[----:B0-----:R-:W-:Y:S02]  /*f470*/  @!P0 IMAD.MOV.U32 R7, RZ, RZ, R10 ;  /* 0x000000ffff078224 */ /* 0x001fe400078e000a */
[----:B------:R-:W-:-:S05]  /*f480*/  @!P0 IMAD.MOV.U32 R6, RZ, RZ, R8 ;  /* 0x000000ffff068224 */ /* 0x000fca00078e0008 */
[----:B------:R-:W4:Y:S04]  /*f490*/  @!P0 LDG.E.U16 R5, desc[UR8][R6.64] ;  /* 0x0000000806058981 */ /* 0x000f28000c1e1500 */
[----:B--2---:R0:W-:Y:S04]  /*f4a0*/  STL [R1+0xee0], R2 ;  /* 0x000ee00201007387 */ /* 0x0041e80000100800 */
[----:B---3--:R1:W-:Y:S04]  /*f4b0*/  STL [R1+0xee4], R3 ;  /* 0x000ee40301007387 */ /* 0x0083e80000100800 */
[----:B0-----:R-:W2:Y:S04]  /*f4c0*/  LDL R2, [R1+0x888] ;  /* 0x0008880001027983 */ /* 0x001ea80000100800 */
[----:B-1----:R-:W3:Y:S01]  /*f4d0*/  LDL R3, [R1+0x87c] ;  /* 0x00087c0001037983 */ /* 0x002ee20000100800 */
[----:B------:R-:W-:-:S03]  /*f4e0*/  PRMT R9, RZ, 0x7610, R9 ;  /* 0x00007610ff097816 */ /* 0x000fc60000000009 */
[----:B------:R0:W-:Y:S04]  /*f4f0*/  STS.U16 [R16+UR4+0x580], R25 ;  /* 0x0005801910007988 */ /* 0x0001e80008000404 */
[----:B------:R1:W-:Y:S04]  /*f500*/  STS.U16 [R16+UR4+0x980], R26 ;  /* 0x0009801a10007988 */ /* 0x0003e80008000404 */
[----:B0-----:R-:W3:Y:S04]  /*f510*/  LDL.LU R25, [R1+0x220] ;  /* 0x0002200001197983 */ /* 0x001ee80000300800 */
[----:B------:R-:W-:Y:S04]  /*f520*/  STS.U16 [R16+UR4+0xd80], R27 ;  /* 0x000d801b10007988 */ /* 0x000fe80008000404 */
[----:B------:R0:W-:Y:S04]  /*f530*/  STS.U16 [R16+UR4+0x1180], R29 ;  /* 0x0011801d10007988 */ /* 0x0001e80008000404 */
[----:B------:R-:W-:Y:S04]  /*f540*/  STS.U16 [R16+UR4+0x1580], R0 ;  /* 0x0015800010007988 */ /* 0x000fe80008000404 */
[----:B----4-:R4:W-:Y:S04]  /*f550*/  STL [R1+0xee8], R4 ;  /* 0x000ee80401007387 */ /* 0x0109e80000100800 */
[----:B------:R-:W3:Y:S04]  /*f560*/  LDL.LU R8, [R1+0x20c] ;  /* 0x00020c0001087983 */ /* 0x000ee80000300800 */
[----:B------:R-:W3:Y:S04]  /*f570*/  LDL.LU R10, [R1+0x1f8] ;  /* 0x0001f800010a7983 */ /* 0x000ee80000300800 */
[----:B------:R-:W3:Y:S04]  /*f580*/  LDL.LU R12, [R1+0x1e0] ;  /* 0x0001e000010c7983 */ /* 0x000ee80000300800 */
[----:B------:R-:W3:Y:S04]  /*f590*/  LDL.LU R14, [R1+0x1c8] ;  /* 0x0001c800010e7983 */ /* 0x000ee80000300800 */
[----:B-1----:R-:W3:Y:S04]  /*f5a0*/  LDL.LU R26, [R1+0x1ac] ;  /* 0x0001ac00011a7983 */ /* 0x002ee80000300800 */
[----:B0-----:R-:W3:Y:S04]  /*f5b0*/  LDL.LU R29, [R1+0x194] ;  /* 0x00019400011d7983 */ /* 0x001ee80000300800 */
[----:B------:R0:W-:Y:S04]  /*f5c0*/  STL [R1+0xeec], R5 ;  /* 0x000eec0501007387 */ /* 0x0001e80000100800 */
[----:B----4-:R-:W4:Y:S04]  /*f5d0*/  LDL R4, [R1+0x898] ;  /* 0x0008980001047983 */ /* 0x010f280000100800 */
[----:B0-----:R-:W4:Y:S04]  /*f5e0*/  LDL R5, [R1+0x88c] ;  /* 0x00088c0001057983 */ /* 0x001f280000100800 */
[----:B------:R-:W4:Y:S04]  /*f5f0*/  LDL.LU R15, [R1+0x178] ;  /* 0x00017800010f7983 */ /* 0x000f280000300800 */
[----:B------:R-:W4:Y:S04]  /*f600*/  LDL.LU R17, [R1+0x160] ;  /* 0x0001600001117983 */ /* 0x000f280000300800 */
[----:B------:R-:W4:Y:S04]  /*f610*/  LDL.LU R21, [R1+0x14c] ;  /* 0x00014c0001157983 */ /* 0x000f280000300800 */
[----:B------:R-:W4:Y:S01]  /*f620*/  LDL.LU R0, [R1+0x2ac] ;  /* 0x0002ac0001007983 */ /* 0x000f220000300800 */
[----:B--2---:R-:W-:-:S03]  /*f630*/  @!P0 IMAD.MOV.U32 R6, RZ, RZ, R2 ;  /* 0x000000ffff068224 */ /* 0x004fc600078e0002 */
[----:B------:R-:W2:Y:S01]  /*f640*/  LDL R2, [R1+0x8a8] ;  /* 0x0008a80001027983 */ /* 0x000ea20000100800 */
[----:B---3--:R-:W-:-:S03]  /*f650*/  @!P0 IMAD.MOV.U32 R7, RZ, RZ, R3 ;  /* 0x000000ffff078224 */ /* 0x008fc600078e0003 */
[----:B------:R-:W3:Y:S04]  /*f660*/  LDL R3, [R1+0x89c] ;  /* 0x00089c0001037983 */ /* 0x000ee80000100800 */
[----:B------:R-:W2:Y:S04]  /*f670*/  @!P0 LDG.E.U16 R9, desc[UR8][R6.64] ;  /* 0x0000000806098981 */ /* 0x000ea8000c1e1500 */
[----:B------:R-:W3:Y:S04]  /*f680*/  LDL.LU R27, [R1+0x29c] ;  /* 0x00029c00011b7983 */ /* 0x000ee80000300800 */
[----:B------:R-:W3:Y:S04]  /*f690*/  LDL.LU R18, [R1+0x288] ;  /* 0x0002880001127983 */ /* 0x000ee80000300800 */
[----:B------:R-:W3:Y:S04]  /*f6a0*/  LDL.LU R22, [R1+0x270] ;  /* 0x0002700001167983 */ /* 0x000ee80000300800 */
[----:B------:R-:W3:Y:S04]  /*f6b0*/  LDL.LU R19, [R1+0x25c] ;  /* 0x00025c0001137983 */ /* 0x000ee80000300800 */
[----:B------:R-:W3:Y:S04]  /*f6c0*/  LDL.LU R23, [R1+0x244] ;  /* 0x0002440001177983 */ /* 0x000ee80000300800 */
[----:B------:R-:W-:Y:S04]  /*f6d0*/  STS.U16 [R16+UR4+0x1980], R25 ;  /* 0x0019801910007988 */ /* 0x000fe80008000404 */
[----:B------:R-:W-:Y:S04]  /*f6e0*/  STS.U16 [R16+UR4+0x1d80], R8 ;  /* 0x001d800810007988 */ /* 0x000fe80008000404 */
[----:B------:R-:W-:Y:S04]  /*f6f0*/  STS.U16 [R16+UR4+0x2180], R10 ;  /* 0x0021800a10007988 */ /* 0x000fe80008000404 */
[----:B------:R-:W-:Y:S04]  /*f700*/  STS.U16 [R16+UR4+0x2580], R12 ;  /* 0x0025800c10007988 */ /* 0x000fe80008000404 */
[----:B------:R-:W-:Y:S04]  /*f710*/  STS.U16 [R16+UR4+0x2980], R14 ;  /* 0x0029800e10007988 */ /* 0x000fe80008000404 */
[----:B------:R-:W-:Y:S04]  /*f720*/  STS.U16 [R16+UR4+0x2d80], R26 ;  /* 0x002d801a10007988 */ /* 0x000fe80008000404 */
[----:B------:R0:W-:Y:S02]  /*f730*/  STS.U16 [R16+UR4+0x3180], R29 ;  /* 0x0031801d10007988 */ /* 0x0001e40008000404 */
[----:B0-----:R-:W-:-:S02]  /*f740*/  LOP3.LUT R29, R28, 0x40, RZ, 0x3c, !PT ;  /* 0x000000401c1d7812 */ /* 0x001fc400078e3cff */
[----:B----4-:R-:W-:Y:S04]  /*f750*/  STS.U16 [R16+UR4+0x3580], R15 ;  /* 0x0035800f10007988 */ /* 0x010fe80008000404 */
[----:B------:R-:W-:Y:S04]  /*f760*/  STS.U16 [R16+UR4+0x3980], R17 ;  /* 0x0039801110007988 */ /* 0x000fe80008000404 */
[----:B------:R0:W-:Y:S04]  /*f770*/  STS.U16 [R16+UR4+0x3d80], R21 ;  /* 0x003d801510007988 */ /* 0x0001e80008000404 */
[----:B------:R1:W-:Y:S04]  /*f780*/  STS.U16 [R29+UR4+0x200], R0 ;  /* 0x000200001d007988 */ /* 0x0003e80008000404 */
[----:B--2---:R-:W-:Y:S04]  /*f790*/  STL [R1+0xef0], R9 ;  /* 0x000ef00901007387 */ /* 0x004fe80000100800 */
[----:B------:R-:W2:Y:S04]  /*f7a0*/  LDL.LU R20, [R1+0x228] ;  /* 0x0002280001147983 */ /* 0x000ea80000300800 */
[----:B------:R-:W4:Y:S04]  /*f7b0*/  LDL.LU R24, [R1+0x210] ;  /* 0x0002100001187983 */ /* 0x000f280000300800 */
[----:B------:R-:W4:Y:S04]  /*f7c0*/  LDL.LU R25, [R1+0x1f4] ;  /* 0x0001f40001197983 */ /* 0x000f280000300800 */
[----:B------:R-:W4:Y:S04]  /*f7d0*/  LDL.LU R26, [R1+0x1dc] ;  /* 0x0001dc00011a7983 */ /* 0x000f280000300800 */
[----:B0-----:R-:W4:Y:S04]  /*f7e0*/  LDL.LU R21, [R1+0x1c0] ;  /* 0x0001c00001157983 */ /* 0x001f280000300800 */
[----:B-1----:R-:W4:Y:S04]  /*f7f0*/  LDL.LU R0, [R1+0x1a8] ;  /* 0x0001a80001007983 */ /* 0x002f280000300800 */
[----:B---3--:R0:W-:Y:S04]  /*f800*/  STS.U16 [R29+UR4+0x600], R27 ;  /* 0x0006001b1d007988 */ /* 0x0081e80008000404 */
[----:B0-----:R-:W3:Y:S01]  /*f810*/  LDL.LU R27, [R1+0x190] ;  /* 0x00019000011b7983 */ /* 0x001ee20000300800 */
[----:B------:R-:W-:Y:S01]  /*f820*/  PRMT R11, RZ, 0x7610, R11 ;  /* 0x00007610ff0b7816 */ /* 0x000fe2000000000b */
[----:B------:R-:W-:-:S02]  /*f830*/  @!P0 IMAD.MOV.U32 R6, RZ, RZ, R4 ;  /* 0x000000ffff068224 */ /* 0x000fc400078e0004 */
[----:B------:R-:W-:Y:S01]  /*f840*/  @!P0 IMAD.MOV.U32 R7, RZ, RZ, R5 ;  /* 0x000000ffff078224 */ /* 0x000fe200078e0005 */
[----:B------:R-:W-:Y:S01]  /*f850*/  PRMT R13, RZ, 0x7610, R13 ;  /* 0x00007610ff0d7816 */ /* 0x000fe2000000000d */
[----:B------:R-:W-:Y:S04]  /*f860*/  STS.U16 [R29+UR4+0xa00], R18 ;  /* 0x000a00121d007988 */ /* 0x000fe80008000404 */
[----:B------:R0:W3:Y:S04]  /*f870*/  @!P0 LDG.E.U16 R11, desc[UR8][R6.64] ;  /* 0x00000008060b8981 */ /* 0x0000e8000c1e1500 */
[----:B------:R1:W-:Y:S01]  /*f880*/  STS.U16 [R29+UR4+0xe00], R22 ;  /* 0x000e00161d007988 */ /* 0x0003e20008000404 */
[----:B0-----:R-:W-:-:S02]  /*f890*/  @!P0 IMAD.MOV.U32 R6, RZ, RZ, R2 ;  /* 0x000000ffff068224 */ /* 0x001fc400078e0002 */
[----:B------:R-:W-:Y:S01]  /*f8a0*/  @!P0 IMAD.MOV.U32 R7, RZ, RZ, R3 ;  /* 0x000000ffff078224 */ /* 0x000fe200078e0003 */
[----:B------:R-:W-:Y:S04]  /*f8b0*/  STS.U16 [R29+UR4+0x1200], R19 ;  /* 0x001200131d007988 */ /* 0x000fe80008000404 */
[----:B-1----:R-:W3:Y:S04]  /*f8c0*/  LDL.LU R22, [R1+0x174] ;  /* 0x0001740001167983 */ /* 0x002ee80000300800 */
[----:B------:R0:W-:Y:S04]  /*f8d0*/  STS.U16 [R29+UR4+0x1600], R23 ;  /* 0x001600171d007988 */ /* 0x0001e80008000404 */
[----:B------:R1:W3:Y:S04]  /*f8e0*/  @!P0 LDG.E.U16 R13, desc[UR8][R6.64] ;  /* 0x00000008060d8981 */ /* 0x0002e8000c1e1500 */
[----:B0-----:R-:W3:Y:S04]  /*f8f0*/  LDL.LU R23, [R1+0x15c] ;  /* 0x00015c0001177983 */ /* 0x001ee80000300800 */
[----:B------:R-:W3:Y:S04]  /*f900*/  LDL.LU R6, [R1+0x148] ;  /* 0x0001480001067983 */ /* 0x000ee80000300800 */
        /* <DEDUP_REMOVED lines=10> */
[----:B--2---:R-:W-:Y:S04]  /*f9b0*/  STS.U16 [R29+UR4+0x1a00], R20 ;  /* 0x001a00141d007988 */ /* 0x004fe80008000404 */
[----:B----4-:R-:W-:Y:S04]  /*f9c0*/  STS.U16 [R29+UR4+0x1e00], R24 ;  /* 0x001e00181d007988 */ /* 0x010fe80008000404 */
[----:B------:R0:W-:Y:S04]  /*f9d0*/  STS.U16 [R29+UR4+0x2200], R25 ;  /* 0x002200191d007988 */ /* 0x0001e80008000404 */
[----:B------:R2:W-:Y:S04]  /*f9e0*/  STS.U16 [R29+UR4+0x2600], R26 ;  /* 0x0026001a1d007988 */ /* 0x0005e80008000404 */
[----:B0-----:R-:W4:Y:S04]  /*f9f0*/  LDL.LU R25, [R1+0x1bc] ;  /* 0x0001bc0001197983 */ /* 0x001f280000300800 */
[----:B------:R-:W4:Y:S04]  /*fa00*/  LDL.LU R16, [R1+0x1a4] ;  /* 0x0001a40001107983 */ /* 0x000f280000300800 */
[----:B------:R-:W4:Y:S04]  /*fa10*/  LDL.LU R17, [R1+0x18c] ;  /* 0x00018c0001117983 */ /* 0x000f280000300800 */
[----:B------:R-:W4:Y:S04]  /*fa20*/  LDL.LU R18, [R1+0x170] ;  /* 0x0001700001127983 */ /* 0x000f280000300800 */
[----:B------:R-:W4:Y:S04]  /*fa30*/  LDL.LU R24, [R1+0x158] ;  /* 0x0001580001187983 */ /* 0x000f280000300800 */
[----:B------:R-:W-:Y:S04]  /*fa40*/  STS.U16 [R29+UR4+0x2a00], R21 ;  /* 0x002a00151d007988 */ /* 0x000fe80008000404 */
[----:B--2---:R-:W2:Y:S04]  /*fa50*/  LDL.LU R26, [R1+0x12c] ;  /* 0x00012c00011a7983 */ /* 0x004ea80000300800 */
[----:B------:R0:W-:Y:S04]  /*fa60*/  STS.U16 [R29+UR4+0x2e00], R0 ;  /* 0x002e00001d007988 */ /* 0x0001e80008000404 */
[----:B---3--:R3:W-:Y:S04]  /*fa70*/  STS.U16 [R29+UR4+0x3200], R27 ;  /* 0x0032001b1d007988 */ /* 0x0087e80008000404 */
[----:B0-----:R-:W2:Y:S04]  /*fa80*/  LDL.LU R0, [R1+0x2a4] ;  /* 0x0002a40001007983 */ /* 0x001ea80000300800 */
[----:B------:R-:W2:Y:S04]  /*fa90*/  LDL.LU R19, [R1+0x294] ;  /* 0x0002940001137983 */ /* 0x000ea80000300800 */
[----:B---3--:R-:W3:Y:S01]  /*faa0*/  LDL.LU R27, [R1+0x27c] ;  /* 0x00027c00011b7983 */ /* 0x008ee20000300800 */
[----:B------:R-:W-:-:S03]  /*fab0*/  LOP3.LUT R2, R28, 0x50, RZ, 0x3c, !PT ;  /* 0x000000501c027812 */ /* 0x000fc600078e3cff */
[----:B------:R-:W-:Y:S04]  /*fac0*/  STS.U16 [R29+UR4+0x3600], R22 ;  /* 0x003600161d007988 */ /* 0x000fe80008000404 */
[----:B------:R-:W3:Y:S04]  /*fad0*/  LDL.LU R20, [R1+0x268] ;  /* 0x0002680001147983 */ /* 0x000ee80000300800 */
[----:B------:R-:W-:Y:S04]  /*fae0*/  STS.U16 [R29+UR4+0x3a00], R23 ;  /* 0x003a00171d007988 */ /* 0x000fe80008000404 */
[----:B------:R-:W-:Y:S04]  /*faf0*/  STS.U16 [R29+UR4+0x3e00], R6 ;  /* 0x003e00061d007988 */ /* 0x000fe80008000404 */
[----:B------:R-:W-:Y:S04]  /*fb00*/  STS.U16 [R2+UR4+0x280], R7 ;  /* 0x0002800702007988 */ /* 0x000fe80008000404 */
[----:B------:R-:W-:Y:S04]  /*fb10*/  STS.U16 [R2+UR4+0x680], R9 ;  /* 0x0006800902007988 */ /* 0x000fe80008000404 */
[----:B------:R-:W-:Y:S04]  /*fb20*/  STS.U16 [R2+UR4+0xa80], R5 ;  /* 0x000a800502007988 */ /* 0x000fe80008000404 */
[----:B------:R0:W-:Y:S04]  /*fb30*/  STS.U16 [R2+UR4+0xe80], R4 ;  /* 0x000e800402007988 */ /* 0x0001e80008000404 */
[----:B------:R-:W-:Y:S04]  /*fb40*/  STS.U16 [R2+UR4+0x1280], R3 ;  /* 0x0012800302007988 */ /* 0x000fe80008000404 */
[----:B------:R-:W-:Y:S04]  /*fb50*/  STS.U16 [R2+UR4+0x1680], R8 ;  /* 0x0016800802007988 */ /* 0x000fe80008000404 */
[----:B------:R-:W-:Y:S04]  /*fb60*/  STS.U16 [R2+UR4+0x1a80], R10 ;  /* 0x001a800a02007988 */ /* 0x000fe80008000404 */
[----:B------:R-:W-:Y:S01]  /*fb70*/  STS.U16 [R2+UR4+0x1e80], R12 ;  /* 0x001e800c02007988 */ /* 0x000fe20008000404 */
[----:B0-----:R-:W-:-:S03]  /*fb80*/  LOP3.LUT R4, R28, 0x60, RZ, 0x3c, !PT ;  /* 0x000000601c047812 */ /* 0x001fc600078e3cff */
[----:B------:R-:W-:Y:S04]  /*fb90*/  STS.U16 [R2+UR4+0x2280], R14 ;  /* 0x0022800e02007988 */ /* 0x000fe80008000404 */
[----:B------:R-:W-:Y:S04]  /*fba0*/  STS.U16 [R2+UR4+0x2680], R15 ;  /* 0x0026800f02007988 */ /* 0x000fe80008000404 */
[----:B------:R-:W3:Y:S04]  /*fbb0*/  LDL.LU R21, [R1+0x250] ;  /* 0x0002500001157983 */ /* 0x000ee80000300800 */
[----:B------:R-:W3:Y:S04]  /*fbc0*/  LDL.LU R22, [R1+0x238] ;  /* 0x0002380001167983 */ /* 0x000ee80000300800 */
[----:B------:R-:W3:Y:S04]  /*fbd0*/  LDL.LU R23, [R1+0x21c] ;  /* 0x00021c0001177983 */ /* 0x000ee80000300800 */
[----:B----4-:R0:W-:Y:S04]  /*fbe0*/  STS.U16 [R2+UR4+0x2a80], R25 ;  /* 0x002a801902007988 */ /* 0x0101e80008000404 */
[----:B------:R-:W-:Y:S04]  /*fbf0*/  STS.U16 [R2+UR4+0x2e80], R16 ;  /* 0x002e801002007988 */ /* 0x000fe80008000404 */
[----:B------:R-:W-:Y:S04]  /*fc00*/  STS.U16 [R2+UR4+0x3280], R17 ;  /* 0x0032801102007988 */ /* 0x000fe80008000404 */
[----:B------:R-:W-:Y:S04]  /*fc10*/  STS.U16 [R2+UR4+0x3680], R18 ;  /* 0x0036801202007988 */ /* 0x000fe80008000404 */
[----:B------:R4:W-:Y:S04]  /*fc20*/  STS.U16 [R2+UR4+0x3a80], R24 ;  /* 0x003a801802007988 */ /* 0x0009e80008000404 */
[----:B0-----:R-:W3:Y:S04]  /*fc30*/  LDL.LU R25, [R1+0x204] ;  /* 0x0002040001197983 */ /* 0x001ee80000300800 */
[----:B--2---:R0:W-:Y:S04]  /*fc40*/  STS.U16 [R2+UR4+0x3e80], R26 ;  /* 0x003e801a02007988 */ /* 0x0041e80008000404 */
[----:B----4-:R-:W2:Y:S04]  /*fc50*/  LDL.LU R24, [R1+0x1ec] ;  /* 0x0001ec0001187983 */ /* 0x010ea80000300800 */
[----:B0-----:R-:W4:Y:S04]  /*fc60*/  LDL.LU R26, [R1+0x1d0] ;  /* 0x0001d000011a7983 */ /* 0x001f280000300800 */
[----:B------:R0:W-:Y:S04]  /*fc70*/  STS.U16 [R4+UR4+0x300], R0 ;  /* 0x0003000004007988 */ /* 0x0001e80008000404 */
[----:B------:R-:W-:Y:S04]  /*fc80*/  STS.U16 [R4+UR4+0x700], R19 ;  /* 0x0007001304007988 */ /* 0x000fe80008000404 */
[----:B---3--:R3:W-:Y:S04]  /*fc90*/  STS.U16 [R4+UR4+0xb00], R27 ;  /* 0x000b001b04007988 */ /* 0x0087e80008000404 */
[----:B0-----:R-:W4:Y:S04]  /*fca0*/  LDL.LU R0, [R1+0x1b8] ;  /* 0x0001b80001007983 */ /* 0x001f280000300800 */
[----:B---3--:R-:W3:Y:S04]  /*fcb0*/  LDL.LU R27, [R1+0x1a0] ;  /* 0x0001a000011b7983 */ /* 0x008ee80000300800 */
        /* <DEDUP_REMOVED lines=13> */
[----:B------:R0:W-:Y:S04]  /*fd90*/  STS.U16 [R4+UR4+0xf00], R20 ;  /* 0x000f001404007988 */ /* 0x0001e80008000404 */
[----:B------:R-:W3:Y:S04]  /*fda0*/  LDL.LU R18, [R1+0x1cc] ;  /* 0x0001cc0001127983 */ /* 0x000ee80000300800 */
[----:B------:R1:W-:Y:S04]  /*fdb0*/  STS.U16 [R4+UR4+0x1300], R21 ;  /* 0x0013001504007988 */ /* 0x0003e80008000404 */
[----:B------:R-:W3:Y:S04]  /*fdc0*/  LDL.LU R19, [R1+0x1b4] ;  /* 0x0001b40001137983 */ /* 0x000ee80000300800 */
[----:B------:R-:W-:Y:S04]  /*fdd0*/  STS.U16 [R4+UR4+0x1700], R22 ;  /* 0x0017001604007988 */ /* 0x000fe80008000404 */
[----:B0-----:R-:W3:Y:S04]  /*fde0*/  LDL.LU R20, [R1+0x19c] ;  /* 0x00019c0001147983 */ /* 0x001ee80000300800 */
[----:B------:R0:W-:Y:S04]  /*fdf0*/  STS.U16 [R4+UR4+0x1b00], R23 ;  /* 0x001b001704007988 */ /* 0x0001e80008000404 */
[----:B-1----:R-:W3:Y:S04]  /*fe00*/  LDL.LU R21, [R1+0x180] ;  /* 0x0001800001157983 */ /* 0x002ee80000300800 */
[----:B0-----:R-:W3:Y:S04]  /*fe10*/  LDL.LU R23, [R1+0x168] ;  /* 0x0001680001177983 */ /* 0x001ee80000300800 */
[----:B------:R0:W-:Y:S04]  /*fe20*/  STS.U16 [R4+UR4+0x1f00], R25 ;  /* 0x001f001904007988 */ /* 0x0001e80008000404 */
[----:B--2---:R1:W-:Y:S04]  /*fe30*/  STS.U16 [R4+UR4+0x2300], R24 ;  /* 0x0023001804007988 */ /* 0x0043e80008000404 */
[----:B0-----:R-:W2:Y:S04]  /*fe40*/  LDL.LU R25, [R1+0x150] ;  /* 0x0001500001197983 */ /* 0x001ea80000300800 */
[----:B----4-:R0:W-:Y:S04]  /*fe50*/  STS.U16 [R4+UR4+0x2700], R26 ;  /* 0x0027001a04007988 */ /* 0x0101e80008000404 */
[----:B-1----:R-:W4:Y:S04]  /*fe60*/  LDL.LU R24, [R1+0x120] ;  /* 0x0001200001187983 */ /* 0x002f280000300800 */
[----:B0-----:R-:W4:Y:S04]  /*fe70*/  LDL.LU R26, [R1+0xf8] ;  /* 0x0000f800011a7983 */ /* 0x001f280000300800 */
[----:B------:R0:W-:Y:S04]  /*fe80*/  STS.U16 [R4+UR4+0x2b00], R0 ;  /* 0x002b000004007988 */ /* 0x0001e80008000404 */
[----:B---3--:R1:W-:Y:S04]  /*fe90*/  STS.U16 [R4+UR4+0x2f00], R27 ;  /* 0x002f001b04007988 */ /* 0x0083e80008000404 */
[----:B0-----:R-:W3:Y:S04]  /*fea0*/  LDL.LU R0, [R1+0x98] ;  /* 0x0000980001007983 */ /* 0x001ee80000300800 */
[----:B------:R0:W-:Y:S04]  /*feb0*/  STS.U16 [R4+UR4+0x3300], R6 ;  /* 0x0033000604007988 */ /* 0x0001e80008000404 */
[----:B-1----:R-:W3:Y:S04]  /*fec0*/  LDL.LU R27, [R1+0x78] ;  /* 0x00007800011b7983 */ /* 0x002ee80000300800 */
[----:B------:R-:W3:Y:S01]  /*fed0*/  LDL.LU R22, [R1+0x60] ;  /* 0x0000600001167983 */ /* 0x000ee20000300800 */
[----:B0-----:R-:W-:-:S03]  /*fee0*/  LOP3.LUT R6, R28, 0x70, RZ, 0x3c, !PT ;  /* 0x000000701c067812 */ /* 0x001fc600078e3cff */
[----:B------:R-:W4:Y:S04]  /*fef0*/  LDL.LU R28, [R1+0x124] ;  /* 0x00012400011c7983 */ /* 0x000f280000300800 */
[----:B------:R0:W-:Y:S04]  /*ff00*/  STS.U16 [R4+UR4+0x3700], R9 ;  /* 0x0037000904007988 */ /* 0x0001e80008000404 */
        /* <DEDUP_REMOVED lines=15> */
[----:B0-----:R-:W3:Y:S04]  /*10000*/  LDL.LU R9, [R1+0xef0] ;  /* 0x000ef00001097983 */ /* 0x001ee80000300800 */
[----:B------:R0:W-:Y:S04]  /*10010*/  STS.U16 [R6+UR4+0x3780], R23 ;  /* 0x0037801706007988 */ /* 0x0001e80008000404 */
[----:B-1----:R-:W3:Y:S04]  /*10020*/  LDL.LU R5, [R1+0xeec] ;  /* 0x000eec0001057983 */ /* 0x002ee80000300800 */
        /* <DEDUP_REMOVED lines=15> */
[----:B0-----:R-:W3:Y:S04]  /*10120*/  LDL.LU R23, [R1+0x18] ;  /* 0x0000180001177983 */ /* 0x001ee80000300800 */
[----:B--2---:R0:W-:Y:S04]  /*10130*/  STS.U16 [R6+UR4+0x3b80], R25 ;  /* 0x003b801906007988 */ /* 0x0041e80008000404 */
[----:B0-----:R-:W2:Y:S04]  /*10140*/  LDL.LU R25, [R1+0x114] ;  /* 0x0001140001197983 */ /* 0x001ea80000300800 */
[----:B----4-:R0:W-:Y:S02]  /*10150*/  STS.U16 [R6+UR4+0x3f80], R28 ;  /* 0x003f801c06007988 */ /* 0x0101e40008000404 */
[----:B0-----:R-:W0:Y:S02]  /*10160*/  S2R R28, SR_TID.X ;  /* 0x00000000001c7919 */ /* 0x001e240000002100 */
[----:B0-----:R-:W-:-:S05]  /*10170*/  LOP3.LUT R28, R28, 0x3f, RZ, 0xc0, !PT ;  /* 0x0000003f1c1c7812 */ /* 0x001fca00078ec0ff */
[----:B------:R-:W-:-:S05]  /*10180*/  IMAD.SHL.U32 R28, R28, 0x2, RZ ;  /* 0x000000021c1c7824 */ /* 0x000fca00078e00ff */
[----:B------:R0:W-:Y:S04]  /*10190*/  STS.U16 [R28+UR4+0x4080], R24 ;  /* 0x004080181c007988 */ /* 0x0001e80008000404 */
[----:B------:R1:W-:Y:S04]  /*101a0*/  STS.U16 [R28+UR4+0x4880], R26 ;  /* 0x0048801a1c007988 */ /* 0x0003e80008000404 */
[----:B---3--:R3:W-:Y:S04]  /*101b0*/  STS.U16 [R28+UR4+0x5080], R0 ;  /* 0x005080001c007988 */ /* 0x0087e80008000404 */
[----:B0-----:R-:W4:Y:S04]  /*101c0*/  LDL.LU R24, [R1+0xf0] ;  /* 0x0000f00001187983 */ /* 0x001f280000300800 */
[----:B-1----:R-:W2:Y:S04]  /*101d0*/  LDL.LU R26, [R1+0xeb0] ;  /* 0x000eb000011a7983 */ /* 0x002ea80000300800 */
[----:B---3--:R-:W3:Y:S04]  /*101e0*/  LDL.LU R0, [R1+0x110] ;  /* 0x0001100001007983 */ /* 0x008ee80000300800 */
[----:B------:R0:W-:Y:S04]  /*101f0*/  STS.U16 [R28+UR4+0x5880], R27 ;  /* 0x0058801b1c007988 */ /* 0x0001e80008000404 */
[----:B0-----:R-:W4:Y:S04]  /*10200*/  LDL.LU R27, [R1+0xeac] ;  /* 0x000eac00011b7983 */ /* 0x001f280000300800 */
[----:B------:R0:W-:Y:S04]  /*10210*/  STS.U16 [R28+UR4+0x4000], R22 ;  /* 0x004000161c007988 */ /* 0x0001e80008000404 */
[----:B------:R-:W-:Y:S01]  /*10220*/  STS.U16 [R28+UR4+0x5800], R8 ;  /* 0x005800081c007988 */ /* 0x000fe20008000404 */
[----:B0-----:R-:W-:-:S03]  /*10230*/  LOP3.LUT R22, R28, 0x10, RZ, 0x3c, !PT ;  /* 0x000000101c167812 */ /* 0x001fc600078e3cff */
[----:B------:R-:W-:Y:S04]  /*10240*/  STS.U16 [R28+UR4+0x5000], R19 ;  /* 0x005000131c007988 */ /* 0x000fe80008000404 */
[----:B----4-:R0:W-:Y:S04]  /*10250*/  STS.U16 [R28+UR4+0x4800], R27 ;  /* 0x0048001b1c007988 */ /* 0x0101e80008000404 */
[----:B0-----:R-:W4:Y:S04]  /*10260*/  LDL.LU R27, [R1+0x74] ;  /* 0x00007400011b7983 */ /* 0x001f280000300800 */
[----:B------:R-:W3:Y:S04]  /*10270*/  LDL.LU R19, [R1+0xf4] ;  /* 0x0000f40001137983 */ /* 0x000ee80000300800 */
[----:B------:R-:W2:Y:S04]  /*10280*/  LDL.LU R8, [R1+0x1c] ;  /* 0x00001c0001087983 */ /* 0x000ea80000300800 */
[----:B------:R-:W4:Y:S04]  /*10290*/  LDL.LU R28, [R1+0x11c] ;  /* 0x00011c00011c7983 */ /* 0x000f280000300800 */
[----:B--2---:R-:W-:Y:S04]  /*102a0*/  STS.U16 [R22+UR4+0x4100], R8 ;  /* 0x0041000816007988 */ /* 0x004fe80008000404 */
[----:B----4-:R-:W-:Y:S04]  /*102b0*/  STS.U16 [R22+UR4+0x4180], R28 ;  /* 0x0041801c16007988 */ /* 0x010fe80008000404 */
[----:B------:R0:W-:Y:S04]  /*102c0*/  STS.U16 [R22+UR4+0x4900], R26 ;  /* 0x0049001a16007988 */ /* 0x0001e80008000404 */
[----:B---3--:R1:W-:Y:S04]  /*102d0*/  STS.U16 [R22+UR4+0x4980], R19 ;  /* 0x0049801316007988 */ /* 0x0083e80008000404 */
[----:B0-----:R-:W2:Y:S01]  /*102e0*/  LDL.LU R26, [R1+0xac] ;  /* 0x0000ac00011a7983 */ /* 0x001ea20000300800 */
[----:B-1----:R-:W0:Y:S03]  /*102f0*/  S2R R19, SR_TID.X ;  /* 0x0000000000137919 */ /* 0x002e260000002100 */
[----:B------:R1:W-:Y:S04]  /*10300*/  STS.U16 [R22+UR4+0x5100], R18 ;  /* 0x0051001216007988 */ /* 0x0003e80008000404 */
[----:B------:R3:W-:Y:S04]  /*10310*/  STS.U16 [R22+UR4+0x5180], R7 ;  /* 0x0051800716007988 */ /* 0x0007e80008000404 */
[----:B------:R4:W-:Y:S04]  /*10320*/  STS.U16 [R22+UR4+0x5980], R27 ;  /* 0x0059801b16007988 */ /* 0x0009e80008000404 */
[----:B------:R4:W-:Y:S04]  /*10330*/  STS.U16 [R22+UR4+0x5900], R2 ;  /* 0x0059000216007988 */ /* 0x0009e80008000404 */
[----:B------:R-:W2:Y:S04]  /*10340*/  LDL.LU R8, [R1+0x8c] ;  /* 0x00008c0001087983 */ /* 0x000ea80000300800 */
[----:B------:R-:W2:Y:S04]  /*10350*/  LDL.LU R28, [R1+0x6c] ;  /* 0x00006c00011c7983 */ /* 0x000ea80000300800 */
[----:B-1----:R-:W2:Y:S04]  /*10360*/  LDL.LU R18, [R1+0x14] ;  /* 0x0000140001127983 */ /* 0x002ea80000300800 */
[----:B---3--:R-:W3:Y:S04]  /*10370*/  LDL.LU R7, [R1+0x10] ;  /* 0x0000100001077983 */ /* 0x008ee80000300800 */
[----:B----4-:R-:W4:Y:S04]  /*10380*/  LDL.LU R27, [R1+0x10c] ;  /* 0x00010c00011b7983 */ /* 0x010f280000300800 */
[----:B------:R-:W4:Y:S01]  /*10390*/  LDL.LU R22, [R1+0xea8] ;  /* 0x000ea80001167983 */ /* 0x000f220000300800 */
[----:B0-----:R-:W-:-:S05]  /*103a0*/  LOP3.LUT R19, R19, 0x3f, RZ, 0xc0, !PT ;  /* 0x0000003f13137812 */ /* 0x001fca00078ec0ff */
[----:B------:R-:W-:-:S05]  /*103b0*/  IMAD.SHL.U32 R2, R19, 0x2, RZ ;  /* 0x0000000213027824 */ /* 0x000fca00078e00ff */
[----:B------:R-:W-:-:S05]  /*103c0*/  LOP3.LUT R2, R2, 0x20, RZ, 0x3c, !PT ;  /* 0x0000002002027812 */ /* 0x000fca00078e3cff */
[----:B------:R0:W-:Y:S04]  /*103d0*/  STS.U16 [R2+UR4+0x4200], R23 ;  /* 0x0042001702007988 */ /* 0x0001e80008000404 */
[----:B------:R1:W-:Y:S04]  /*103e0*/  STS.U16 [R2+UR4+0x4280], R25 ;  /* 0x0042801902007988 */ /* 0x0003e80008000404 */
[----:B0-----:R-:W4:Y:S04]  /*103f0*/  LDL.LU R23, [R1+0xea4] ;  /* 0x000ea40001177983 */ /* 0x001f280000300800 */
[----:B-1----:R-:W2:Y:S01]  /*10400*/  LDL.LU R25, [R1+0xea0] ;  /* 0x000ea00001197983 */ /* 0x002ea20000300800 */
[----:B------:R-:W-:-:S03]  /*10410*/  IMAD.SHL.U32 R19, R19, 0x2, RZ ;  /* 0x0000000213137824 */ /* 0x000fc600078e00ff */
[----:B--2---:R0:W-:Y:S04]  /*10420*/  STS.U16 [R2+UR4+0x4a00], R25 ;  /* 0x004a001902007988 */ /* 0x0041e80008000404 */
[----:B------:R1:W-:Y:S04]  /*10430*/  STS.U16 [R2+UR4+0x4a80], R24 ;  /* 0x004a801802007988 */ /* 0x0003e80008000404 */
[----:B------:R2:W-:Y:S04]  /*10440*/  STS.U16 [R2+UR4+0x5200], R17 ;  /* 0x0052001102007988 */ /* 0x0005e80008000404 */
[----:B0-----:R-:W3:Y:S04]  /*10450*/  LDL.LU R25, [R1+0x70] ;  /* 0x0000700001197983 */ /* 0x001ee80000300800 */
[----:B-1----:R-:W4:Y:S04]  /*10460*/  LDL.LU R24, [R1+0xe9c] ;  /* 0x000e9c0001187983 */ /* 0x002f280000300800 */
[----:B--2---:R-:W2:Y:S01]  /*10470*/  LDL.LU R17, [R1+0x90] ;  /* 0x0000900001117983 */ /* 0x004ea20000300800 */
[----:B------:R-:W-:-:S03]  /*10480*/  LOP3.LUT R19, R19, 0x30, RZ, 0x3c, !PT ;  /* 0x0000003013137812 */ /* 0x000fc600078e3cff */
[----:B--2---:R0:W-:Y:S04]  /*10490*/  STS.U16 [R2+UR4+0x5280], R17 ;  /* 0x0052801102007988 */ /* 0x0041e80008000404 */
[----:B---3--:R-:W-:Y:S04]  /*104a0*/  STS.U16 [R2+UR4+0x5a80], R25 ;  /* 0x005a801902007988 */ /* 0x008fe80008000404 */
[----:B------:R-:W-:Y:S04]  /*104b0*/  STS.U16 [R2+UR4+0x5a00], R3 ;  /* 0x005a000302007988 */ /* 0x000fe80008000404 */
[----:B------:R-:W-:Y:S04]  /*104c0*/  STS.U16 [R19+UR4+0x4300], R18 ;  /* 0x0043001213007988 */ /* 0x000fe80008000404 */
[----:B------:R1:W-:Y:S04]  /*104d0*/  STS.U16 [R19+UR4+0x4380], R0 ;  /* 0x0043800013007988 */ /* 0x0003e80008000404 */
[----:B0-----:R-:W2:Y:S04]  /*104e0*/  LDL.LU R17, [R1+0xa8] ;  /* 0x0000a80001117983 */ /* 0x001ea80000300800 */
[----:B-1----:R-:W3:Y:S04]  /*104f0*/  LDL.LU R0, [R1+0x88] ;  /* 0x0000880001007983 */ /* 0x002ee80000300800 */
[----:B----4-:R0:W-:Y:S04]  /*10500*/  STS.U16 [R19+UR4+0x4b00], R24 ;  /* 0x004b001813007988 */ /* 0x0101e80008000404 */
[----:B------:R-:W-:Y:S04]  /*10510*/  STS.U16 [R19+UR4+0x4b80], R26 ;  /* 0x004b801a13007988 */ /* 0x000fe80008000404 */
[----:B------:R1:W-:Y:S04]  /*10520*/  STS.U16 [R19+UR4+0x5300], R16 ;  /* 0x0053001013007988 */ /* 0x0003e80008000404 */
[----:B------:R-:W-:Y:S04]  /*10530*/  STS.U16 [R19+UR4+0x5380], R8 ;  /* 0x0053800813007988 */ /* 0x000fe80008000404 */
[----:B------:R-:W-:Y:S04]  /*10540*/  STS.U16 [R19+UR4+0x5b80], R28 ;  /* 0x005b801c13007988 */ /* 0x000fe80008000404 */
[----:B------:R4:W-:Y:S04]  /*10550*/  STS.U16 [R19+UR4+0x5b00], R4 ;  /* 0x005b000413007988 */ /* 0x0009e80008000404 */
[----:B------:R-:W-:Y:S04]  /*10560*/  STS.U16 [R29+UR4+0x4400], R7 ;  /* 0x004400071d007988 */ /* 0x000fe80008000404 */
[----:B------:R-:W-:Y:S04]  /*10570*/  STS.U16 [R29+UR4+0x4480], R27 ;  /* 0x0044801b1d007988 */ /* 0x000fe80008000404 */
[----:B------:R4:W-:Y:S04]  /*10580*/  STS.U16 [R29+UR4+0x4c00], R23 ;  /* 0x004c00171d007988 */ /* 0x0009e80008000404 */
[----:B------:R-:W3:Y:S04]  /*10590*/  LDL.LU R3, [R1+0x64] ;  /* 0x0000640001037983 */ /* 0x000ee80000300800 */
[----:B------:R-:W3:Y:S04]  /*105a0*/  LDL.LU R25, [R1+0x8] ;  /* 0x0000080001197983 */ /* 0x000ee80000300800 */
[----:B------:R-:W3:Y:S04]  /*105b0*/  LDL.LU R2, [R1+0x104] ;  /* 0x0001040001027983 */ /* 0x000ee80000300800 */
[----:B0-----:R-:W3:Y:S04]  /*105c0*/  LDL.LU R24, [R1+0x84] ;  /* 0x0000840001187983 */ /* 0x001ee80000300800 */
[----:B------:R-:W3:Y:S04]  /*105d0*/  LDL.LU R18, [R1+0xa0] ;  /* 0x0000a00001127983 */ /* 0x000ee80000300800 */
[----:B-1----:R-:W3:Y:S04]  /*105e0*/  LDL.LU R16, [R1+0xa4] ;  /* 0x0000a40001107983 */ /* 0x002ee80000300800 */
[----:B------:R-:W3:Y:S04]  /*105f0*/  LDL.LU R26, [R1+0x80] ;  /* 0x00008000011a7983 */ /* 0x000ee80000300800 */
[----:B----4-:R-:W4:Y:S04]  /*10600*/  LDL.LU R4, [R1+0x108] ;  /* 0x0001080001047983 */ /* 0x010f280000300800 */
[----:B------:R-:W4:Y:S01]  /*10610*/  LDL.LU R28, [R1+0x100] ;  /* 0x00010000011c7983 */ /* 0x000f220000300800 */
[----:B------:R-:W0:Y:S03]  /*10620*/  S2R R23, SR_TID.X ;  /* 0x0000000000177919 */ /* 0x000e260000002100 */
[----:B------:R-:W4:Y:S04]  /*10630*/  LDL.LU R7, [R1+0x9c] ;  /* 0x00009c0001077983 */ /* 0x000f280000300800 */
[----:B------:R-:W4:Y:S04]  /*10640*/  LDL.LU R19, [R1+0x7c] ;  /* 0x00007c0001137983 */ /* 0x000f280000300800 */
[----:B------:R-:W4:Y:S04]  /*10650*/  LDL.LU R27, [R1] ;  /* 0x00000000011b7983 */ /* 0x000f280000300800 */
[----:B------:R-:W4:Y:S01]  /*10660*/  LDL.LU R29, [R1+0xe98] ;  /* 0x000e9800011d7983 */ /* 0x000f220000300800 */
[----:B0-----:R-:W-:-:S05]  /*10670*/  LOP3.LUT R23, R23, 0x3f, RZ, 0xc0, !PT ;  /* 0x0000003f17177812 */ /* 0x001fca00078ec0ff */
[----:B------:R-:W-:-:S05]  /*10680*/  IMAD.SHL.U32 R23, R23, 0x2, RZ ;  /* 0x0000000217177824 */ /* 0x000fca00078e00ff */
[----:B------:R-:W-:-:S05]  /*10690*/  LOP3.LUT R23, R23, 0x40, RZ, 0x3c, !PT ;  /* 0x0000004017177812 */ /* 0x000fca00078e3cff */
[----:B--2---:R-:W-:Y:S04]  /*106a0*/  STS.U16 [R23+UR4+0x4c80], R17 ;  /* 0x004c801117007988 */ /* 0x004fe80008000404 */
[----:B------:R0:W-:Y:S04]  /*106b0*/  STS.U16 [R23+UR4+0x5400], R15 ;  /* 0x0054000f17007988 */ /* 0x0001e80008000404 */
[----:B---3--:R1:W-:Y:S04]  /*106c0*/  STS.U16 [R23+UR4+0x5480], R0 ;  /* 0x0054800017007988 */ /* 0x0083e80008000404 */
[----:B0-----:R-:W2:Y:S04]  /*106d0*/  LDL.LU R15, [R1+0x68] ;  /* 0x00006800010f7983 */ /* 0x001ea80000300800 */
[----:B-1----:R-:W3:Y:S01]  /*106e0*/  LDL.LU R0, [R1+0xe94] ;  /* 0x000e940001007983 */ /* 0x002ee20000300800 */
[----:B------:R-:W0:Y:S02]  /*106f0*/  S2R R8, SR_TID.X ;  /* 0x0000000000087919 */ /* 0x000e240000002100 */
[----:B0-----:R-:W-:-:S05]  /*10700*/  LOP3.LUT R8, R8, 0x3f, RZ, 0xc0, !PT ;  /* 0x0000003f08087812 */ /* 0x001fca00078ec0ff */
[----:B------:R-:W-:-:S05]  /*10710*/  IMAD.SHL.U32 R17, R8, 0x2, RZ ;  /* 0x0000000208117824 */ /* 0x000fca00078e00ff */
[----:B------:R-:W-:Y:S01]  /*10720*/  LOP3.LUT R17, R17, 0x50, RZ, 0x3c, !PT ;  /* 0x0000005011117812 */ /* 0x000fe200078e3cff */
[----:B--2---:R-:W-:Y:S04]  /*10730*/  STS.U16 [R23+UR4+0x5c80], R15 ;  /* 0x005c800f17007988 */ /* 0x004fe80008000404 */
[----:B------:R-:W-:Y:S04]  /*10740*/  STS.U16 [R23+UR4+0x5c00], R5 ;  /* 0x005c000517007988 */ /* 0x000fe80008000404 */
[----:B---3--:R0:W-:Y:S04]  /*10750*/  STS.U16 [R17+UR4+0x4500], R0 ;  /* 0x0045000011007988 */ /* 0x0081e80008000404 */
[----:B0-----:R-:W2:Y:S01]  /*10760*/  LDL.LU R0, [R1+0xe90] ;  /* 0x000e900001007983 */ /* 0x001ea20000300800 */
[----:B------:R-:W-:-:S03]  /*10770*/  IMAD.SHL.U32 R8, R8, 0x2, RZ ;  /* 0x0000000208087824 */ /* 0x000fc600078e00ff */
[----:B----4-:R-:W-:Y:S04]  /*10780*/  STS.U16 [R17+UR4+0x4580], R4 ;  /* 0x0045800411007988 */ /* 0x010fe80008000404 */
[----:B------:R-:W-:Y:S04]  /*10790*/  STS.U16 [R17+UR4+0x4d00], R22 ;  /* 0x004d001611007988 */ /* 0x000fe80008000404 */
[----:B------:R0:W-:Y:S04]  /*107a0*/  STS.U16 [R17+UR4+0x4d80], R16 ;  /* 0x004d801011007988 */ /* 0x0001e80008000404 */
[----:B------:R-:W-:Y:S01]  /*107b0*/  STS.U16 [R17+UR4+0x5500], R14 ;  /* 0x0055000e11007988 */ /* 0x000fe20008000404 */
[----:B------:R-:W-:-:S03]  /*107c0*/  LOP3.LUT R8, R8, 0x60, RZ, 0x3c, !PT ;  /* 0x0000006008087812 */ /* 0x000fc600078e3cff */
[----:B------:R-:W-:Y:S04]  /*107d0*/  STS.U16 [R17+UR4+0x5580], R24 ;  /* 0x0055801811007988 */ /* 0x000fe80008000404 */
        /* <DEDUP_REMOVED lines=8> */
[----:B0-----:R-:W3:Y:S04]  /*10860*/  LDL R16, [R1+0x134] ;  /* 0x0001340001107983 */ /* 0x001ee80000100800 */
[----:B--2---:R0:W-:Y:S04]  /*10870*/  STS.U16 [R8+UR4+0x5e80], R0 ;  /* 0x005e800008007988 */ /* 0x0041e80008000404 */
[----:B------:R-:W-:Y:S04]  /*10880*/  STS.U16 [R8+UR4+0x5e00], R11 ;  /* 0x005e000b08007988 */ /* 0x000fe80008000404 */
[----:B------:R-:W-:Y:S04]  /*10890*/  STS.U16 [R6+UR4+0x4700], R29 ;  /* 0x0047001d06007988 */ /* 0x000fe80008000404 */
[----:B------:R-:W-:Y:S04]  /*108a0*/  STS.U16 [R6+UR4+0x4780], R28 ;  /* 0x0047801c06007988 */ /* 0x000fe80008000404 */
[----:B------:R-:W-:Y:S04]  /*108b0*/  STS.U16 [R6+UR4+0x4f00], R20 ;  /* 0x004f001406007988 */ /* 0x000fe80008000404 */
[----:B------:R1:W-:Y:S04]  /*108c0*/  STS.U16 [R6+UR4+0x4f80], R7 ;  /* 0x004f800706007988 */ /* 0x0003e80008000404 */
[----:B0-----:R-:W2:Y:S01]  /*108d0*/  LDL R0, [R1+0x8d4] ;  /* 0x0008d40001007983 */ /* 0x001ea20000100800 */
[----:B-1----:R-:W0:Y:S03]  /*108e0*/  S2R R7, SR_TID.X ;  /* 0x0000000000077919 */ /* 0x002e260000002100 */
[----:B------:R-:W-:Y:S04]  /*108f0*/  STS.U16 [R6+UR4+0x5700], R10 ;  /* 0x0057000a06007988 */ /* 0x000fe80008000404 */
[----:B------:R-:W-:Y:S04]  /*10900*/  STS.U16 [R6+UR4+0x5780], R19 ;  /* 0x0057801306007988 */ /* 0x000fe80008000404 */
[----:B------:R-:W-:Y:S04]  /*10910*/  STS.U16 [R6+UR4+0x5f80], R27 ;  /* 0x005f801b06007988 */ /* 0x000fe80008000404 */
[----:B------:R-:W-:Y:S01]  /*10920*/  STS.U16 [R6+UR4+0x5f00], R13 ;  /* 0x005f000d06007988 */ /* 0x000fe20008000404 */
[----:B------:R-:W-:Y:S06]  /*10930*/  BAR.SYNC.DEFER_BLOCKING 0x0 ;  /* 0x0000000000007b1d */ /* 0x000fec0000010000 */
[----:B---3--:R-:W-:Y:S04]  /*10940*/  LDSM.16.MT88.4 R8, [R16+UR4] ;  /* 0x000000041008783b */ /* 0x008fe80008004200 */
[----:B------:R-:W-:Y:S01]  /*10950*/  LDSM.16.MT88.4 R16, [R16+UR4+0x800] ;  /* 0x000800041010783b */ /* 0x000fe20008004200 */
[C---:B0-----:R-:W-:Y:S01]  /*10960*/  LOP3.LUT R4, R7.reuse, 0x7, RZ, 0xc0, !PT ;  /* 0x0000000707047812 */ /* 0x041fe200078ec0ff */
[----:B------:R-:W-:-:S04]  /*10970*/  IMAD.SHL.U32 R5, R7, 0x2, RZ ;  /* 0x0000000207057824 */ /* 0x000fc800078e00ff */
[----:B------:R-:W-:-:S05]  /*10980*/  IMAD R4, R4, 0x110, RZ ;  /* 0x0000011004047824 */ /* 0x000fca00078e02ff */
[----:B------:R-:W-:-:S05]  /*10990*/  LOP3.LUT R4, R4, 0x30, R5, 0x78, !PT ;  /* 0x0000003004047812 */ /* 0x000fca00078e7805 */
[----:B------:R-:W0:Y:S04]  /*109a0*/  LDSM.16.M88.4 R20, [R4+UR4+0x4000] ;  /* 0x004000040414783b */ /* 0x000e280008000200 */
[----:B------:R-:W1:Y:S04]  /*109b0*/  LDSM.16.M88.4 R24, [R4+UR4+0x5000] ;  /* 0x005000040418783b */ /* 0x000e680008000200 */
[----:B------:R-:W3:Y:S04]  /*109c0*/  LDSM.16.M88.4 R12, [R4+UR4+0x4800] ;  /* 0x00480004040c783b */ /* 0x000ee80008000200 */
[----:B------:R-:W4:Y:S01]  /*109d0*/  LDSM.16.M88.4 R4, [R4+UR4+0x5800] ;  /* 0x005800040404783b */ /* 0x000f220008000200 */
[----:B0-----:R-:W-:-:S02]  /*109e0*/  IMAD.MOV.U32 R2, RZ, RZ, R23 ;  /* 0x000000ffff027224 */ /* 0x001fc400078e0017 */
[----:B------:R-:W-:Y:S01]  /*109f0*/  IMAD.MOV.U32 R3, RZ, RZ, R22 ;  /* 0x000000ffff037224 */ /* 0x000fe200078e0016 */
[----:B------:R-:W-:Y:S04]  /*10a00*/  STL.64 [R1+0x10], R20 ;  /* 0x0000101401007387 */ /* 0x000fe80000100a00 */
[----:B------:R-:W-:Y:S04]  /*10a10*/  STL [R1+0xe0c], R2 ;  /* 0x000e0c0201007387 */ /* 0x000fe80000100800 */
[----:B------:R-:W-:Y:S04]  /*10a20*/  STL [R1+0xe08], R3 ;  /* 0x000e080301007387 */ /* 0x000fe80000100800 */
[----:B-1----:R-:W-:Y:S04]  /*10a30*/  STL [R1+0xe14], R26 ;  /* 0x000e141a01007387 */ /* 0x002fe80000100800 */
[----:B---3--:R-:W-:Y:S04]  /*10a40*/  STL.64 [R1], R12 ;  /* 0x0000000c01007387 */ /* 0x008fe80000100a00 */
[----:B------:R-:W-:Y:S04]  /*10a50*/  STL.64 [R1+0x8], R14 ;  /* 0x0000080e01007387 */ /* 0x000fe80000100a00 */
[----:B------:R-:W-:Y:S04]  /*10a60*/  STL [R1+0xe10], R27 ;  /* 0x000e101b01007387 */ /* 0x000fe80000100800 */
[----:B------:R0:W-:Y:S04]  /*10a70*/  STL.64 [R1+0xe80], R24 ;  /* 0x000e801801007387 */ /* 0x0001e80000100a00 */
[----:B0-----:R-:W3:Y:S04]  /*10a80*/  LDL.LU.64 R24, [R1+0xe0] ;  /* 0x0000e00001187983 */ /* 0x001ee80000300a00 */
[----:B------:R-:W3:Y:S04]  /*10a90*/  LDL.LU.64 R26, [R1+0xe8] ;  /* 0x0000e800011a7983 */ /* 0x000ee80000300a00 */
[----:B----4-:R-:W-:Y:S04]  /*10aa0*/  STL [R1+0xdbc], R6 ;  /* 0x000dbc0601007387 */ /* 0x010fe80000100800 */
[----:B------:R-:W-:Y:S04]  /*10ab0*/  STL [R1+0xdb8], R7 ;  /* 0x000db80701007387 */ /* 0x000fe80000100800 */
[----:B------:R0:W-:Y:S04]  /*10ac0*/  STL.64 [R1+0xe88], R4 ;  /* 0x000e880401007387 */ /* 0x0001e80000100a00 */
[----:B0-----:R-:W3:Y:S04]  /*10ad0*/  LDL.LU.64 R4, [R1+0x10] ;  /* 0x0000100001047983 */ /* 0x001ee80000300a00 */
[----:B--2---:R-:W0:Y:S04]  /*10ae0*/  LDSM.16.MT88.4 R12, [R0+UR4] ;  /* 0x00000004000c783b */ /* 0x004e280008004200 */
[----:B------:R-:W1:Y:S04]  /*10af0*/  LDSM.16.MT88.4 R20, [R0+UR4+0x800] ;  /* 0x000800040014783b */ /* 0x000e680008004200 */
[----:B0-----:R-:W-:Y:S04]  /*10b00*/  STL.64 [R1+0xe78], R14 ;  /* 0x000e780e01007387 */ /* 0x001fe80000100a00 */
[----:B------:R0:W-:Y:S04]  /*10b10*/  STL.64 [R1+0xe70], R12 ;  /* 0x000e700c01007387 */ /* 0x0001e80000100a00 */
[----:B0-----:R-:W2:Y:S04]  /*10b20*/  LDL.LU.64 R12, [R1+0xd0] ;  /* 0x0000d000010c7983 */ /* 0x001ea80000300a00 */
[----:B------:R-:W2:Y:S04]  /*10b30*/  LDL.LU.64 R14, [R1+0xd8] ;  /* 0x0000d800010e7983 */ /* 0x000ea80000300a00 */
[----:B------:R-:W-:Y:S04]  /*10b40*/  STL [R1+0xe24], R16 ;  /* 0x000e241001007387 */ /* 0x000fe80000100800 */
[----:B------:R0:W-:Y:S04]  /*10b50*/  STL [R1+0xe20], R17 ;  /* 0x000e201101007387 */ /* 0x0001e80000100800 */
[----:B------:R-:W-:Y:S04]  /*10b60*/  STL [R1+0xe1c], R18 ;  /* 0x000e1c1201007387 */ /* 0x000fe80000100800 */
[----:B------:R-:W-:Y:S04]  /*10b70*/  STL [R1+0xe18], R19 ;  /* 0x000e181301007387 */ /* 0x000fe80000100800 */
[----:B0-----:R-:W2:Y:S04]  /*10b80*/  LDL.LU.64 R16, [R1] ;  /* 0x0000000001107983 */ /* 0x001ea80000300a00 */
[----:B------:R-:W-:Y:S04]  /*10b90*/  STL [R1+0xe28], R0 ;  /* 0x000e280001007387 */ /* 0x000fe80000100800 */
[----:B-1----:R-:W-:Y:S04]  /*10ba0*/  STL.64 [R1+0xdb0], R22 ;  /* 0x000db01601007387 */ /* 0x002fe80000100a00 */
[----:B------:R0:W-:Y:S04]  /*10bb0*/  STL.64 [R1+0xda8], R20 ;  /* 0x000da81401007387 */ /* 0x0001e80000100a00 */
[----:B0-----:R-:W4:Y:S04]  /*10bc0*/  LDL.LU.64 R20, [R1+0xc0] ;  /* 0x0000c00001147983 */ /* 0x001f280000300a00 */
[----:B------:R-:W4:Y:S01]  /*10bd0*/  LDL.LU.64 R22, [R1+0xc8] ;  /* 0x0000c80001167983 */ /* 0x000f220000300a00 */
[----:B---3--:R-:W-:Y:S06]  /*10be0*/  HMMA.16816.F32 R24, R8, R4, R24 ;  /* 0x000000040818723c */ /* 0x008fec0000001818 */
[----:B------:R-:W-:-:S02]  /*10bf0*/  IMAD.MOV.U32 R29, RZ, RZ, R4 ;  /* 0x000000ffff1d7224 */ /* 0x000fc400078e0004 */
[----:B------:R-:W-:Y:S02]  /*10c00*/  IMAD.MOV.U32 R28, RZ, RZ, R5 ;  /* 0x000000ffff1c7224 */ /* 0x000fe400078e0005 */
[----:B------:R-:W3:-:S13]  /*10c10*/  LDL.LU.64 R4, [R1+0xe88] ;  /* 0x000e880001047983 */ /* 0x000eda0000300a00 */
[----:B------:R0:W-:Y:S04]  /*10c20*/  STL.64 [R1+0x90], R24 ;  /* 0x0000901801007387 */ /* 0x0001e80000100a00 */
[----:B0-----:R-:W4:Y:S01]  /*10c30*/  LDL.LU.64 R24, [R1+0xe80] ;  /* 0x000e800001187983 */ /* 0x001f220000300a00 */
[----:B------:R-:W-:Y:S02]  /*10c40*/  IMAD.MOV.U32 R2, RZ, RZ, R26 ;  /* 0x000000ffff027224 */ /* 0x000fe400078e001a */
[----:B------:R-:W-:-:S03]  /*10c50*/  IMAD.MOV.U32 R3, RZ, RZ, R27 ;  /* 0x000000ffff037224 */ /* 0x000fc600078e001b */
[----:B------:R0:W-:Y:S01]  /*10c60*/  STL [R1+0xe2c], R2 ;  /* 0x000e2c0201007387 */ /* 0x0001e20000100800 */
[----:B--2---:R-:W-:Y:S06]  /*10c70*/  HMMA.16816.F32 R12, R8, R16, R12 ;  /* 0x00000010080c723c */ /* 0x004fec000000180c */
[----:B------:R-:W-:Y:S02]  /*10c80*/  IMAD.MOV.U32 R7, RZ, RZ, R16 ;  /* 0x000000ffff077224 */ /* 0x000fe400078e0010 */
[----:B------:R-:W-:-:S15]  /*10c90*/  IMAD.MOV.U32 R6, RZ, RZ, R17 ;  /* 0x000000ffff067224 */ /* 0x000fde00078e0011 */
[----:B------:R-:W-:-:S01]  /*10ca0*/  NOP ;  /* 0x0000000000007918 */ /* 0x000fc20000000000 */
[----:B------:R-:W-:Y:S02]  /*10cb0*/  IMAD.MOV.U32 R26, RZ, RZ, R14 ;  /* 0x000000ffff1a7224 */ /* 0x000fe400078e000e */
[----:B------:R-:W-:Y:S02]  /*10cc0*/  IMAD.MOV.U32 R27, RZ, RZ, R15 ;  /* 0x000000ffff1b7224 */ /* 0x000fe400078e000f */
[----:B------:R-:W-:Y:S02]  /*10cd0*/  IMAD.MOV.U32 R18, RZ, RZ, R12 ;  /* 0x000000ffff127224 */ /* 0x000fe400078e000c */
[----:B------:R-:W-:Y:S01]  /*10ce0*/  IMAD.MOV.U32 R19, RZ, RZ, R13 ;  /* 0x000000ffff137224 */ /* 0x000fe200078e000d */
[----:B------:R-:W2:Y:S04]  /*10cf0*/  LDL.LU.64 R14, [R1+0xe78] ;  /* 0x000e7800010e7983 */ /* 0x000ea80000300a00 */
[----:B------:R-:W2:Y:S01]  /*10d00*/  LDL.LU.64 R12, [R1+0xe70] ;  /* 0x000e7000010c7983 */ /* 0x000ea20000300a00 */
[----:B----4-:R-:W-:-:S15]  /*10d10*/  HMMA.16816.F32 R20, R8, R24, R20 ;  /* 0x000000180814723c */ /* 0x010fde0000001814 */
[----:B------:R-:W-:-:S09]  /*10d20*/  NOP ;  /* 0x0000000000007918 */ /* 0x000fd20000000000 */
[----:B0-----:R-:W-:Y:S02]  /*10d30*/  IMAD.MOV.U32 R2, RZ, RZ, R20 ;  /* 0x000000ffff027224 */ /* 0x001fe400078e0014 */
[----:B------:R-:W-:Y:S02]  /*10d40*/  IMAD.MOV.U32 R0, RZ, RZ, R21 ;  /* 0x000000ffff007224 */ /* 0x000fe400078e0015 */
[----:B------:R-:W-:Y:S02]  /*10d50*/  IMAD.MOV.U32 R16, RZ, RZ, R22 ;  /* 0x000000ffff107224 */ /* 0x000fe400078e0016 */
[----:B------:R-:W-:Y:S01]  /*10d60*/  IMAD.MOV.U32 R17, RZ, RZ, R23 ;  /* 0x000000ffff117224 */ /* 0x000fe200078e0017 */
[----:B------:R-:W3:Y:S04]  /*10d70*/  LDL.LU.64 R20, [R1+0xb0] ;  /* 0x0000b00001147983 */ /* 0x000ee80000300a00 */
[----:B------:R-:W3:Y:S04]  /*10d80*/  LDL.LU.64 R22, [R1+0xb8] ;  /* 0x0000b80001167983 */ /* 0x000ee80000300a00 */
[----:B------:R-:W-:Y:S04]  /*10d90*/  STL.64 [R1+0xe48], R26 ;  /* 0x000e481a01007387 */ /* 0x000fe80000100a00 */
[----:B------:R0:W-:Y:S04]  /*10da0*/  STL.64 [R1+0xe40], R24 ;  /* 0x000e401801007387 */ /* 0x0001e80000100a00 */
[----:B0-----:R-:W4:Y:S04]  /*10db0*/  LDL.LU.64 R24, [R1+0x40] ;  /* 0x0000400001187983 */ /* 0x001f280000300a00 */
[----:B------:R-:W2:Y:S04]  /*10dc0*/  LDL.LU.64 R26, [R1+0x48] ;  /* 0x00004800011a7983 */ /* 0x000ea80000300a00 */
[----:B--2---:R-:W-:Y:S04]  /*10dd0*/  STL.64 [R1+0xe58], R26 ;  /* 0x000e581a01007387 */ /* 0x004fe80000100a00 */
[----:B----4-:R-:W-:Y:S04]  /*10de0*/  STL.64 [R1+0xe50], R24 ;  /* 0x000e501801007387 */ /* 0x010fe80000100a00 */
[----:B------:R-:W-:Y:S04]  /*10df0*/  STL.64 [R1+0xe38], R18 ;  /* 0x000e381201007387 */ /* 0x000fe80000100a00 */
[----:B------:R0:W-:Y:S04]  /*10e00*/  STL.64 [R1+0xe30], R16 ;  /* 0x000e301001007387 */ /* 0x0001e80000100a00 */
[----:B0-----:R-:W2:Y:S04]  /*10e10*/  LDL.LU.64 R16, [R1+0x30] ;  /* 0x0000300001107983 */ /* 0x001ea80000300a00 */
[----:B------:R-:W4:Y:S01]  /*10e20*/  LDL.LU.64 R18, [R1+0x38] ;  /* 0x0000380001127983 */ /* 0x000f220000300a00 */
[----:B------:R-:W-:-:S02]  /*10e30*/  IMAD.MOV.U32 R24, RZ, RZ, R29 ;  /* 0x000000ffff187224 */ /* 0x000fc400078e001d */
[----:B------:R-:W-:Y:S01]  /*10e40*/  IMAD.MOV.U32 R25, RZ, RZ, R28 ;  /* 0x000000ffff197224 */ /* 0x000fe200078e001c */
[----:B---3--:R-:W-:Y:S01]  /*10e50*/  HMMA.16816.F32 R20, R8, R4, R20 ;  /* 0x000000040814723c */ /* 0x008fe20000001814 */
[----:B----4-:R-:W-:Y:S04]  /*10e60*/  STL.64 [R1+0xe68], R18 ;  /* 0x000e681201007387 */ /* 0x010fe80000100a00 */
[----:B--2---:R0:W-:Y:S04]  /*10e70*/  STL.64 [R1+0xe60], R16 ;  /* 0x000e601001007387 */ /* 0x0041e80000100a00 */
[----:B0-----:R-:W2:Y:S04]  /*10e80*/  LDL.LU.64 R16, [R1+0x50] ;  /* 0x0000500001107983 */ /* 0x001ea80000300a00 */
[----:B------:R-:W2:Y:S04]  /*10e90*/  LDL.LU.64 R18, [R1+0x58] ;  /* 0x0000580001127983 */ /* 0x000ea80000300a00 */
[----:B------:R-:W3:Y:S04]  /*10ea0*/  LDL.LU.64 R8, [R1+0x20] ;  /* 0x0000200001087983 */ /* 0x000ee80000300a00 */
[----:B------:R-:W3:Y:S04]  /*10eb0*/  LDL.LU.64 R10, [R1+0x28] ;  /* 0x00002800010a7983 */ /* 0x000ee80000300a00 */
[----:B------:R-:W-:Y:S04]  /*10ec0*/  STL [R1+0xdcc], R20 ;  /* 0x000dcc1401007387 */ /* 0x000fe80000100800 */
[----:B------:R-:W-:Y:S04]  /*10ed0*/  STL [R1+0xdc8], R21 ;  /* 0x000dc81501007387 */ /* 0x000fe80000100800 */
[----:B------:R-:W-:Y:S04]  /*10ee0*/  STL [R1+0xdc4], R22 ;  /* 0x000dc41601007387 */ /* 0x000fe80000100800 */
[----:B------:R-:W-:Y:S01]  /*10ef0*/  STL [R1+0xdc0], R23 ;  /* 0x000dc01701007387 */ /* 0x000fe20000100800 */
[----:B--2---:R-:W-:Y:S03]  /*10f00*/  HMMA.16816.F32 R24, R12, R24, R16 ;  /* 0x000000180c18723c */ /* 0x004fe60000001810 */
[----:B------:R-:W2:Y:S04]  /*10f10*/  LDL.LU.64 R18, [R1+0xe68] ;  /* 0x000e680001127983 */ /* 0x000ea80000300a00 */
[----:B------:R-:W2:-:S15]  /*10f20*/  LDL.LU.64 R16, [R1+0xe60] ;  /* 0x000e600001107983 */ /* 0x000e9e0000300a00 */
[----:B------:R-:W-:-:S01]  /*10f30*/  NOP ;  /* 0x0000000000007918 */ /* 0x000fc20000000000 */
[----:B------:R-:W-:Y:S04]  /*10f40*/  STL.64 [R1+0x50], R24 ;  /* 0x0000501801007387 */ /* 0x000fe80000100a00 */
[----:B------:R0:W-:Y:S04]  /*10f50*/  STL.64 [R1+0x58], R26 ;  /* 0x0000581a01007387 */ /* 0x0001e80000100a00 */
[----:B0-----:R-:W4:Y:S04]  /*10f60*/  LDL.LU.64 R26, [R1+0xe58] ;  /* 0x000e5800011a7983 */ /* 0x001f280000300a00 */
[----:B------:R-:W4:Y:S01]  /*10f70*/  LDL.LU.64 R24, [R1+0xe50] ;  /* 0x000e500001187983 */ /* 0x000f220000300a00 */
[----:B------:R-:W-:-:S02]  /*10f80*/  IMAD.MOV.U32 R20, RZ, RZ, R7 ;  /* 0x000000ffff147224 */ /* 0x000fc400078e0007 */
[----:B------:R-:W-:-:S07]  /*10f90*/  IMAD.MOV.U32 R21, RZ, RZ, R6 ;  /* 0x000000ffff157224 */ /* 0x000fce00078e0006 */
[----:B----4-:R-:W-:Y:S01]  /*10fa0*/  HMMA.16816.F32 R20, R12, R20, R24 ;  /* 0x000000140c14723c */ /* 0x010fe20000001818 */
[----:B------:R-:W4:Y:S04]  /*10fb0*/  LDL.LU.64 R26, [R1+0xe48] ;  /* 0x000e4800011a7983 */ /* 0x000f280000300a00 */
[----:B------:R-:W2:-:S15]  /*10fc0*/  LDL.LU.64 R24, [R1+0xe40] ;  /* 0x000e400001187983 */ /* 0x000e9e0000300a00 */
[----:B------:R-:W-:-:S03]  /*10fd0*/  NOP ;  /* 0x0000000000007918 */ /* 0x000fc60000000000 */
[----:B------:R-:W-:Y:S04]  /*10fe0*/  STL.64 [R1+0x40], R20 ;  /* 0x0000401401007387 */ /* 0x000fe80000100a00 */
[----:B------:R0:W-:Y:S01]  /*10ff0*/  STL.64 [R1+0x48], R22 ;  /* 0x0000481601007387 */ /* 0x0001e20000100a00 */
[----:B--2---:R-:W-:-:S15]  /*11000*/  HMMA.16816.F32 R16, R12, R24, R16 ;  /* 0x000000180c10723c */ /* 0x004fde0000001810 */
[----:B------:R-:W-:-:S09]  /*11010*/  NOP ;  /* 0x0000000000007918 */ /* 0x000fd20000000000 */
[----:B------:R-:W-:Y:S02]  /*11020*/  IMAD.MOV.U32 R6, RZ, RZ, R18 ;  /* 0x000000ffff067224 */ /* 0x000fe400078e0012 */
[----:B------:R-:W-:Y:S02]  /*11030*/  IMAD.MOV.U32 R7, RZ, RZ, R19 ;  /* 0x000000ffff077224 */ /* 0x000fe400078e0013 */
[----:B0-----:R-:W-:Y:S02]  /*11040*/  IMAD.MOV.U32 R22, RZ, RZ, R16 ;  /* 0x000000ffff167224 */ /* 0x001fe400078e0010 */
[----:B------:R-:W-:Y:S01]  /*11050*/  IMAD.MOV.U32 R23, RZ, RZ, R17 ;  /* 0x000000ffff177224 */ /* 0x000fe200078e0011 */
[----:B------:R-:W2:Y:S04]  /*11060*/  LDL.LU.64 R18, [R1+0xe38] ;  /* 0x000e380001127983 */ /* 0x000ea80000300a00 */
[----:B------:R-:W4:Y:S04]  /*11070*/  LDL.LU.64 R16, [R1+0xe30] ;  /* 0x000e300001107983 */ /* 0x000f280000300a00 */
[----:B------:R-:W2:Y:S01]  /*11080*/  LDL R25, [R1+0x134] ;  /* 0x0001340001197983 */ /* 0x000ea20000100800 */
[----:B---3--:R-:W-:-:S15]  /*11090*/  HMMA.16816.F32 R8, R12, R4, R8 ;  /* 0x000000040c08723c */ /* 0x008fde0000001808 */
[----:B------:R-:W-:-:S08]  /*110a0*/  NOP ;  /* 0x0000000000007918 */ /* 0x000fd00000000000 */
[----:B------:R-:W-:Y:S01]  /*110b0*/  STL.64 [R1+0x20], R8 ;  /* 0x0000200801007387 */ /* 0x000fe20000100a00 */
[----:B------:R-:W-:Y:S02]  /*110c0*/  IMAD.MOV.U32 R20, RZ, RZ, R10 ;  /* 0x000000ffff147224 */ /* 0x000fe400078e000a */
[----:B------:R-:W-:Y:S01]  /*110d0*/  IMAD.MOV.U32 R21, RZ, RZ, R11 ;  /* 0x000000ffff157224 */ /* 0x000fe200078e000b */
[----:B------:R-:W-:Y:S04]  /*110e0*/  STL.64 [R1+0xdd8], R22 ;  /* 0x000dd81601007387 */ /* 0x000fe80000100a00 */
[----:B------:R0:W-:Y:S02]  /*110f0*/  STL.64 [R1+0xdd0], R20 ;  /* 0x000dd01401007387 */ /* 0x0001e40000100a00 */
[----:B0-----:R-:W-:Y:S01]  /*11100*/  IMAD.MOV.U32 R20, RZ, RZ, R2 ;  /* 0x000000ffff147224 */ /* 0x001fe200078e0002 */
[----:B------:R-:W0:Y:S01]  /*11110*/  S2R R28, SR_TID.X ;  /* 0x00000000001c7919 */ /* 0x000e220000002100 */
[----:B--2---:R-:W1:Y:S04]  /*11120*/  LDSM.16.MT88.4 R8, [R25+UR4+0x1000] ;  /* 0x001000041908783b */ /* 0x004e680008004200 */
[----:B------:R-:W-:Y:S04]  /*11130*/  STL [R1+0xd70], R25 ;  /* 0x000d701901007387 */ /* 0x000fe80000100800 */
[----:B-1----:R-:W-:Y:S04]  /*11140*/  STL [R1+0xd4c], R8 ;  /* 0x000d4c0801007387 */ /* 0x002fe80000100800 */
[----:B------:R-:W-:Y:S04]  /*11150*/  STL [R1+0xd48], R9 ;  /* 0x000d480901007387 */ /* 0x000fe80000100800 */
[----:B------:R-:W-:Y:S04]  /*11160*/  STL [R1+0xd44], R10 ;  /* 0x000d440a01007387 */ /* 0x000fe80000100800 */
[----:B------:R-:W-:Y:S04]  /*11170*/  STL [R1+0xd40], R11 ;  /* 0x000d400b01007387 */ /* 0x000fe80000100800 */
[----:B------:R-:W2:Y:S01]  /*11180*/  LDL.LU R2, [R1+0xe2c] ;  /* 0x000e2c0001027983 */ /* 0x000ea20000300800 */
[C---:B0-----:R-:W-:Y:S01]  /*11190*/  IMAD.SHL.U32 R29, R28.reuse, 0x2, RZ ;  /* 0x000000021c1d7824 */ /* 0x041fe200078e00ff */
[----:B------:R-:W-:-:S05]  /*111a0*/  LOP3.LUT R28, R28, 0x7, RZ, 0xc0, !PT ;  /* 0x000000071c1c7812 */ /* 0x000fca00078ec0ff */
[----:B------:R-:W-:-:S05]  /*111b0*/  IMAD R28, R28, 0x110, RZ ;  /* 0x000001101c1c7824 */ /* 0x000fca00078e02ff */
[----:B------:R-:W-:-:S04]  /*111c0*/  LOP3.LUT R28, R28, 0x30, R29, 0x78, !PT ;  /* 0x000000301c1c7812 */ /* 0x000fc800078e781d */
[----:B------:R-:W-:-:S05]  /*111d0*/  LOP3.LUT R28, R28, 0x40, RZ, 0x3c, !PT ;  /* 0x000000401c1c7812 */ /* 0x000fca00078e3cff */
[----:B------:R-:W0:Y:S01]  /*111e0*/  LDSM.16.M88.4 R8, [R28+UR4+0x4000] ;  /* 0x004000041c08783b */ /* 0x000e220008000200 */
[----:B------:R-:W-:Y:S02]  /*111f0*/  IMAD.MOV.U32 R21, RZ, RZ, R0 ;  /* 0x000000ffff157224 */ /* 0x000fe400078e0000 */
[----:B----4-:R-:W-:Y:S02]  /*11200*/  IMAD.MOV.U32 R22, RZ, RZ, R16 ;  /* 0x000000ffff167224 */ /* 0x010fe400078e0010 */
[----:B------:R-:W-:Y:S01]  /*11210*/  IMAD.MOV.U32 R23, RZ, RZ, R17 ;  /* 0x000000ffff177224 */ /* 0x000fe200078e0011 */
[----:B------:R-:W1:Y:S04]  /*11220*/  LDSM.16.M88.4 R12, [R28+UR4+0x4800] ;  /* 0x004800041c0c783b */ /* 0x000e680008000200 */
[----:B0-----:R-:W-:Y:S04]  /*11230*/  STL.64 [R1+0xa0], R8 ;  /* 0x0000a00801007387 */ /* 0x001fe80000100a00 */
[----:B------:R-:W-:Y:S04]  /*11240*/  STL.64 [R1+0xa8], R10 ;  /* 0x0000a80a01007387 */ /* 0x000fe80000100a00 */
[----:B------:R-:W3:Y:S04]  /*11250*/  LDL.LU R0, [R1+0xe28] ;  /* 0x000e280001007983 */ /* 0x000ee80000300800 */
[----:B------:R-:W4:Y:S04]  /*11260*/  LDL.LU R16, [R1+0xe24] ;  /* 0x000e240001107983 */ /* 0x000f280000300800 */
[----:B------:R-:W4:Y:S04]  /*11270*/  LDL.LU R17, [R1+0xe20] ;  /* 0x000e200001117983 */ /* 0x000f280000300800 */
[----:B------:R0:W-:Y:S04]  /*11280*/  STL.64 [R1+0xde8], R22 ;  /* 0x000de81601007387 */ /* 0x0001e80000100a00 */
[----:B------:R1:W-:Y:S01]  /*11290*/  STL.64 [R1+0xde0], R20 ;  /* 0x000de01401007387 */ /* 0x0003e20000100a00 */
[----:B0-----:R-:W-:-:S02]  /*112a0*/  IMAD.MOV.U32 R22, RZ, RZ, R26 ;  /* 0x000000ffff167224 */ /* 0x001fc400078e001a */
[----:B-1----:R-:W-:Y:S02]  /*112b0*/  IMAD.MOV.U32 R20, RZ, RZ, R18 ;  /* 0x000000ffff147224 */ /* 0x002fe400078e0012 */
[----:B------:R-:W-:Y:S01]  /*112c0*/  IMAD.MOV.U32 R23, RZ, RZ, R27 ;  /* 0x000000ffff177224 */ /* 0x000fe200078e001b */
[----:B------:R-:W4:Y:S01]  /*112d0*/  LDL.LU R18, [R1+0xe1c] ;  /* 0x000e1c0001127983 */ /* 0x000f220000300800 */
[----:B------:R-:W-:-:S03]  /*112e0*/  IMAD.MOV.U32 R21, RZ, RZ, R19 ;  /* 0x000000ffff157224 */ /* 0x000fc600078e0013 */
[----:B------:R-:W4:Y:S04]  /*112f0*/  LDL.LU R19, [R1+0xe18] ;  /* 0x000e180001137983 */ /* 0x000f280000300800 */
[----:B------:R-:W4:Y:S04]  /*11300*/  LDL.LU R26, [R1+0xe14] ;  /* 0x000e1400011a7983 */ /* 0x000f280000300800 */
[----:B------:R-:W4:Y:S04]  /*11310*/  LDL.LU R27, [R1+0xe10] ;  /* 0x000e1000011b7983 */ /* 0x000f280000300800 */
[----:B------:R-:W-:Y:S04]  /*11320*/  STL.64 [R1+0xe00], R22 ;  /* 0x000e001601007387 */ /* 0x000fe80000100a00 */
[----:B------:R0:W-:Y:S04]  /*11330*/  STL.64 [R1+0xdf8], R20 ;  /* 0x000df81401007387 */ /* 0x0001e80000100a00 */
[----:B0-----:R-:W4:Y:S04]  /*11340*/  LDL.LU R20, [R1+0x90] ;  /* 0x0000900001147983 */ /* 0x001f280000300800 */
[----:B------:R-:W4:Y:S01]  /*11350*/  LDL.LU R21, [R1+0x94] ;  /* 0x0000940001157983 */ /* 0x000f220000300800 */
[----:B------:R-:W-:-:S02]  /*11360*/  IMAD.MOV.U32 R23, RZ, RZ, R3 ;  /* 0x000000ffff177224 */ /* 0x000fc400078e0003 */
[----:B------:R-:W-:Y:S02]  /*11370*/  IMAD.MOV.U32 R8, RZ, RZ, R12 ;  /* 0x000000ffff087224 */ /* 0x000fe400078e000c */
[----:B------:R-:W-:Y:S02]  /*11380*/  IMAD.MOV.U32 R9, RZ, RZ, R13 ;  /* 0x000000ffff097224 */ /* 0x000fe400078e000d */
[----:B--2---:R-:W-:Y:S02]  /*11390*/  IMAD.MOV.U32 R22, RZ, RZ, R2 ;  /* 0x000000ffff167224 */ /* 0x004fe400078e0002 */
[----:B------:R-:W2:Y:S04]  /*113a0*/  LDL.LU R2, [R1+0xe0c] ;  /* 0x000e0c0001027983 */ /* 0x000ea80000300800 */
[----:B------:R-:W4:Y:S04]  /*113b0*/  LDL.LU R3, [R1+0xe08] ;  /* 0x000e080001037983 */ /* 0x000f280000300800 */
[----:B------:R-:W-:Y:S04]  /*113c0*/  STL.64 [R1+0xc8], R14 ;  /* 0x0000c80e01007387 */ /* 0x000fe80000100a00 */
[----:B------:R-:W0:Y:S04]  /*113d0*/  LDSM.16.M88.4 R12, [R28+UR4+0x5000] ;  /* 0x005000041c0c783b */ /* 0x000e280008000200 */
[----:B0-----:R-:W-:Y:S04]  /*113e0*/  STL [R1+0xd4], R13 ;  /* 0x0000d40d01007387 */ /* 0x001fe80000100800 */
[----:B------:R-:W-:Y:S01]  /*113f0*/  STL.64 [R1+0xd8], R14 ;  /* 0x0000d80e01007387 */ /* 0x000fe20000100a00 */
[----:B------:R-:W-:-:S03]  /*11400*/  IMAD.MOV.U32 R11, RZ, RZ, R12 ;  /* 0x000000ffff0b7224 */ /* 0x000fc600078e000c */
[----:B------:R-:W0:Y:S04]  /*11410*/  LDSM.16.M88.4 R12, [R28+UR4+0x5800] ;  /* 0x005800041c0c783b */ /* 0x000e280008000200 */
[----:B0-----:R-:W-:Y:S04]  /*11420*/  STL.64 [R1+0xe0], R12 ;  /* 0x0000e00c01007387 */ /* 0x001fe80000100a00 */
[----:B------:R-:W-:Y:S04]  /*11430*/  STL.64 [R1+0xe8], R14 ;  /* 0x0000e80e01007387 */ /* 0x000fe80000100a00 */
[----:B---3--:R-:W0:Y:S04]  /*11440*/  LDSM.16.MT88.4 R12, [R0+UR4+0x1000] ;  /* 0x00100004000c783b */ /* 0x008e280008004200 */
[----:B------:R-:W-:Y:S04]  /*11450*/  STL [R1+0xd74], R0 ;  /* 0x000d740001007387 */ /* 0x000fe80000100800 */
[----:B0-----:R-:W-:Y:S04]  /*11460*/  STL [R1+0xd04], R12 ;  /* 0x000d040c01007387 */ /* 0x001fe80000100800 */
[----:B------:R-:W-:Y:S04]  /*11470*/  STL [R1+0xd00], R13 ;  /* 0x000d000d01007387 */ /* 0x000fe80000100800 */
[----:B------:R-:W-:Y:S04]  /*11480*/  STL [R1+0xcfc], R14 ;  /* 0x000cfc0e01007387 */ /* 0x000fe80000100800 */
[----:B------:R2:W-:Y:S02]  /*11490*/  STL [R1+0xcf8], R15 ;  /* 0x000cf80f01007387 */ /* 0x0005e40000100800 */
[----:B--2---:R-:W-:-:S02]  /*114a0*/  IMAD.MOV.U32 R15, RZ, RZ, R2 ;  /* 0x000000ffff0f7224 */ /* 0x004fc400078e0002 */
[----:B----4-:R-:W-:-:S07]  /*114b0*/  IMAD.MOV.U32 R14, RZ, RZ, R3 ;  /* 0x000000ffff0e7224 */ /* 0x010fce00078e0003 */
[----:B------:R-:W-:-:S15]  /*114c0*/  HMMA.16816.F32 R20, R16, R14, R20 ;  /* 0x0000000e1014723c */ /* 0x000fde0000001814 */
[----:B------:R-:W-:-:S09]  /*114d0*/  NOP ;  /* 0x0000000000007918 */ /* 0x000fd20000000000 */
[----:B------:R-:W-:Y:S02]  /*114e0*/  IMAD.MOV.U32 R5, RZ, RZ, R22 ;  /* 0x000000ffff057224 */ /* 0x000fe400078e0016 */
[----:B------:R-:W-:Y:S02]  /*114f0*/  IMAD.MOV.U32 R4, RZ, RZ, R23 ;  /* 0x000000ffff047224 */ /* 0x000fe400078e0017 */
[----:B------:R-:W-:Y:S02]  /*11500*/  IMAD.MOV.U32 R10, RZ, RZ, R20 ;  /* 0x000000ffff0a7224 */ /* 0x000fe400078e0014 */
[----:B------:R-:W-:Y:S01]  /*11510*/  IMAD.MOV.U32 R24, RZ, RZ, R21 ;  /* 0x000000ffff187224 */ /* 0x000fe200078e0015 */
[----:B------:R-:W2:Y:S04]  /*11520*/  LDL.LU.64 R22, [R1+0xe00] ;  /* 0x000e000001167983 */ /* 0x000ea80000300a00 */
[----:B------:R-:W2:Y:S04]  /*11530*/  LDL.LU.64 R20, [R1+0xdf8] ;  /* 0x000df80001147983 */ /* 0x000ea80000300a00 */
[----:B------:R0:W-:Y:S04]  /*11540*/  STL.64 [R1+0xdf0], R14 ;  /* 0x000df00e01007387 */ /* 0x0001e80000100a00 */
[----:B0-----:R-:W2:Y:S04]  /*11550*/  LDL.LU.64 R14, [R1+0x8] ;  /* 0x00000800010e7983 */ /* 0x001ea80000300a00 */
[----:B------:R-:W-:Y:S04]  /*11560*/  STL [R1+0xd7c], R5 ;  /* 0x000d7c0501007387 */ /* 0x000fe80000100800 */
[----:B------:R-:W-:Y:S04]  /*11570*/  STL [R1+0xd78], R24 ;  /* 0x000d781801007387 */ /* 0x000fe80000100800 */
[----:B------:R-:W-:Y:S04]  /*11580*/  STL.64 [R1+0xd58], R10 ;  /* 0x000d580a01007387 */ /* 0x000fe80000100a00 */
[----:B------:R0:W-:Y:S01]  /*11590*/  STL.64 [R1+0xd50], R8 ;  /* 0x000d500801007387 */ /* 0x0001e20000100a00 */
[----:B--2---:R-:W-:Y:S06]  /*115a0*/  HMMA.16816.F32 R20, R16, R14, R20 ;  /* 0x0000000e1014723c */ /* 0x004fec0000001814 */
[----:B0-----:R-:W-:-:S02]  /*115b0*/  IMAD.MOV.U32 R9, RZ, RZ, R14 ;  /* 0x000000ffff097224 */ /* 0x001fc400078e000e */
[----:B------:R-:W-:Y:S02]  /*115c0*/  IMAD.MOV.U32 R8, RZ, RZ, R15 ;  /* 0x000000ffff087224 */ /* 0x000fe400078e000f */
[----:B------:R-:W2:-:S14]  /*115d0*/  LDL.LU.64 R14, [R1+0xdf0] ;  /* 0x000df000010e7983 */ /* 0x000e9c0000300a00 */
[----:B------:R-:W-:Y:S02]  /*115e0*/  IMAD.MOV.U32 R3, RZ, RZ, R22 ;  /* 0x000000ffff037224 */ /* 0x000fe400078e0016 */
[----:B------:R-:W-:Y:S02]  /*115f0*/  IMAD.MOV.U32 R2, RZ, RZ, R23 ;  /* 0x000000ffff027224 */ /* 0x000fe400078e0017 */
[----:B------:R-:W-:Y:S02]  /*11600*/  IMAD.MOV.U32 R29, RZ, RZ, R20 ;  /* 0x000000ffff1d7224 */ /* 0x000fe400078e0014 */
[----:B------:R-:W-:Y:S01]  /*11610*/  IMAD.MOV.U32 R28, RZ, RZ, R21 ;  /* 0x000000ffff1c7224 */ /* 0x000fe200078e0015 */
[----:B------:R-:W3:Y:S04]  /*11620*/  LDL.LU.64 R22, [R1+0xde8] ;  /* 0x000de80001167983 */ /* 0x000ee80000300a00 */
[----:B------:R-:W3:Y:S02]  /*11630*/  LDL.LU.64 R20, [R1+0xde0] ;  /* 0x000de00001147983 */ /* 0x000ee40000300a00 */
[----:B---3--:R-:W-:-:S15]  /*11640*/  HMMA.16816.F32 R20, R16, R26, R20 ;  /* 0x0000001a1014723c */ /* 0x008fde0000001814 */
[----:B------:R-:W-:-:S09]  /*11650*/  NOP ;  /* 0x0000000000007918 */ /* 0x000fd20000000000 */
[----:B------:R-:W-:Y:S02]  /*11660*/  IMAD.MOV.U32 R0, RZ, RZ, R22 ;  /* 0x000000ffff007224 */ /* 0x000fe400078e0016 */
[----:B------:R-:W-:Y:S02]  /*11670*/  IMAD.MOV.U32 R25, RZ, RZ, R23 ;  /* 0x000000ffff197224 */ /* 0x000fe400078e0017 */
[----:B------:R-:W-:Y:S02]  /*11680*/  IMAD.MOV.U32 R5, RZ, RZ, R20 ;  /* 0x000000ffff057224 */ /* 0x000fe400078e0014 */
[----:B------:R-:W-:Y:S01]  /*11690*/  IMAD.MOV.U32 R24, RZ, RZ, R21 ;  /* 0x000000ffff187224 */ /* 0x000fe200078e0015 */
[----:B------:R-:W3:Y:S04]  /*116a0*/  LDL.LU.64 R22, [R1+0xdd8] ;  /* 0x000dd80001167983 */ /* 0x000ee80000300a00 */
[----:B------:R-:W4:Y:S04]  /*116b0*/  LDL.LU.64 R20, [R1+0xdd0] ;  /* 0x000dd00001147983 */ /* 0x000f280000300a00 */
[----:B------:R0:W-:Y:S04]  /*116c0*/  STL.64 [R1+0xd88], R26 ;  /* 0x000d881a01007387 */ /* 0x0001e80000100a00 */
[----:B------:R1:W-:Y:S01]  /*116d0*/  STL.64 [R1+0xd80], R24 ;  /* 0x000d801801007387 */ /* 0x0003e20000100a00 */
[----:B0-----:R-:W-:-:S02]  /*116e0*/  IMAD.MOV.U32 R26, RZ, RZ, R9 ;  /* 0x000000ffff1a7224 */ /* 0x001fc400078e0009 */
[----:B------:R-:W-:-:S05]  /*116f0*/  IMAD.MOV.U32 R27, RZ, RZ, R8 ;  /* 0x000000ffff1b7224 */ /* 0x000fca00078e0008 */
[----:B------:R0:W-:Y:S04]  /*11700*/  STL.64 [R1+0xda0], R26 ;  /* 0x000da01a01007387 */ /* 0x0001e80000100a00 */
[----:B-1----:R-:W2:Y:S04]  /*11710*/  LDL.LU R24, [R1+0x50] ;  /* 0x0000500001187983 */ /* 0x002ea80000300800 */
[----:B------:R-:W2:Y:S04]  /*11720*/  LDL.LU R25, [R1+0x54] ;  /* 0x0000540001197983 */ /* 0x000ea80000300800 */
[----:B0-----:R-:W2:Y:S04]  /*11730*/  LDL.LU R26, [R1+0x58] ;  /* 0x00005800011a7983 */ /* 0x001ea80000300800 */
[----:B------:R-:W2:Y:S04]  /*11740*/  LDL.LU R27, [R1+0x5c] ;  /* 0x00005c00011b7983 */ /* 0x000ea80000300800 */
[----:B------:R-:W3:Y:S04]  /*11750*/  LDL.LU R8, [R1+0x20] ;  /* 0x0000200001087983 */ /* 0x000ee80000300800 */
[----:B------:R-:W3:Y:S01]  /*11760*/  LDL.LU R9, [R1+0x24] ;  /* 0x0000240001097983 */ /* 0x000ee20000300800 */
[----:B----4-:R-:W-:-:S02]  /*11770*/  IMAD.MOV.U32 R10, RZ, RZ, R20 ;  /* 0x000000ffff0a7224 */ /* 0x010fc400078e0014 */
[----:B------:R-:W-:Y:S01]  /*11780*/  IMAD.MOV.U32 R11, RZ, RZ, R21 ;  /* 0x000000ffff0b7224 */ /* 0x000fe200078e0015 */
[----:B------:R-:W4:Y:S04]  /*11790*/  LDL.LU R20, [R1+0xdcc] ;  /* 0x000dcc0001147983 */ /* 0x000f280000300800 */
[----:B------:R-:W4:Y:S04]  /*117a0*/  LDL.LU R21, [R1+0xdc8] ;  /* 0x000dc80001157983 */ /* 0x000f280000300800 */
[----:B------:R0:W-:Y:S02]  /*117b0*/  STL.64 [R1+0xd68], R10 ;  /* 0x000d680a01007387 */ /* 0x0001e40000100a00 */
[----:B0-----:R-:W-:-:S02]  /*117c0*/  IMAD.MOV.U32 R10, RZ, RZ, R6 ;  /* 0x000000ffff0a7224 */ /* 0x001fc400078e0006 */
[----:B------:R-:W-:Y:S01]  /*117d0*/  IMAD.MOV.U32 R11, RZ, RZ, R7 ;  /* 0x000000ffff0b7224 */ /* 0x000fe200078e0007 */
[----:B---3--:R0:W-:Y:S02]  /*117e0*/  STL.64 [R1+0xd60], R8 ;  /* 0x000d600801007387 */ /* 0x0081e40000100a00 */
[----:B0-----:R-:W-:Y:S02]  /*117f0*/  IMAD.MOV.U32 R8, RZ, RZ, R22 ;  /* 0x000000ffff087224 */ /* 0x001fe400078e0016 */
[----:B------:R-:W-:Y:S01]  /*11800*/  IMAD.MOV.U32 R9, RZ, RZ, R23 ;  /* 0x000000ffff097224 */ /* 0x000fe200078e0017 */
[----:B------:R-:W4:Y:S04]  /*11810*/  LDL.LU R22, [R1+0xdc4] ;  /* 0x000dc40001167983 */ /* 0x000f280000300800 */
[----:B------:R-:W4:Y:S04]  /*11820*/  LDL.LU R23, [R1+0xdc0] ;  /* 0x000dc00001177983 */ /* 0x000f280000300800 */
[----:B------:R-:W4:Y:S04]  /*11830*/  LDL.LU R6, [R1+0xdbc] ;  /* 0x000dbc0001067983 */ /* 0x000f280000300800 */
[----:B------:R-:W4:Y:S04]  /*11840*/  LDL.LU R7, [R1+0xdb8] ;  /* 0x000db80001077983 */ /* 0x000f280000300800 */
[----:B------:R-:W-:Y:S04]  /*11850*/  STL.64 [R1+0xd98], R10 ;  /* 0x000d980a01007387 */ /* 0x000fe80000100a00 */
[----:B------:R0:W-:Y:S04]  /*11860*/  STL.64 [R1+0xd90], R8 ;  /* 0x000d900801007387 */ /* 0x0001e80000100a00 */
[----:B0-----:R-:W3:Y:S04]  /*11870*/  LDL.LU R8, [R1+0x40] ;  /* 0x0000400001087983 */ /* 0x001ee80000300800 */
[----:B------:R-:W3:Y:S04]  /*11880*/  LDL.LU R9, [R1+0x44] ;  /* 0x0000440001097983 */ /* 0x000ee80000300800 */
[----:B------:R-:W3:Y:S04]  /*11890*/  LDL.LU R10, [R1+0x48] ;  /* 0x00004800010a7983 */ /* 0x000ee80000300800 */
[----:B------:R-:W3:Y:S01]  /*118a0*/  LDL.LU R11, [R1+0x4c] ;  /* 0x00004c00010b7983 */ /* 0x000ee20000300800 */
[----:B----4-:R-:W-:-:S15]  /*118b0*/  HMMA.16816.F32 R20, R16, R6, R20 ;  /* 0x000000061014723c */ /* 0x010fde0000001814 */
[----:B------:R-:W-:-:S09]  /*118c0*/  NOP ;  /* 0x0000000000007918 */ /* 0x000fd20000000000 */
[----:B------:R-:W-:Y:S02]  /*118d0*/  IMAD.MOV.U32 R17, RZ, RZ, R22 ;  /* 0x000000ffff117224 */ /* 0x000fe400078e0016 */
[----:B------:R-:W-:Y:S02]  /*118e0*/  IMAD.MOV.U32 R16, RZ, RZ, R23 ;  /* 0x000000ffff107224 */ /* 0x000fe400078e0017 */
[----:B------:R-:W-:Y:S02]  /*118f0*/  IMAD.MOV.U32 R19, RZ, RZ, R20 ;  /* 0x000000ffff137224 */ /* 0x000fe400078e0014 */
[----:B------:R-:W-:Y:S01]  /*11900*/  IMAD.MOV.U32 R18, RZ, RZ, R21 ;  /* 0x000000ffff127224 */ /* 0x000fe200078e0015 */
[----:B------:R-:W2:Y:S04]  /*11910*/  LDL.LU.64 R22, [R1+0xdb0] ;  /* 0x000db00001167983 */ /* 0x000ea80000300a00 */
[----:B------:R-:W2:Y:S02]  /*11920*/  LDL.LU.64 R20, [R1+0xda8] ;  /* 0x000da80001147983 */ /* 0x000ea40000300a00 */
[----:B--2---:R-:W-:-:S15]  /*11930*/  HMMA.16816.F32 R24, R20, R14, R24 ;  /* 0x0000000e1418723c */ /* 0x004fde0000001818 */
[----:B------:R-:W-:-:S08]  /*11940*/  NOP ;  /* 0x0000000000007918 */ /* 0x000fd00000000000 */
[----:B------:R0:W-:Y:S01]  /*11950*/  STL [R1+0x5c], R27 ;  /* 0x00005c1b01007387 */ /* 0x0001e20000100800 */
[----:B------:R-:W-:-:S03]  /*11960*/  IMAD.MOV.U32 R15, RZ, RZ, R26 ;  /* 0x000000ffff0f7224 */ /* 0x000fc600078e001a */
[----:B0-----:R-:W3:Y:S01]  /*11970*/  LDL.LU.64 R26, [R1+0xda0] ;  /* 0x000da000011a7983 */ /* 0x001ee20000300a00 */
[----:B------:R-:W-:Y:S02]  /*11980*/  IMAD.MOV.U32 R13, RZ, RZ, R24 ;  /* 0x000000ffff0d7224 */ /* 0x000fe400078e0018 */
[----:B------:R-:W-:Y:S02]  /*11990*/  IMAD.MOV.U32 R14, RZ, RZ, R25 ;  /* 0x000000ffff0e7224 */ /* 0x000fe400078e0019 */
[----:B---3--:R-:W-:Y:S01]  /*119a0*/  HMMA.16816.F32 R24, R20, R26, R8 ;  /* 0x0000001a1418723c */ /* 0x008fe20000001808 */
[----:B------:R-:W2:Y:S04]  /*119b0*/  LDL.LU.64 R10, [R1+0xd98] ;  /* 0x000d9800010a7983 */ /* 0x000ea80000300a00 */
[----:B------:R-:W2:-:S15]  /*119c0*/  LDL.LU.64 R8, [R1+0xd90] ;  /* 0x000d900001087983 */ /* 0x000e9e0000300a00 */
[----:B------:R-:W-:-:S03]  /*119d0*/  NOP ;  /* 0x0000000000007918 */ /* 0x000fc60000000000 */
[----:B------:R-:W-:Y:S04]  /*119e0*/  STL.64 [R1+0x40], R24 ;  /* 0x0000401801007387 */ /* 0x000fe80000100a00 */
[----:B------:R0:W-:Y:S01]  /*119f0*/  STL [R1+0x48], R26 ;  /* 0x0000481a01007387 */ /* 0x0001e20000100800 */
[----:B------:R-:W-:-:S03]  /*11a00*/  IMAD.MOV.U32 R12, RZ, RZ, R27 ;  /* 0x000000ffff0c7224 */ /* 0x000fc600078e001b */
[----:B0-----:R-:W2:Y:S04]  /*11a10*/  LDL.LU.64 R26, [R1+0xd88] ;  /* 0x000d8800011a7983 */ /* 0x001ea80000300a00 */
[----:B------:R-:W3:Y:S04]  /*11a20*/  LDL.LU.64 R24, [R1+0xd80] ;  /* 0x000d800001187983 */ /* 0x000ee80000300a00 */
[----:B------:R0:W-:Y:S04]  /*11a30*/  STL.64 [R1+0xd10], R14 ;  /* 0x000d100e01007387 */ /* 0x0001e80000100a00 */
[----:B------:R1:W-:Y:S01]  /*11a40*/  STL.64 [R1+0xd08], R12 ;  /* 0x000d080c01007387 */ /* 0x0003e20000100a00 */
[----:B0-----:R-:W-:-:S02]  /*11a50*/  IMAD.MOV.U32 R14, RZ, RZ, R0 ;  /* 0x000000ffff0e7224 */ /* 0x001fc400078e0000 */
[----:B-1----:R-:W-:Y:S02]  /*11a60*/  IMAD.MOV.U32 R12, RZ, RZ, R5 ;  /* 0x000000ffff0c7224 */ /* 0x002fe400078e0005 */
[----:B------:R-:W4:Y:S01]  /*11a70*/  LDL.LU R5, [R1+0xd7c] ;  /* 0x000d7c0001057983 */ /* 0x000f220000300800 */
[----:B--2---:R-:W-:Y:S01]  /*11a80*/  HMMA.16816.F32 R8, R20, R26, R8 ;  /* 0x0000001a1408723c */ /* 0x004fe20000001808 */
[----:B---3--:R-:W-:Y:S02]  /*11a90*/  IMAD.MOV.U32 R15, RZ, RZ, R25 ;  /* 0x000000ffff0f7224 */ /* 0x008fe400078e0019 */
[----:B------:R-:W-:Y:S02]  /*11aa0*/  IMAD.MOV.U32 R13, RZ, RZ, R24 ;  /* 0x000000ffff0d7224 */ /* 0x000fe400078e0018 */
[----:B------:R-:W2:Y:S04]  /*11ab0*/  LDL.LU R24, [R1+0xd78] ;  /* 0x000d780001187983 */ /* 0x000ea80000300800 */
[----:B------:R-:W3:Y:S04]  /*11ac0*/  LDL.LU R0, [R1+0xd74] ;  /* 0x000d740001007983 */ /* 0x000ee80000300800 */
[----:B------:R-:W2:Y:S04]  /*11ad0*/  LDL.LU R25, [R1+0xd70] ;  /* 0x000d700001197983 */ /* 0x000ea80000300800 */
[----:B------:R0:W-:Y:S04]  /*11ae0*/  STL.64 [R1+0xd20], R14 ;  /* 0x000d200e01007387 */ /* 0x0001e80000100a00 */
[----:B------:R1:W-:Y:S01]  /*11af0*/  STL.64 [R1+0xd18], R12 ;  /* 0x000d180c01007387 */ /* 0x0003e20000100a00 */
[----:B0-----:R-:W-:-:S02]  /*11b00*/  IMAD.MOV.U32 R14, RZ, RZ, R3 ;  /* 0x000000ffff0e7224 */ /* 0x001fc400078e0003 */
[----:B------:R-:W-:Y:S02]  /*11b10*/  IMAD.MOV.U32 R15, RZ, RZ, R2 ;  /* 0x000000ffff0f7224 */ /* 0x000fe400078e0002 */
[----:B-1----:R-:W-:Y:S02]  /*11b20*/  IMAD.MOV.U32 R12, RZ, RZ, R29 ;  /* 0x000000ffff0c7224 */ /* 0x002fe400078e001d */
[----:B------:R-:W-:Y:S01]  /*11b30*/  IMAD.MOV.U32 R13, RZ, RZ, R28 ;  /* 0x000000ffff0d7224 */ /* 0x000fe200078e001c */
[----:B------:R-:W-:Y:S04]  /*11b40*/  STL.64 [R1+0xd30], R14 ;  /* 0x000d300e01007387 */ /* 0x000fe80000100a00 */
[----:B------:R0:W-:Y:S01]  /*11b50*/  STL.64 [R1+0xd28], R12 ;  /* 0x000d280c01007387 */ /* 0x0001e20000100a00 */
[----:B------:R-:W-:-:S02]  /*11b60*/  IMAD.MOV.U32 R3, RZ, RZ, R10 ;  /* 0x000000ffff037224 */ /* 0x000fc400078e000a */
[----:B------:R-:W-:Y:S02]  /*11b70*/  IMAD.MOV.U32 R2, RZ, RZ, R11 ;  /* 0x000000ffff027224 */ /* 0x000fe400078e000b */
[----:B------:R-:W-:Y:S02]  /*11b80*/  IMAD.MOV.U32 R29, RZ, RZ, R8 ;  /* 0x000000ffff1d7224 */ /* 0x000fe400078e0008 */
[----:B------:R-:W-:Y:S01]  /*11b90*/  IMAD.MOV.U32 R28, RZ, RZ, R9 ;  /* 0x000000ffff1c7224 */ /* 0x000fe200078e0009 */
[----:B0-----:R-:W3:Y:S04]  /*11ba0*/  LDL.LU.64 R12, [R1+0xa0] ;  /* 0x0000a000010c7983 */ /* 0x001ee80000300a00 */
[----:B------:R-:W4:Y:S04]  /*11bb0*/  LDL.LU.64 R10, [R1+0xd68] ;  /* 0x000d6800010a7983 */ /* 0x000f280000300a00 */
[----:B------:R-:W4:Y:S02]  /*11bc0*/  LDL.LU.64 R8, [R1+0xd60] ;  /* 0x000d600001087983 */ /* 0x000f240000300a00 */
[----:B----4-:R-:W-:Y:S02]  /*11bd0*/  HMMA.16816.F32 R20, R20, R6, R8 ;  /* 0x000000061414723c */ /* 0x010fe40000001808 */
[----:B------:R-:W4:Y:S04]  /*11be0*/  LDL.LU.64 R10, [R1+0xd58] ;  /* 0x000d5800010a7983 */ /* 0x000f280000300a00 */
[----:B------:R-:W3:-:S15]  /*11bf0*/  LDL.LU.64 R8, [R1+0xd50] ;  /* 0x000d500001087983 */ /* 0x000ede0000300a00 */
[----:B------:R-:W-:-:S02]  /*11c00*/  NOP ;  /* 0x0000000000007918 */ /* 0x000fc40000000000 */
[----:B------:R0:W-:Y:S02]  /*11c10*/  STL.64 [R1+0xcd0], R22 ;  /* 0x000cd01601007387 */ /* 0x0001e40000100a00 */
[----:B0-----:R-:W-:Y:S02]  /*11c20*/  IMAD.MOV.U32 R22, RZ, RZ, R5 ;  /* 0x000000ffff167224 */ /* 0x001fe400078e0005 */
[----:B------:R-:W-:Y:S02]  /*11c30*/  IMAD.MOV.U32 R23, RZ, RZ, R4 ;  /* 0x000000ffff177224 */ /* 0x000fe400078e0004 */
[----:B--2---:R0:W1:Y:S04]  /*11c40*/  LDSM.16.MT88.4 R4, [R25+UR4+0x1800] ;  /* 0x001800041904783b */ /* 0x0040680008004200 */
[----:B------:R3:W-:Y:S01]  /*11c50*/  STL.64 [R1+0xcc8], R20 ;  /* 0x000cc81401007387 */ /* 0x0007e20000100a00 */
[----:B------:R-:W-:-:S02]  /*11c60*/  IMAD.MOV.U32 R26, RZ, RZ, R17 ;  /* 0x000000ffff1a7224 */ /* 0x000fc400078e0011 */
[----:B------:R-:W-:Y:S02]  /*11c70*/  IMAD.MOV.U32 R27, RZ, RZ, R16 ;  /* 0x000000ffff1b7224 */ /* 0x000fe400078e0010 */
[----:B0-----:R-:W-:Y:S02]  /*11c80*/  IMAD.MOV.U32 R25, RZ, RZ, R18 ;  /* 0x000000ffff197224 */ /* 0x001fe400078e0012 */
[----:B---3--:R-:W-:Y:S02]  /*11c90*/  IMAD.MOV.U32 R20, RZ, RZ, R8 ;  /* 0x000000ffff147224 */ /* 0x008fe400078e0008 */
[----:B------:R-:W-:Y:S01]  /*11ca0*/  IMAD.MOV.U32 R21, RZ, RZ, R9 ;  /* 0x000000ffff157224 */ /* 0x000fe200078e0009 */
[----:B------:R-:W2:Y:S04]  /*11cb0*/  LDL.LU R8, [R1+0xd4c] ;  /* 0x000d4c0001087983 */ /* 0x000ea80000300800 */
[----:B------:R-:W2:Y:S04]  /*11cc0*/  LDL.LU R9, [R1+0xd48] ;  /* 0x000d480001097983 */ /* 0x000ea80000300800 */
[----:B------:R0:W-:Y:S02]  /*11cd0*/  STL.64 [R1+0xd38], R20 ;  /* 0x000d381401007387 */ /* 0x0001e40000100a00 */
[----:B0-----:R-:W-:-:S02]  /*11ce0*/  IMAD.MOV.U32 R21, RZ, RZ, R24 ;  /* 0x000000ffff157224 */ /* 0x001fc400078e0018 */
[----:B------:R-:W-:Y:S02]  /*11cf0*/  IMAD.MOV.U32 R24, RZ, RZ, R19 ;  /* 0x000000ffff187224 */ /* 0x000fe400078e0013 */
[----:B------:R-:W0:Y:S01]  /*11d00*/  LDSM.16.MT88.4 R16, [R0+UR4+0x1800] ;  /* 0x001800040010783b */ /* 0x000e220008004200 */
[----:B----4-:R-:W-:-:S03]  /*11d10*/  IMAD.MOV.U32 R20, RZ, RZ, R10 ;  /* 0x000000ffff147224 */ /* 0x010fc600078e000a */
[----:B------:R-:W2:Y:S04]  /*11d20*/  LDL.LU R10, [R1+0xd44] ;  /* 0x000d4400010a7983 */ /* 0x000ea80000300800 */
[----:B-1----:R1:W-:Y:S04]  /*11d30*/  STL [R1+0xcbc], R4 ;  /* 0x000cbc0401007387 */ /* 0x0023e80000100800 */
[----:B------:R3:W-:Y:S04]  /*11d40*/  STL [R1+0xcb8], R5 ;  /* 0x000cb80501007387 */ /* 0x0007e80000100800 */
[----:B------:R-:W-:Y:S04]  /*11d50*/  STL [R1+0xcb4], R6 ;  /* 0x000cb40601007387 */ /* 0x000fe80000100800 */
[----:B------:R-:W-:Y:S01]  /*11d60*/  STL [R1+0xcb0], R7 ;  /* 0x000cb00701007387 */ /* 0x000fe20000100800 */
[----:B-1----:R-:W-:-:S03]  /*11d70*/  IMAD.MOV.U32 R4, RZ, RZ, R11 ;  /* 0x000000ffff047224 */ /* 0x002fc600078e000b */
[----:B------:R-:W2:Y:S04]  /*11d80*/  LDL.LU R11, [R1+0xd40] ;  /* 0x000d4000010b7983 */ /* 0x000ea80000300800 */
[----:B---3--:R-:W3:Y:S04]  /*11d90*/  LDL.LU R5, [R1+0xd4] ;  /* 0x0000d40001057983 */ /* 0x008ee80000300800 */
[----:B------:R-:W-:Y:S04]  /*11da0*/  STL [R1+0xcc0], R0 ;  /* 0x000cc00001007387 */ /* 0x000fe80000100800 */
[----:B0-----:R-:W-:Y:S04]  /*11db0*/  STL.64 [R1+0xc78], R18 ;  /* 0x000c781201007387 */ /* 0x001fe80000100a00 */
[----:B------:R0:W-:Y:S04]  /*11dc0*/  STL.64 [R1+0xc70], R16 ;  /* 0x000c701001007387 */ /* 0x0001e80000100a00 */
[----:B0-----:R-:W4:Y:S04]  /*11dd0*/  LDL.LU.64 R16, [R1+0xe0] ;  /* 0x0000e00001107983 */ /* 0x001f280000300a00 */
[----:B------:R-:W3:Y:S01]  /*11de0*/  LDL.LU.64 R18, [R1+0xe8] ;  /* 0x0000e80001127983 */ /* 0x000ee20000300a00 */
[----:B------:R-:W-:-:S02]  /*11df0*/  IMAD.MOV.U32 R6, RZ, RZ, R12 ;  /* 0x000000ffff067224 */ /* 0x000fc400078e000c */
[----:B------:R-:W-:Y:S01]  /*11e00*/  IMAD.MOV.U32 R0, RZ, RZ, R13 ;  /* 0x000000ffff007224 */ /* 0x000fe200078e000d */
[----:B--2---:R-:W-:Y:S01]  /*11e10*/  HMMA.16816.F32 R20, R8, R12, R20 ;  /* 0x0000000c0814723c */ /* 0x004fe20000001814 */
[----:B---3--:R-:W-:Y:S04]  /*11e20*/  STL [R1+0xc94], R18 ;  /* 0x000c941201007387 */ /* 0x008fe80000100800 */
[----:B------:R-:W-:-:S15]  /*11e30*/  STL [R1+0xc90], R19 ;  /* 0x000c901301007387 */ /* 0x000fde0000100800 */
[----:B------:R-:W-:-:S03]  /*11e40*/  NOP ;  /* 0x0000000000007918 */ /* 0x000fc60000000000 */
[----:B------:R0:W-:Y:S04]  /*11e50*/  STL.64 [R1+0x20], R20 ;  /* 0x0000201401007387 */ /* 0x0001e80000100a00 */
[----:B------:R-:W-:Y:S04]  /*11e60*/  STL.64 [R1+0x28], R22 ;  /* 0x0000281601007387 */ /* 0x000fe80000100a00 */
[----:B0-----:R-:W2:Y:S04]  /*11e70*/  LDL.LU.64 R20, [R1+0xd38] ;  /* 0x000d380001147983 */ /* 0x001ea80000300a00 */
[----:B------:R-:W2:Y:S04]  /*11e80*/  LDL.LU.64 R14, [R1+0xd30] ;  /* 0x000d3000010e7983 */ /* 0x000ea80000300a00 */
[----:B------:R-:W2:Y:S02]  /*11e90*/  LDL.LU.64 R12, [R1+0xd28] ;  /* 0x000d2800010c7983 */ /* 0x000ea40000300a00 */
[----:B--2---:R-:W-:-:S15]  /*11ea0*/  HMMA.16816.F32 R12, R8, R20, R12 ;  /* 0x00000014080c723c */ /* 0x004fde000000180c */
[----:B------:R-:W-:-:S08]  /*11eb0*/  NOP ;  /* 0x0000000000007918 */ /* 0x000fd00000000000 */
[----:B------:R-:W-:Y:S04]  /*11ec0*/  STL.64 [R1+0x10], R12 ;  /* 0x0000100c01007387 */ /* 0x000fe80000100a00 */
[----:B------:R0:W-:Y:S04]  /*11ed0*/  STL.64 [R1+0x18], R14 ;  /* 0x0000180e01007387 */ /* 0x0001e80000100a00 */
[----:B0-----:R-:W2:Y:S04]  /*11ee0*/  LDL.LU.64 R14, [R1+0xd20] ;  /* 0x000d2000010e7983 */ /* 0x001ea80000300a00 */
[----:B------:R-:W2:Y:S04]  /*11ef0*/  LDL.LU.64 R12, [R1+0xd18] ;  /* 0x000d1800010c7983 */ /* 0x000ea80000300a00 */
[----:B------:R0:W-:Y:S02]  /*11f00*/  STL.64 [R1+0xce0], R20 ;  /* 0x000ce01401007387 */ /* 0x0001e40000100a00 */
[----:B0-----:R-:W-:-:S02]  /*11f10*/  IMAD.MOV.U32 R21, RZ, RZ, R0 ;  /* 0x000000ffff157224 */ /* 0x001fc400078e0000 */
[----:B------:R-:W-:Y:S01]  /*11f20*/  IMAD.MOV.U32 R20, RZ, RZ, R6 ;  /* 0x000000ffff147224 */ /* 0x000fe200078e0006 */
[----:B--2---:R-:W-:-:S15]  /*11f30*/  HMMA.16816.F32 R12, R8, R4, R12 ;  /* 0x00000004080c723c */ /* 0x004fde000000180c */
[----:B------:R-:W-:-:S08]  /*11f40*/  NOP ;  /* 0x0000000000007918 */ /* 0x000fd00000000000 */
[----:B------:R-:W-:Y:S04]  /*11f50*/  STL.64 [R1], R12 ;  /* 0x0000000c01007387 */ /* 0x000fe80000100a00 */
[----:B------:R0:W-:Y:S01]  /*11f60*/  STL [R1+0x8], R14 ;  /* 0x0000080e01007387 */ /* 0x0001e20000100800 */
[----:B------:R-:W-:-:S03]  /*11f70*/  IMAD.MOV.U32 R0, RZ, RZ, R15 ;  /* 0x000000ffff007224 */ /* 0x000fc600078e000f */
[----:B0-----:R-:W2:Y:S04]  /*11f80*/  LDL.LU.64 R14, [R1+0xd10] ;  /* 0x000d1000010e7983 */ /* 0x001ea80000300a00 */
[----:B------:R-:W3:Y:S04]  /*11f90*/  LDL.LU.64 R12, [R1+0xd08] ;  /* 0x000d0800010c7983 */ /* 0x000ee80000300a00 */
[----:B------:R0:W-:Y:S04]  /*11fa0*/  STL.64 [R1+0xcd8], R4 ;  /* 0x000cd80401007387 */ /* 0x0001e80000100a00 */
[----:B0-----:R-:W4:Y:S04]  /*11fb0*/  LDL.LU R4, [R1+0x40] ;  /* 0x0000400001047983 */ /* 0x001f280000300800 */
[----:B------:R-:W4:Y:S04]  /*11fc0*/  LDL.LU R5, [R1+0x44] ;  /* 0x0000440001057983 */ /* 0x000f280000300800 */
[----:B------:R-:W2:Y:S01]  /*11fd0*/  LDL.LU R6, [R1+0x48] ;  /* 0x0000480001067983 */ /* 0x000ea20000300800 */
[----:B---3--:R-:W-:-:S03]  /*11fe0*/  IMAD.MOV.U32 R7, RZ, RZ, R12 ;  /* 0x000000ffff077224 */ /* 0x008fc600078e000c */
[----:B------:R-:W3:Y:S04]  /*11ff0*/  LDL.LU R12, [R1+0xd04] ;  /* 0x000d0400010c7983 */ /* 0x000ee80000300800 */
[----:B--2---:R-:W-:Y:S04]  /*12000*/  STL.64 [R1+0xcf0], R6 ;  /* 0x000cf00601007387 */ /* 0x004fe80000100a00 */
[----:B----4-:R0:W-:Y:S02]  /*12010*/  STL.64 [R1+0xce8], R4 ;  /* 0x000ce80401007387 */ /* 0x0101e40000100a00 */
[----:B0-----:R-:W-:-:S02]  /*12020*/  IMAD.MOV.U32 R4, RZ, RZ, R13 ;  /* 0x000000ffff047224 */ /* 0x001fc400078e000d */
[----:B------:R-:W-:Y:S01]  /*12030*/  IMAD.MOV.U32 R5, RZ, RZ, R14 ;  /* 0x000000ffff057224 */ /* 0x000fe200078e000e */
[----:B------:R-:W3:Y:S04]  /*12040*/  LDL.LU R13, [R1+0xd00] ;  /* 0x000d0000010d7983 */ /* 0x000ee80000300800 */
[----:B------:R-:W3:Y:S01]  /*12050*/  LDL.LU R14, [R1+0xcfc] ;  /* 0x000cfc00010e7983 */ /* 0x000ee20000300800 */
[----:B------:R-:W-:-:S03]  /*12060*/  IMAD.MOV.U32 R6, RZ, RZ, R15 ;  /* 0x000000ffff067224 */ /* 0x000fc600078e000f */
[----:B------:R-:W3:Y:S04]  /*12070*/  LDL.LU R15, [R1+0xcf8] ;  /* 0x000cf800010f7983 */ /* 0x000ee80000300800 */
[----:B------:R-:W3:Y:S01]  /*12080*/  LDL.LU R7, [R1+0x5c] ;  /* 0x00005c0001077983 */ /* 0x000ee20000300800 */
[----:B------:R-:W-:Y:S03]  /*12090*/  HMMA.16816.F32 R24, R8, R16, R24 ;  /* 0x000000100818723c */ /* 0x000fe60000001818 */
[----:B------:R-:W2:-:S15]  /*120a0*/  LDL R11, [R1+0x134] ;  /* 0x00013400010b7983 */ /* 0x000e9e0000100800 */
[----:B------:R-:W-:-:S05]  /*120b0*/  NOP ;  /* 0x0000000000007918 */ /* 0x000fca0000000000 */
[----:B------:R-:W-:Y:S04]  /*120c0*/  STL.64 [R1+0xc88], R26 ;  /* 0x000c881a01007387 */ /* 0x000fe80000100a00 */
[----:B------:R0:W-:Y:S02]  /*120d0*/  STL.64 [R1+0xc80], R24 ;  /* 0x000c801801007387 */ /* 0x0001e40000100a00 */
[----:B0-----:R-:W-:Y:S02]  /*120e0*/  IMAD.MOV.U32 R24, RZ, RZ, R29 ;  /* 0x000000ffff187224 */ /* 0x001fe400078e001d */
[----:B------:R-:W-:Y:S01]  /*120f0*/  IMAD.MOV.U32 R25, RZ, RZ, R28 ;  /* 0x000000ffff197224 */ /* 0x000fe200078e001c */
[----:B---3--:R-:W-:Y:S01]  /*12100*/  HMMA.16816.F32 R20, R12, R20, R4 ;  /* 0x000000140c14723c */ /* 0x008fe20000001804 */
[----:B------:R-:W3:Y:S04]  /*12110*/  LDL.LU.64 R6, [R1+0xcf0] ;  /* 0x000cf00001067983 */ /* 0x000ee80000300a00 */
[----:B------:R-:W3:Y:S04]  /*12120*/  LDL.LU.64 R4, [R1+0xce8] ;  /* 0x000ce80001047983 */ /* 0x000ee80000300a00 */
[----:B--2---:R-:W0:-:S15]  /*12130*/  LDSM.16.MT88.4 R8, [R11+UR4+0x2000] ;  /* 0x002000040b08783b */ /* 0x004e1e0008004200 */
[----:B------:R-:W-:Y:S02]  /*12140*/  IMAD.MOV.U32 R29, RZ, RZ, R20 ;  /* 0x000000ffff1d7224 */ /* 0x000fe400078e0014 */
[----:B------:R-:W-:Y:S02]  /*12150*/  IMAD.MOV.U32 R28, RZ, RZ, R21 ;  /* 0x000000ffff1c7224 */ /* 0x000fe400078e0015 */
[----:B------:R-:W3:Y:S01]  /*12160*/  LDL.LU.64 R20, [R1+0xce0] ;  /* 0x000ce00001147983 */ /* 0x000ee20000300a00 */
[----:B------:R-:W-:Y:S02]  /*12170*/  IMAD.MOV.U32 R26, RZ, RZ, R3 ;  /* 0x000000ffff1a7224 */ /* 0x000fe400078e0003 */
[----:B------:R-:W-:Y:S02]  /*12180*/  IMAD.MOV.U32 R27, RZ, RZ, R2 ;  /* 0x000000ffff1b7224 */ /* 0x000fe400078e0002 */
[----:B------:R-:W-:Y:S02]  /*12190*/  IMAD.MOV.U32 R3, RZ, RZ, R22 ;  /* 0x000000ffff037224 */ /* 0x000fe400078e0016 */
[----:B------:R-:W-:-:S02]  /*121a0*/  IMAD.MOV.U32 R2, RZ, RZ, R23 ;  /* 0x000000ffff027224 */ /* 0x000fc400078e0017 */
[----:B---3--:R-:W-:Y:S01]  /*121b0*/  HMMA.16816.F32 R20, R12, R20, R4 ;  /* 0x000000140c14723c */ /* 0x008fe20000001804 */
[----:B------:R-:W2:-:S15]  /*121c0*/  LDL.LU.64 R4, [R1+0xcd8] ;  /* 0x000cd80001047983 */ /* 0x000e9e0000300a00 */
[----:B------:R-:W-:-:S07]  /*121d0*/  NOP ;  /* 0x0000000000007918 */ /* 0x000fce0000000000 */
[----:B------:R1:W-:Y:S01]  /*121e0*/  STL.64 [R1+0x60], R20 ;  /* 0x0000601401007387 */ /* 0x0003e20000100a00 */
[----:B------:R-:W-:Y:S02]  /*121f0*/  IMAD.MOV.U32 R18, RZ, RZ, R22 ;  /* 0x000000ffff127224 */ /* 0x000fe400078e0016 */
[----:B------:R-:W-:Y:S02]  /*12200*/  IMAD.MOV.U32 R19, RZ, RZ, R23 ;  /* 0x000000ffff137224 */ /* 0x000fe400078e0017 */
[----:B------:R-:W3:Y:S04]  /*12210*/  LDL.LU.64 R22, [R1+0xcd0] ;  /* 0x000cd00001167983 */ /* 0x000ee80000300a00 */
[----:B-1----:R-:W3:Y:S02]  /*12220*/  LDL.LU.64 R20, [R1+0xcc8] ;  /* 0x000cc80001147983 */ /* 0x002ee40000300a00 */
[C---:B---3--:R-:W-:Y:S02]  /*12230*/  HMMA.16816.F32 R20, R12.reuse, R16, R20 ;  /* 0x000000100c14723c */ /* 0x048fe40000001814 */
[----:B------:R-:W3:Y:S04]  /*12240*/  LDL R17, [R1+0x140] ;  /* 0x0001400001117983 */ /* 0x000ee80000100800 */
[----:B------:R1:W-:Y:S01]  /*12250*/  STL.64 [R1+0xc98], R18 ;  /* 0x000c981201007387 */ /* 0x0003e20000100a00 */
[----:B--2---:R-:W-:-:S15]  /*12260*/  HMMA.16816.F32 R24, R12, R4, R24 ;  /* 0x000000040c18723c */ /* 0x004fde0000001818 */
[----:B------:R-:W-:-:S01]  /*12270*/  NOP ;  /* 0x0000000000007918 */ /* 0x000fc20000000000 */
[----:B------:R-:W-:Y:S04]  /*12280*/  STL [R1+0xc2c], R23 ;  /* 0x000c2c1701007387 */ /* 0x000fe80000100800 */
[----:B-1----:R-:W2:Y:S04]  /*12290*/  LDL.LU.64 R18, [R1+0xa8] ;  /* 0x0000a80001127983 */ /* 0x002ea80000300a00 */
[----:B0-----:R-:W-:Y:S04]  /*122a0*/  STL [R1+0xc24], R8 ;  /* 0x000c240801007387 */ /* 0x001fe80000100800 */
[----:B------:R-:W-:Y:S04]  /*122b0*/  STL [R1+0xc20], R9 ;  /* 0x000c200901007387 */ /* 0x000fe80000100800 */
[----:B------:R-:W-:Y:S04]  /*122c0*/  STL [R1+0xc1c], R10 ;  /* 0x000c1c0a01007387 */ /* 0x000fe80000100800 */
[----:B------:R-:W-:Y:S01]  /*122d0*/  STL [R1+0xc18], R11 ;  /* 0x000c180b01007387 */ /* 0x000fe20000100800 */
[----:B------:R-:W-:-:S02]  /*122e0*/  IMAD.MOV.U32 R4, RZ, RZ, R24 ;  /* 0x000000ffff047224 */ /* 0x000fc400078e0018 */
[----:B------:R-:W-:Y:S02]  /*122f0*/  IMAD.MOV.U32 R5, RZ, RZ, R25 ;  /* 0x000000ffff057224 */ /* 0x000fe400078e0019 */
[----:B------:R-:W-:Y:S02]  /*12300*/  IMAD.MOV.U32 R6, RZ, RZ, R26 ;  /* 0x000000ffff067224 */ /* 0x000fe400078e001a */
[----:B------:R-:W-:Y:S02]  /*12310*/  IMAD.MOV.U32 R7, RZ, RZ, R27 ;  /* 0x000000ffff077224 */ /* 0x000fe400078e001b */
[----:B------:R-:W-:Y:S01]  /*12320*/  IMAD.MOV.U32 R27, RZ, RZ, R0 ;  /* 0x000000ffff1b7224 */ /* 0x000fe200078e0000 */
[----:B---3--:R-:W0:Y:S04]  /*12330*/  LDSM.16.M88.4 R8, [R17+UR4+0x4880] ;  /* 0x004880041108783b */ /* 0x008e280008000200 */
[----:B------:R-:W1:Y:S04]  /*12340*/  LDSM.16.M88.4 R12, [R17+UR4+0x4080] ;  /* 0x00408004110c783b */ /* 0x000e680008000200 */
[----:B0-----:R-:W-:Y:S04]  /*12350*/  STL [R1+0x104], R9 ;  /* 0x0001040901007387 */ /* 0x001fe80000100800 */
[----:B-1----:R-:W-:Y:S04]  /*12360*/  STL.64 [R1+0xb0], R12 ;  /* 0x0000b00c01007387 */ /* 0x002fe80000100a00 */
[----:B------:R-:W-:Y:S04]  /*12370*/  STL.64 [R1+0xb8], R14 ;  /* 0x0000b80e01007387 */ /* 0x000fe80000100a00 */
[----:B------:R-:W-:Y:S04]  /*12380*/  STL.64 [R1+0x108], R10 ;  /* 0x0001080a01007387 */ /* 0x000fe80000100a00 */
[----:B------:R-:W3:Y:S04]  /*12390*/  LDL.LU R24, [R1] ;  /* 0x0000000001187983 */ /* 0x000ee80000300800 */
[----:B------:R-:W3:Y:S04]  /*123a0*/  LDL.LU R25, [R1+0x4] ;  /* 0x0000040001197983 */ /* 0x000ee80000300800 */
[----:B------:R-:W4:Y:S04]  /*123b0*/  LDL.LU R26, [R1+0x8] ;  /* 0x00000800011a7983 */ /* 0x000f280000300800 */
[----:B------:R-:W2:Y:S04]  /*123c0*/  LDL.LU R0, [R1+0xcc0] ;  /* 0x000cc00001007983 */ /* 0x000ea80000300800 */
[----:B------:R-:W0:Y:S01]  /*123d0*/  LDSM.16.M88.4 R12, [R17+UR4+0x5080] ;  /* 0x00508004110c783b */ /* 0x000e220008000200 */
[----:B------:R-:W-:-:S03]  /*123e0*/  IMAD.MOV.U32 R23, RZ, RZ, R8 ;  /* 0x000000ffff177224 */ /* 0x000fc600078e0008 */
[----:B----4-:R-:W-:Y:S04]  /*123f0*/  STL.64 [R1+0xca8], R26 ;  /* 0x000ca81a01007387 */ /* 0x010fe80000100a00 */
[----:B---3--:R1:W-:Y:S04]  /*12400*/  STL.64 [R1+0xca0], R24 ;  /* 0x000ca01801007387 */ /* 0x0083e80000100a00 */
[----:B-1----:R-:W3:Y:S04]  /*12410*/  LDL.LU R24, [R1+0x20] ;  /* 0x0000200001187983 */ /* 0x002ee80000300800 */
[----:B------:R-:W3:Y:S04]  /*12420*/  LDL.LU R25, [R1+0x24] ;  /* 0x0000240001197983 */ /* 0x000ee80000300800 */
[----:B------:R-:W3:Y:S04]  /*12430*/  LDL.LU R26, [R1+0x28] ;  /* 0x00002800011a7983 */ /* 0x000ee80000300800 */
[----:B------:R-:W3:Y:S04]  /*12440*/  LDL.LU R27, [R1+0x2c] ;  /* 0x00002c00011b7983 */ /* 0x000ee80000300800 */
[----:B------:R-:W4:Y:S04]  /*12450*/  LDL.LU.64 R10, [R1+0xd8] ;  /* 0x0000d800010a7983 */ /* 0x000f280000300a00 */
[----:B------:R1:W-:Y:S04]  /*12460*/  STL.64 [R1+0xc38], R22 ;  /* 0x000c381601007387 */ /* 0x0003e80000100a00 */
[----:B------:R0:W-:Y:S01]  /*12470*/  STL.64 [R1+0xc30], R20 ;  /* 0x000c301401007387 */ /* 0x0001e20000100a00 */
[----:B-1----:R-:W-:-:S02]  /*12480*/  IMAD.MOV.U32 R22, RZ, RZ, R6 ;  /* 0x000000ffff167224 */ /* 0x002fc400078e0006 */
[----:B0-----:R-:W-:Y:S02]  /*12490*/  IMAD.MOV.U32 R20, RZ, RZ, R4 ;  /* 0x000000ffff147224 */ /* 0x001fe400078e0004 */
[----:B------:R-:W-:Y:S01]  /*124a0*/  IMAD.MOV.U32 R23, RZ, RZ, R7 ;  /* 0x000000ffff177224 */ /* 0x000fe200078e0007 */
[----:B------:R-:W3:Y:S01]  /*124b0*/  LDL.LU R4, [R1+0xcbc] ;  /* 0x000cbc0001047983 */ /* 0x000ee20000300800 */
[----:B------:R-:W-:-:S03]  /*124c0*/  IMAD.MOV.U32 R21, RZ, RZ, R5 ;  /* 0x000000ffff157224 */ /* 0x000fc600078e0005 */
[----:B------:R-:W3:Y:S04]  /*124d0*/  LDL.LU R5, [R1+0xcb8] ;  /* 0x000cb80001057983 */ /* 0x000ee80000300800 */
[----:B------:R-:W3:Y:S04]  /*124e0*/  LDL.LU R6, [R1+0xcb4] ;  /* 0x000cb40001067983 */ /* 0x000ee80000300800 */
[----:B------:R-:W3:Y:S04]  /*124f0*/  LDL.LU R7, [R1+0xcb0] ;  /* 0x000cb00001077983 */ /* 0x000ee80000300800 */
[----:B------:R0:W-:Y:S04]  /*12500*/  STL.64 [R1+0xc48], R22 ;  /* 0x000c481601007387 */ /* 0x0001e80000100a00 */
[----:B------:R-:W-:Y:S04]  /*12510*/  STL.64 [R1+0xc40], R20 ;  /* 0x000c401401007387 */ /* 0x000fe80000100a00 */
[----:B0-----:R-:W4:Y:S04]  /*12520*/  LDL.LU R22, [R1+0xc8] ;  /* 0x0000c80001167983 */ /* 0x001f280000300800 */
[----:B------:R-:W4:Y:S04]  /*12530*/  LDL.LU R23, [R1+0xcc] ;  /* 0x0000cc0001177983 */ /* 0x000f280000300800 */
[----:B------:R-:W-:Y:S04]  /*12540*/  STL.64 [R1+0x110], R12 ;  /* 0x0001100c01007387 */ /* 0x000fe80000100a00 */
[----:B------:R-:W-:Y:S04]  /*12550*/  STL.64 [R1+0x118], R14 ;  /* 0x0001180e01007387 */ /* 0x000fe80000100a00 */
[----:B------:R-:W0:Y:S04]  /*12560*/  LDSM.16.M88.4 R12, [R17+UR4+0x5880] ;  /* 0x00588004110c783b */ /* 0x000e280008000200 */
[----:B0-----:R-:W-:Y:S04]  /*12570*/  STL.64 [R1+0x120], R12 ;  /* 0x0001200c01007387 */ /* 0x001fe80000100a00 */
[----:B------:R-:W-:Y:S04]  /*12580*/  STL.64 [R1+0x128], R14 ;  /* 0x0001280e01007387 */ /* 0x000fe80000100a00 */
[----:B--2---:R-:W0:Y:S04]  /*12590*/  LDSM.16.MT88.4 R12, [R0+UR4+0x2000] ;  /* 0x00200004000c783b */ /* 0x004e280008004200 */
[----:B------:R-:W-:Y:S04]  /*125a0*/  STL [R1+0xc28], R0 ;  /* 0x000c280001007387 */ /* 0x000fe80000100800 */
[----:B0-----:R-:W-:Y:S04]  /*125b0*/  STL.64 [R1+0xbe8], R14 ;  /* 0x000be80e01007387 */ /* 0x001fe80000100a00 */
[----:B------:R0:W-:Y:S04]  /*125c0*/  STL.64 [R1+0xbe0], R12 ;  /* 0x000be00c01007387 */ /* 0x0001e80000100a00 */
[----:B0-----:R-:W4:Y:S04]  /*125d0*/  LDL.LU R12, [R1+0x10] ;  /* 0x00001000010c7983 */ /* 0x001f280000300800 */
[----:B------:R-:W4:Y:S04]  /*125e0*/  LDL.LU R13, [R1+0x14] ;  /* 0x00001400010d7983 */ /* 0x000f280000300800 */
[----:B------:R-:W4:Y:S04]  /*125f0*/  LDL.LU R14, [R1+0x18] ;  /* 0x00001800010e7983 */ /* 0x000f280000300800 */
[----:B------:R-:W4:Y:S01]  /*12600*/  LDL.LU R15, [R1+0x1c] ;  /* 0x00001c00010f7983 */ /* 0x000f220000300800 */
[----:B------:R-:W-:-:S02]  /*12610*/  IMAD.MOV.U32 R9, RZ, RZ, R18 ;  /* 0x000000ffff097224 */ /* 0x000fc400078e0012 */
[----:B------:R-:W-:Y:S01]  /*12620*/  IMAD.MOV.U32 R8, RZ, RZ, R19 ;  /* 0x000000ffff087224 */ /* 0x000fe200078e0013 */
[----:B---3--:R-:W-:-:S15]  /*12630*/  HMMA.16816.F32 R24, R4, R18, R24 ;  /* 0x000000120418723c */ /* 0x008fde0000001818 */
[----:B------:R-:W-:-:S08]  /*12640*/  NOP ;  /* 0x0000000000007918 */ /* 0x000fd00000000000 */
[----:B------:R-:W-:Y:S04]  /*12650*/  STL.64 [R1+0x80], R24 ;  /* 0x0000801801007387 */ /* 0x000fe80000100a00 */
[----:B------:R0:W-:Y:S04]  /*12660*/  STL.64 [R1+0x88], R26 ;  /* 0x0000881a01007387 */ /* 0x0001e80000100a00 */
[----:B0-----:R-:W2:Y:S04]  /*12670*/  LDL.LU.64 R26, [R1+0xca8] ;  /* 0x000ca800011a7983 */ /* 0x001ea80000300a00 */
[----:B------:R-:W2:Y:S04]  /*12680*/  LDL.LU.64 R24, [R1+0xca0] ;  /* 0x000ca00001187983 */ /* 0x000ea80000300a00 */
[----:B------:R-:W3:Y:S01]  /*12690*/  LDL.LU.64 R18, [R1+0xc98] ;  /* 0x000c980001127983 */ /* 0x000ee20000300a00 */
[----:B----4-:R-:W-:-:S15]  /*126a0*/  HMMA.16816.F32 R12, R4, R22, R12 ;  /* 0x00000016040c723c */ /* 0x010fde000000180c */
[----:B------:R-:W-:-:S08]  /*126b0*/  NOP ;  /* 0x0000000000007918 */ /* 0x000fd00000000000 */
[----:B------:R0:W-:Y:S04]  /*126c0*/  STL.64 [R1+0x40], R12 ;  /* 0x0000400c01007387 */ /* 0x0001e80000100a00 */
[----:B------:R-:W-:Y:S04]  /*126d0*/  STL.64 [R1+0xc58], R22 ;  /* 0x000c581601007387 */ /* 0x000fe80000100a00 */
[----:B0-----:R-:W4:Y:S01]  /*126e0*/  LDL R13, [R1+0x134] ;  /* 0x00013400010d7983 */ /* 0x001f220000100800 */
[----:B------:R-:W-:Y:S02]  /*126f0*/  IMAD.MOV.U32 R12, RZ, RZ, R15 ;  /* 0x000000ffff0c7224 */ /* 0x000fe400078e000f */
[----:B------:R-:W-:-:S03]  /*12700*/  IMAD.MOV.U32 R0, RZ, RZ, R14 ;  /* 0x000000ffff007224 */ /* 0x000fc600078e000e */
[----:B----4-:R0:W-:Y:S04]  /*12710*/  STL.64 [R1+0xc50], R12 ;  /* 0x000c500c01007387 */ /* 0x0101e80000100a00 */
[----:B0-----:R-:W4:Y:S04]  /*12720*/  LDL.LU R12, [R1+0x60] ;  /* 0x00006000010c7983 */ /* 0x001f280000300800 */
[----:B------:R-:W4:Y:S01]  /*12730*/  LDL.LU R13, [R1+0x64] ;  /* 0x00006400010d7983 */ /* 0x000f220000300800 */
[----:B--2---:R-:W-:Y:S01]  /*12740*/  HMMA.16816.F32 R24, R4, R10, R24 ;  /* 0x0000000a0418723c */ /* 0x004fe20000001818 */
[----:B---3--:R-:W-:-:S02]  /*12750*/  IMAD.MOV.U32 R14, RZ, RZ, R18 ;  /* 0x000000ffff0e7224 */ /* 0x008fc400078e0012 */
[----:B------:R-:W-:Y:S01]  /*12760*/  IMAD.MOV.U32 R15, RZ, RZ, R19 ;  /* 0x000000ffff0f7224 */ /* 0x000fe200078e0013 */
[----:B------:R-:W2:Y:S04]  /*12770*/  LDL.LU R18, [R1+0xc94] ;  /* 0x000c940001127983 */ /* 0x000ea80000300800 */
[----:B------:R-:W3:Y:S01]  /*12780*/  LDL.LU R19, [R1+0xc90] ;  /* 0x000c900001137983 */ /* 0x000ee20000300800 */
[----:B------:R-:W-:Y:S02]  /*12790*/  IMAD.MOV.U32 R21, RZ, RZ, R10 ;  /* 0x000000ffff157224 */ /* 0x000fe400078e000a */
[----:B------:R-:W-:Y:S01]  /*127a0*/  IMAD.MOV.U32 R20, RZ, RZ, R11 ;  /* 0x000000ffff147224 */ /* 0x000fe200078e000b */
[----:B------:R0:W-:Y:S01]  /*127b0*/  STL.64 [R1+0xc68], R14 ;  /* 0x000c680e01007387 */ /* 0x0001e20000100a00 */
[----:B------:R-:W-:-:S02]  /*127c0*/  IMAD.MOV.U32 R22, RZ, RZ, R9 ;  /* 0x000000ffff167224 */ /* 0x000fc400078e0009 */
[----:B------:R-:W-:-:S09]  /*127d0*/  IMAD.MOV.U32 R23, RZ, RZ, R8 ;  /* 0x000000ffff177224 */ /* 0x000fd200078e0008 */
[----:B------:R-:W-:Y:S02]  /*127e0*/  IMAD.MOV.U32 R10, RZ, RZ, R26 ;  /* 0x000000ffff0a7224 */ /* 0x000fe400078e001a */
[----:B------:R-:W-:Y:S02]  /*127f0*/  IMAD.MOV.U32 R11, RZ, RZ, R27 ;  /* 0x000000ffff0b7224 */ /* 0x000fe400078e001b */
[----:B------:R-:W-:Y:S02]  /*12800*/  IMAD.MOV.U32 R8, RZ, RZ, R24 ;  /* 0x000000ffff087224 */ /* 0x000fe400078e0018 */
[----:B------:R-:W-:Y:S01]  /*12810*/  IMAD.MOV.U32 R9, RZ, RZ, R25 ;  /* 0x000000ffff097224 */ /* 0x000fe200078e0019 */
[----:B----4-:R1:W-:Y:S04]  /*12820*/  STL.64 [R1+0xc60], R12 ;  /* 0x000c600c01007387 */ /* 0x0103e80000100a00 */
[----:B------:R-:W4:Y:S04]  /*12830*/  LDL.LU.64 R26, [R1+0xc88] ;  /* 0x000c8800011a7983 */ /* 0x000f280000300a00 */
[----:B------:R-:W4:Y:S01]  /*12840*/  LDL.LU.64 R24, [R1+0xc80] ;  /* 0x000c800001187983 */ /* 0x000f220000300a00 */
[----:B0-----:R-:W-:-:S02]  /*12850*/  IMAD.MOV.U32 R14, RZ, RZ, R3 ;  /* 0x000000ffff0e7224 */ /* 0x001fc400078e0003 */
[----:B------:R-:W-:Y:S02]  /*12860*/  IMAD.MOV.U32 R15, RZ, RZ, R2 ;  /* 0x000000ffff0f7224 */ /* 0x000fe400078e0002 */
[----:B--2---:R-:W-:Y:S02]  /*12870*/  IMAD.MOV.U32 R3, RZ, RZ, R18 ;  /* 0x000000ffff037224 */ /* 0x004fe400078e0012 */
[----:B---3--:R-:W-:Y:S01]  /*12880*/  IMAD.MOV.U32 R2, RZ, RZ, R19 ;  /* 0x000000ffff027224 */ /* 0x008fe200078e0013 */
[----:B----4-:R-:W-:Y:S01]  /*12890*/  HMMA.16816.F32 R4, R4, R18, R24 ;  /* 0x000000120404723c */ /* 0x010fe20000001818 */
[----:B------:R-:W2:Y:S04]  /*128a0*/  LDL.LU.64 R18, [R1+0xc78] ;  /* 0x000c780001127983 */ /* 0x000ea80000300a00 */
[----:B------:R-:W2:Y:S01]  /*128b0*/  LDL.LU.64 R16, [R1+0xc70] ;  /* 0x000c700001107983 */ /* 0x000ea20000300a00 */
[----:B-1----:R-:W-:-:S02]  /*128c0*/  IMAD.MOV.U32 R12, RZ, RZ, R29 ;  /* 0x000000ffff0c7224 */ /* 0x002fc400078e001d */
[----:B------:R-:W-:Y:S02]  /*128d0*/  IMAD.MOV.U32 R13, RZ, RZ, R28 ;  /* 0x000000ffff0d7224 */ /* 0x000fe400078e001c */
[----:B------:R-:W-:Y:S02]  /*128e0*/  IMAD.MOV.U32 R26, RZ, RZ, R21 ;  /* 0x000000ffff1a7224 */ /* 0x000fe400078e0015 */
[----:B------:R-:W-:-:S11]  /*128f0*/  IMAD.MOV.U32 R27, RZ, RZ, R20 ;  /* 0x000000ffff1b7224 */ /* 0x000fd600078e0014 */
[----:B------:R-:W-:Y:S04]  /*12900*/  STL.64 [R1+0x20], R4 ;  /* 0x0000200401007387 */ /* 0x000fe80000100a00 */
[----:B------:R-:W-:Y:S01]  /*12910*/  STL [R1+0x28], R6 ;  /* 0x0000280601007387 */ /* 0x000fe20000100800 */
[----:B--2---:R-:W-:Y:S03]  /*12920*/  HMMA.16816.F32 R20, R16, R22, R12 ;  /* 0x000000161014723c */ /* 0x004fe6000000180c */
[----:B------:R-:W2:Y:S04]  /*12930*/  LDL.LU.64 R14, [R1+0xc68] ;  /* 0x000c6800010e7983 */ /* 0x000ea80000300a00 */
[----:B------:R-:W2:-:S15]  /*12940*/  LDL.LU.64 R12, [R1+0xc60] ;  /* 0x000c6000010c7983 */ /* 0x000e9e0000300a00 */
[----:B------:R-:W-:-:S01]  /*12950*/  NOP ;  /* 0x0000000000007918 */ /* 0x000fc20000000000 */
[----:B------:R-:W-:Y:S04]  /*12960*/  STL.64 [R1+0x10], R20 ;  /* 0x0000101401007387 */ /* 0x000fe80000100a00 */
[----:B------:R0:W-:Y:S01]  /*12970*/  STL [R1+0x18], R22 ;  /* 0x0000181601007387 */ /* 0x0001e20000100800 */
[----:B------:R-:W-:-:S03]  /*12980*/  IMAD.MOV.U32 R29, RZ, RZ, R23 ;  /* 0x000000ffff1d7224 */ /* 0x000fc600078e0017 */
[----:B0-----:R-:W2:Y:S01]  /*12990*/  LDL.LU.64 R22, [R1+0xc58] ;  /* 0x000c580001167983 */ /* 0x001ea20000300a00 */
[----:B------:R-:W-:Y:S02]  /*129a0*/  IMAD.MOV.U32 R28, RZ, RZ, R7 ;  /* 0x000000ffff1c7224 */ /* 0x000fe400078e0007 */
[----:B------:R-:W-:Y:S02]  /*129b0*/  IMAD.MOV.U32 R6, RZ, RZ, R3 ;  /* 0x000000ffff067224 */ /* 0x000fe400078e0003 */
[----:B------:R-:W-:Y:S01]  /*129c0*/  IMAD.MOV.U32 R7, RZ, RZ, R2 ;  /* 0x000000ffff077224 */ /* 0x000fe200078e0002 */
[----:B--2---:R-:W-:Y:S01]  /*129d0*/  HMMA.16816.F32 R20, R16, R22, R12 ;  /* 0x000000161014723c */ /* 0x004fe2000000180c */
[----:B------:R-:W2:-:S15]  /*129e0*/  LDL.LU.64 R12, [R1+0xc50] ;  /* 0x000c5000010c7983 */ /* 0x000e9e0000300a00 */
[----:B------:R-:W-:-:S08]  /*129f0*/  NOP ;  /* 0x0000000000007918 */ /* 0x000fd00000000000 */
[----:B------:R-:W-:Y:S02]  /*12a00*/  IMAD.MOV.U32 R3, RZ, RZ, R22 ;  /* 0x000000ffff037224 */ /* 0x000fe400078e0016 */
[----:B------:R-:W-:Y:S02]  /*12a10*/  IMAD.MOV.U32 R2, RZ, RZ, R23 ;  /* 0x000000ffff027224 */ /* 0x000fe400078e0017 */
[----:B------:R-:W-:Y:S02]  /*12a20*/  IMAD.MOV.U32 R15, RZ, RZ, R20 ;  /* 0x000000ffff0f7224 */ /* 0x000fe400078e0014 */
[----:B------:R-:W-:Y:S01]  /*12a30*/  IMAD.MOV.U32 R14, RZ, RZ, R21 ;  /* 0x000000ffff0e7224 */ /* 0x000fe200078e0015 */
[----:B------:R-:W3:Y:S04]  /*12a40*/  LDL.LU.64 R22, [R1+0xc48] ;  /* 0x000c480001167983 */ /* 0x000ee80000300a00 */
[----:B------:R-:W3:Y:S02]  /*12a50*/  LDL.LU.64 R20, [R1+0xc40] ;  /* 0x000c400001147983 */ /* 0x000ee40000300a00 */
[----:B---3--:R-:W-:Y:S02]  /*12a60*/  HMMA.16816.F32 R24, R16, R26, R20 ;  /* 0x0000001a1018723c */ /* 0x008fe40000001814 */
[----:B------:R-:W3:Y:S04]  /*12a70*/  LDL.LU.64 R22, [R1+0xc38] ;  /* 0x000c380001167983 */ /* 0x000ee80000300a00 */
[----:B------:R-:W4:-:S15]  /*12a80*/  LDL.LU.64 R20, [R1+0xc30] ;  /* 0x000c300001147983 */ /* 0x000f1e0000300a00 */
[----:B------:R-:W-:-:S02]  /*12a90*/  NOP ;  /* 0x0000000000007918 */ /* 0x000fc40000000000 */
[----:B------:R-:W-:Y:S04]  /*12aa0*/  STL.64 [R1+0xbc0], R26 ;  /* 0x000bc01a01007387 */ /* 0x000fe80000100a00 */
[----:B------:R3:W-:Y:S02]  /*12ab0*/  STL.64 [R1+0xbb8], R24 ;  /* 0x000bb81801007387 */ /* 0x0007e40000100a00 */
[----:B---3--:R-:W-:Y:S02]  /*12ac0*/  IMAD.MOV.U32 R24, RZ, RZ, R23 ;  /* 0x000000ffff187224 */ /* 0x008fe400078e0017 */
[----:B------:R-:W4:Y:S04]  /*12ad0*/  LDL.LU R23, [R1+0xc2c] ;  /* 0x000c2c0001177983 */ /* 0x000f280000300800 */
[----:B------:R-:W3:Y:S01]  /*12ae0*/  LDL.LU R25, [R1+0x104] ;  /* 0x0001040001197983 */ /* 0x000ee20000300800 */
[----:B----4-:R-:W-:Y:S03]  /*12af0*/  HMMA.16816.F32 R16, R16, R6, R20 ;  /* 0x000000061010723c */ /* 0x010fe60000001814 */
[----:B---3--:R0:W-:Y:S04]  /*12b00*/  STL.64 [R1+0xc10], R24 ;  /* 0x000c101801007387 */ /* 0x0081e80000100a00 */
[----:B--2---:R-:W1:Y:S04]  /*12b10*/  LDSM.16.MT88.4 R20, [R13+UR4+0x2800] ;  /* 0x002800040d14783b */ /* 0x004e680008004200 */
[----:B0-----:R-:W2:Y:S04]  /*12b20*/  LDL.LU R24, [R1+0x80] ;  /* 0x0000800001187983 */ /* 0x001ea80000300800 */
[----:B------:R-:W2:Y:S04]  /*12b30*/  LDL.LU R25, [R1+0x84] ;  /* 0x0000840001197983 */ /* 0x000ea80000300800 */
[----:B------:R-:W2:Y:S04]  /*12b40*/  LDL.LU R26, [R1+0x88] ;  /* 0x00008800011a7983 */ /* 0x000ea80000300800 */
[----:B------:R-:W2:Y:S04]  /*12b50*/  LDL.LU R27, [R1+0x8c] ;  /* 0x00008c00011b7983 */ /* 0x000ea80000300800 */
[----:B------:R-:W-:Y:S04]  /*12b60*/  STL.64 [R1+0xbb0], R18 ;  /* 0x000bb01201007387 */ /* 0x000fe80000100a00 */
[----:B------:R0:W-:Y:S04]  /*12b70*/  STL.64 [R1+0xba8], R16 ;  /* 0x000ba81001007387 */ /* 0x0001e80000100a00 */
[----:B0-----:R-:W3:Y:S04]  /*12b80*/  LDL.LU R16, [R1+0x110] ;  /* 0x0001100001107983 */ /* 0x001ee80000300800 */
[----:B------:R-:W3:Y:S01]  /*12b90*/  LDL.LU R17, [R1+0x114] ;  /* 0x0001140001117983 */ /* 0x000ee20000300800 */
[----:B------:R-:W-:-:S02]  /*12ba0*/  IMAD.MOV.U32 R18, RZ, RZ, R0 ;  /* 0x000000ffff127224 */ /* 0x000fc400078e0000 */
[----:B------:R-:W-:Y:S01]  /*12bb0*/  IMAD.MOV.U32 R19, RZ, RZ, R12 ;  /* 0x000000ffff137224 */ /* 0x000fe200078e000c */
[----:B---3--:R0:W-:Y:S04]  /*12bc0*/  STL.64 [R1+0xc08], R16 ;  /* 0x000c081001007387 */ /* 0x0081e80000100a00 */
[----:B0-----:R-:W3:Y:S04]  /*12bd0*/  LDL.LU R16, [R1+0x40] ;  /* 0x0000400001107983 */ /* 0x001ee80000300800 */
[----:B------:R-:W3:Y:S04]  /*12be0*/  LDL.LU R17, [R1+0x44] ;  /* 0x0000440001117983 */ /* 0x000ee80000300800 */
[----:B------:R-:W4:Y:S04]  /*12bf0*/  LDL.LU R0, [R1+0xc28] ;  /* 0x000c280001007983 */ /* 0x000f280000300800 */
[----:B------:R-:W2:Y:S04]  /*12c00*/  LDL.LU.64 R12, [R1+0x120] ;  /* 0x00012000010c7983 */ /* 0x000ea80000300a00 */
[----:B------:R0:W-:Y:S02]  /*12c10*/  STL.64 [R1+0xc00], R14 ;  /* 0x000c000e01007387 */ /* 0x0001e40000100a00 */
[----:B0-----:R-:W-:-:S02]  /*12c20*/  IMAD.MOV.U32 R14, RZ, RZ, R10 ;  /* 0x000000ffff0e7224 */ /* 0x001fc400078e000a */
[----:B------:R-:W-:Y:S01]  /*12c30*/  IMAD.MOV.U32 R15, RZ, RZ, R11 ;  /* 0x000000ffff0f7224 */ /* 0x000fe200078e000b */
[----:B----4-:R-:W0:Y:S04]  /*12c40*/  LDSM.16.MT88.4 R4, [R0+UR4+0x2800] ;  /* 0x002800040004783b */ /* 0x010e280008004200 */
[----:B--2---:R2:W-:Y:S02]  /*12c50*/  STL.64 [R1+0xbf8], R12 ;  /* 0x000bf80c01007387 */ /* 0x0045e40000100a00 */
[----:B--2---:R-:W-:Y:S02]  /*12c60*/  IMAD.MOV.U32 R12, RZ, RZ, R8 ;  /* 0x000000ffff0c7224 */ /* 0x004fe400078e0008 */
[----:B------:R-:W-:Y:S01]  /*12c70*/  IMAD.MOV.U32 R13, RZ, RZ, R9 ;  /* 0x000000ffff0d7224 */ /* 0x000fe200078e0009 */
[----:B------:R-:W2:Y:S04]  /*12c80*/  LDL.LU R8, [R1+0xc24] ;  /* 0x000c240001087983 */ /* 0x000ea80000300800 */
[----:B------:R-:W2:Y:S04]  /*12c90*/  LDL.LU R9, [R1+0xc20] ;  /* 0x000c200001097983 */ /* 0x000ea80000300800 */
[----:B------:R-:W2:Y:S04]  /*12ca0*/  LDL.LU R10, [R1+0xc1c] ;  /* 0x000c1c00010a7983 */ /* 0x000ea80000300800 */
[----:B------:R-:W2:Y:S04]  /*12cb0*/  LDL.LU R11, [R1+0xc18] ;  /* 0x000c1800010b7983 */ /* 0x000ea80000300800 */
[----:B-1----:R-:W-:Y:S04]  /*12cc0*/  STL [R1+0xba4], R20 ;  /* 0x000ba41401007387 */ /* 0x002fe80000100800 */
[----:B------:R1:W-:Y:S04]  /*12cd0*/  STL [R1+0xba0], R21 ;  /* 0x000ba01501007387 */ /* 0x0003e80000100800 */
[----:B------:R-:W-:Y:S04]  /*12ce0*/  STL [R1+0xb9c], R22 ;  /* 0x000b9c1601007387 */ /* 0x000fe80000100800 */
[----:B------:R-:W-:Y:S04]  /*12cf0*/  STL [R1+0xb98], R23 ;  /* 0x000b981701007387 */ /* 0x000fe80000100800 */
[----:B-1----:R-:W2:Y:S04]  /*12d00*/  LDL.LU.64 R20, [R1+0xb0] ;  /* 0x0000b00001147983 */ /* 0x002ea80000300a00 */
[----:B0-----:R-:W-:Y:S04]  /*12d10*/  STL [R1+0xb58], R4 ;  /* 0x000b580401007387 */ /* 0x001fe80000100800 */
[----:B------:R-:W-:Y:S04]  /*12d20*/  STL [R1+0xb54], R5 ;  /* 0x000b540501007387 */ /* 0x000fe80000100800 */
[----:B------:R0:W-:Y:S04]  /*12d30*/  STL [R1+0xb50], R6 ;  /* 0x000b500601007387 */ /* 0x0001e80000100800 */
[----:B0-----:R-:W4:Y:S04]  /*12d40*/  LDL R6, [R1+0x134] ;  /* 0x0001340001067983 */ /* 0x001f280000100800 */
[----:B------:R-:W-:Y:S01]  /*12d50*/  STL [R1+0xb4c], R7 ;  /* 0x000b4c0701007387 */ /* 0x000fe20000100800 */
[----:B--2---:R-:W-:-:S15]  /*12d60*/  HMMA.16816.F32 R24, R8, R20, R24 ;  /* 0x000000140818723c */ /* 0x004fde0000001818 */
[----:B------:R-:W-:-:S08]  /*12d70*/  NOP ;  /* 0x0000000000007918 */ /* 0x000fd00000000000 */
[----:B------:R0:W-:Y:S04]  /*12d80*/  STL.64 [R1+0x80], R24 ;  /* 0x0000801801007387 */ /* 0x0001e80000100a00 */
[----:B------:R-:W-:Y:S04]  /*12d90*/  STL.64 [R1+0x88], R26 ;  /* 0x0000881a01007387 */ /* 0x000fe80000100a00 */
[----:B0-----:R-:W3:Y:S02]  /*12da0*/  LDL.LU.64 R24, [R1+0xc10] ;  /* 0x000c100001187983 */ /* 0x001ee40000300a00 */
[----:B---3--:R-:W-:-:S15]  /*12db0*/  HMMA.16816.F32 R16, R8, R24, R16 ;  /* 0x000000180810723c */ /* 0x008fde0000001810 */
[----:B------:R-:W-:-:S08]  /*12dc0*/  NOP ;  /* 0x0000000000007918 */ /* 0x000fd00000000000 */
[----:B------:R0:W-:Y:S04]  /*12dd0*/  STL.64 [R1+0x70], R16 ;  /* 0x0000701001007387 */ /* 0x0001e80000100a00 */
[----:B0-----:R-:W2:Y:S01]  /*12de0*/  LDL.LU.64 R16, [R1+0xc08] ;  /* 0x000c080001107983 */ /* 0x001ea20000300a00 */
[----:B------:R-:W-:Y:S02]  /*12df0*/  IMAD.MOV.U32 R4, RZ, RZ, R20 ;  /* 0x000000ffff047224 */ /* 0x000fe400078e0014 */
[----:B------:R-:W-:Y:S02]  /*12e00*/  IMAD.MOV.U32 R0, RZ, RZ, R21 ;  /* 0x000000ffff007224 */ /* 0x000fe400078e0015 */
[----:B------:R-:W-:Y:S02]  /*12e10*/  IMAD.MOV.U32 R20, RZ, RZ, R18 ;  /* 0x000000ffff147224 */ /* 0x000fe400078e0012 */
[----:B------:R-:W-:-:S05]  /*12e20*/  IMAD.MOV.U32 R21, RZ, RZ, R19 ;  /* 0x000000ffff157224 */ /* 0x000fca00078e0013 */
[----:B------:R0:W-:Y:S01]  /*12e30*/  STL.64 [R1+0xbf0], R20 ;  /* 0x000bf01401007387 */ /* 0x0001e20000100a00 */
[----:B------:R-:W-:-:S03]  /*12e40*/  IMAD.MOV.U32 R23, RZ, RZ, R28 ;  /* 0x000000ffff177224 */ /* 0x000fc600078e001c */
[----:B0-----:R-:W3:Y:S04]  /*12e50*/  LDL.LU R20, [R1+0x20] ;  /* 0x0000200001147983 */ /* 0x001ee80000300800 */
[----:B------:R-:W3:Y:S04]  /*12e60*/  LDL.LU R21, [R1+0x24] ;  /* 0x0000240001157983 */ /* 0x000ee80000300800 */
[----:B------:R-:W3:Y:S04]  /*12e70*/  LDL.LU R22, [R1+0x28] ;  /* 0x0000280001167983 */ /* 0x000ee80000300800 */
[----:B------:R0:W-:Y:S02]  /*12e80*/  STL.64 [R1+0xbd0], R24 ;  /* 0x000bd01801007387 */ /* 0x0001e40000100a00 */
[----:B0-----:R-:W-:Y:S01]  /*12e90*/  IMAD.MOV.U32 R25, RZ, RZ, R0 ;  /* 0x000000ffff197224 */ /* 0x001fe200078e0000 */
[----:B--2---:R-:W-:-:S15]  /*12ea0*/  HMMA.16816.F32 R12, R8, R16, R12 ;  /* 0x00000010080c723c */ /* 0x004fde000000180c */
[----:B------:R-:W-:-:S08]  /*12eb0*/  NOP ;  /* 0x0000000000007918 */ /* 0x000fd00000000000 */
[----:B------:R0:W-:Y:S01]  /*12ec0*/  STL [R1+0x60], R12 ;  /* 0x0000600c01007387 */ /* 0x0001e20000100800 */
[----:B------:R-:W-:Y:S02]  /*12ed0*/  IMAD.MOV.U32 R5, RZ, RZ, R14 ;  /* 0x000000ffff057224 */ /* 0x000fe400078e000e */
[----:B------:R-:W-:Y:S02]  /*12ee0*/  IMAD.MOV.U32 R0, RZ, RZ, R15 ;  /* 0x000000ffff007224 */ /* 0x000fe400078e000f */
[----:B------:R-:W-:Y:S01]  /*12ef0*/  IMAD.MOV.U32 R28, RZ, RZ, R13 ;  /* 0x000000ffff1c7224 */ /* 0x000fe200078e000d */
[----:B------:R-:W2:Y:S04]  /*12f00*/  LDL.LU.64 R14, [R1+0xc00] ;  /* 0x000c0000010e7983 */ /* 0x000ea80000300a00 */
[----:B0-----:R-:W3:Y:S04]  /*12f10*/  LDL.LU.64 R12, [R1+0xbf8] ;  /* 0x000bf800010c7983 */ /* 0x001ee80000300a00 */
[----:B----4-:R-:W-:Y:S01]  /*12f20*/  STL [R1+0xbdc], R6 ;  /* 0x000bdc0601007387 */ /* 0x010fe20000100800 */
[----:B------:R-:W-:-:S03]  /*12f30*/  IMAD.MOV.U32 R24, RZ, RZ, R4 ;  /* 0x000000ffff187224 */ /* 0x000fc600078e0004 */
[----:B------:R0:W-:Y:S04]  /*12f40*/  STL [R1+0xbd8], R5 ;  /* 0x000bd80501007387 */ /* 0x0001e80000100800 */
[----:B------:R-:W4:Y:S01]  /*12f50*/  LDL.LU R4, [R1+0x10] ;  /* 0x0000100001047983 */ /* 0x000f220000300800 */
[----:B------:R-:W-:Y:S02]  /*12f60*/  IMAD.MOV.U32 R18, RZ, RZ, R3 ;  /* 0x000000ffff127224 */ /* 0x000fe400078e0003 */
[----:B------:R-:W-:Y:S01]  /*12f70*/  IMAD.MOV.U32 R19, RZ, RZ, R2 ;  /* 0x000000ffff137224 */ /* 0x000fe200078e0002 */
[----:B0-----:R-:W4:Y:S04]  /*12f80*/  LDL.LU R5, [R1+0x14] ;  /* 0x0000140001057983 */ /* 0x001f280000300800 */
[----:B------:R-:W4:Y:S04]  /*12f90*/  LDL.LU R6, [R1+0x18] ;  /* 0x0000180001067983 */ /* 0x000f280000300800 */
[----:B------:R2:W-:Y:S02]  /*12fa0*/  STL.64 [R1+0xbc8], R16 ;  /* 0x000bc81001007387 */ /* 0x0005e40000100a00 */
[----:B--2---:R-:W-:-:S02]  /*12fb0*/  IMAD.MOV.U32 R16, RZ, RZ, R15 ;  /* 0x000000ffff107224 */ /* 0x004fc400078e000f */
[----:B------:R-:W-:Y:S01]  /*12fc0*/  IMAD.MOV.U32 R17, RZ, RZ, R14 ;  /* 0x000000ffff117224 */ /* 0x000fe200078e000e */
[----:B---3--:R-:W-:Y:S01]  /*12fd0*/  HMMA.16816.F32 R8, R8, R12, R20 ;  /* 0x0000000c0808723c */ /* 0x008fe20000001814 */
[----:B------:R-:W2:Y:S05]  /*12fe0*/  LDL.LU.64 R20, [R1+0xbf0] ;  /* 0x000bf00001147983 */ /* 0x000eaa0000300a00 */
[----:B------:R-:W-:Y:S02]  /*12ff0*/  IMAD.MOV.U32 R3, RZ, RZ, R12 ;  /* 0x000000ffff037224 */ /* 0x000fe400078e000c */
[----:B------:R-:W-:Y:S01]  /*13000*/  IMAD.MOV.U32 R2, RZ, RZ, R13 ;  /* 0x000000ffff027224 */ /* 0x000fe200078e000d */
[----:B------:R-:W4:Y:S04]  /*13010*/  LDL.LU.64 R14, [R1+0xbe8] ;  /* 0x000be800010e7983 */ /* 0x000f280000300a00 */
[----:B------:R-:W4:Y:S01]  /*13020*/  LDL.LU.64 R12, [R1+0xbe0] ;  /* 0x000be000010c7983 */ /* 0x000f220000300a00 */
[----:B------:R-:W-:-:S09]  /*13030*/  IMAD.MOV.U32 R7, RZ, RZ, R29 ;  /* 0x000000ffff077224 */ /* 0x000fd200078e001d */
[----:B------:R-:W-:Y:S01]  /*13040*/  STL.64 [R1+0x58], R10 ;  /* 0x0000580a01007387 */ /* 0x000fe20000100a00 */
[----:B----4-:R-:W-:Y:S03]  /*13050*/  HMMA.16816.F32 R24, R12, R24, R4 ;  /* 0x000000180c18723c */ /* 0x010fe60000001804 */
[----:B------:R-:W3:Y:S04]  /*13060*/  LDL.LU R6, [R1+0xbdc] ;  /* 0x000bdc0001067983 */ /* 0x000ee80000300800 */
[----:B------:R-:W4:-:S15]  /*13070*/  LDL.LU R5, [R1+0xbd8] ;  /* 0x000bd80001057983 */ /* 0x000f1e0000300800 */
[----:B------:R-:W-:-:S01]  /*13080*/  NOP ;  /* 0x0000000000007918 */ /* 0x000fc20000000000 */
[----:B------:R0:W-:Y:S04]  /*13090*/  STL.64 [R1+0x40], R24 ;  /* 0x0000401801007387 */ /* 0x0001e80000100a00 */
[----:B------:R1:W-:Y:S04]  /*130a0*/  STL.64 [R1+0x48], R26 ;  /* 0x0000481a01007387 */ /* 0x0003e80000100a00 */
[----:B0-----:R-:W1:Y:S02]  /*130b0*/  LDL.LU.64 R24, [R1+0xbd0] ;  /* 0x000bd00001187983 */ /* 0x001e640000300a00 */
[----:B-1----:R-:W-:Y:S02]  /*130c0*/  HMMA.16816.F32 R24, R12, R24, R16 ;  /* 0x000000180c18723c */ /* 0x002fe40000001810 */
[----:B------:R-:W2:-:S15]  /*130d0*/  LDL.LU.64 R16, [R1+0xbc8] ;  /* 0x000bc80001107983 */ /* 0x000e9e0000300a00 */
[----:B------:R-:W-:-:S06]  /*130e0*/  NOP ;  /* 0x0000000000007918 */ /* 0x000fcc0000000000 */
[----:B------:R-:W-:Y:S04]  /*130f0*/  STL.64 [R1+0x30], R24 ;  /* 0x0000301801007387 */ /* 0x000fe80000100a00 */
[----:B------:R0:W-:Y:S01]  /*13100*/  STL [R1+0x38], R26 ;  /* 0x0000381a01007387 */ /* 0x0001e20000100800 */
[----:B------:R-:W-:-:S03]  /*13110*/  IMAD.MOV.U32 R4, RZ, RZ, R27 ;  /* 0x000000ffff047224 */ /* 0x000fc600078e001b */
[----:B0-----:R-:W2:Y:S04]  /*13120*/  LDL.LU.64 R26, [R1+0xbc0] ;  /* 0x000bc000011a7983 */ /* 0x001ea80000300a00 */
[----:B------:R-:W2:Y:S04]  /*13130*/  LDL.LU.64 R24, [R1+0xbb8] ;  /* 0x000bb80001187983 */ /* 0x000ea80000300a00 */
[----:B------:R0:W-:Y:S04]  /*13140*/  STL [R1+0xb5c], R4 ;  /* 0x000b5c0401007387 */ /* 0x0001e80000100800 */
[----:B0-----:R-:W3:Y:S04]  /*13150*/  LDL R4, [R1+0x8d0] ;  /* 0x0008d00001047983 */ /* 0x001ee80000100800 */
[----:B------:R-:W4:Y:S01]  /*13160*/  LDL.LU.64 R18, [R1+0xbb0] ;  /* 0x000bb00001127983 */ /* 0x000f220000300a00 */
[----:B--2---:R-:W-:Y:S03]  /*13170*/  HMMA.16816.F32 R24, R12, R16, R24 ;  /* 0x000000100c18723c */ /* 0x004fe60000001818 */
[----:B------:R-:W4:Y:S01]  /*13180*/  LDL.LU.64 R16, [R1+0xba8] ;  /* 0x000ba80001107983 */ /* 0x000f220000300a00 */
[----:B------:R-:W-:-:S02]  /*13190*/  IMAD.MOV.U32 R22, RZ, RZ, R8 ;  /* 0x000000ffff167224 */ /* 0x000fc400078e0008 */
[----:B------:R-:W-:Y:S02]  /*131a0*/  IMAD.MOV.U32 R23, RZ, RZ, R9 ;  /* 0x000000ffff177224 */ /* 0x000fe400078e0009 */
[----:B------:R-:W-:Y:S02]  /*131b0*/  IMAD.MOV.U32 R8, RZ, RZ, R3 ;  /* 0x000000ffff087224 */ /* 0x000fe400078e0003 */
[----:B------:R-:W-:-:S13]  /*131c0*/  IMAD.MOV.U32 R9, RZ, RZ, R2 ;  /* 0x000000ffff097224 */ /* 0x000fda00078e0002 */
[----:B------:R-:W-:Y:S04]  /*131d0*/  STL.64 [R1+0x20], R24 ;  /* 0x0000201801007387 */ /* 0x000fe80000100a00 */
[----:B------:R-:W-:Y:S04]  /*131e0*/  STL.64 [R1+0x28], R26 ;  /* 0x0000281a01007387 */ /* 0x000fe80000100a00 */
[----:B---3--:R-:W-:Y:S01]  /*131f0*/  LDSM.16.M88.4 R24, [R4+UR4+0x4880] ;  /* 0x004880040418783b */ /* 0x008fe20008000200 */
[----:B----4-:R-:W-:Y:S03]  /*13200*/  HMMA.16816.F32 R8, R12, R8, R16 ;  /* 0x000000080c08723c */ /* 0x010fe60000001810 */
[----:B------:R-:W-:Y:S04]  /*13210*/  LDSM.16.M88.4 R12, [R4+UR4+0x4080] ;  /* 0x00408004040c783b */ /* 0x000fe80008000200 */
[----:B------:R-:W-:-:S15]  /*13220*/  LDSM.16.M88.4 R16, [R4+UR4+0x5880] ;  /* 0x005880040410783b */ /* 0x000fde0008000200 */
[----:B------:R-:W-:-:S01]  /*13230*/  NOP ;  /* 0x0000000000007918 */ /* 0x000fc20000000000 */
[----:B------:R-:W-:Y:S01]  /*13240*/  STL [R1+0x10], R8 ;  /* 0x0000100801007387 */ /* 0x000fe20000100800 */
[----:B------:R-:W-:Y:S02]  /*13250*/  IMAD.MOV.U32 R29, RZ, RZ, R9 ;  /* 0x000000ffff1d7224 */ /* 0x000fe400078e0009 */
[----:B------:R-:W-:Y:S02]  /*13260*/  IMAD.MOV.U32 R3, RZ, RZ, R10 ;  /* 0x000000ffff037224 */ /* 0x000fe400078e000a */
[----:B------:R-:W-:Y:S02]  /*13270*/  IMAD.MOV.U32 R2, RZ, RZ, R11 ;  /* 0x000000ffff027224 */ /* 0x000fe400078e000b */
[----:B------:R-:W0:Y:S04]  /*13280*/  LDSM.16.MT88.4 R8, [R6+UR4+0x3000] ;  /* 0x003000040608783b */ /* 0x000e280008004200 */
[----:B------:R-:W-:Y:S04]  /*13290*/  STL [R1+0xb60], R29 ;  /* 0x000b601d01007387 */ /* 0x000fe80000100800 */
[----:B0-----:R0:W-:Y:S04]  /*132a0*/  STL.64 [R1+0xaf0], R10 ;  /* 0x000af00a01007387 */ /* 0x0011e80000100a00 */
[----:B------:R-:W-:Y:S04]  /*132b0*/  STL.64 [R1+0xae8], R8 ;  /* 0x000ae80801007387 */ /* 0x000fe80000100a00 */
[----:B0-----:R-:W2:Y:S04]  /*132c0*/  LDL.LU R10, [R1+0x128] ;  /* 0x00012800010a7983 */ /* 0x001ea80000300800 */
[----:B------:R-:W2:Y:S04]  /*132d0*/  LDL.LU R11, [R1+0x12c] ;  /* 0x00012c00010b7983 */ /* 0x000ea80000300800 */
[----:B------:R-:W3:Y:S04]  /*132e0*/  LDL.LU.64 R6, [R1+0xb8] ;  /* 0x0000b80001067983 */ /* 0x000ee80000300a00 */
[----:B------:R-:W-:Y:S04]  /*132f0*/  STL.64 [R1], R12 ;  /* 0x0000000c01007387 */ /* 0x000fe80000100a00 */
[----:B------:R-:W-:Y:S04]  /*13300*/  STL.64 [R1+0x8], R14 ;  /* 0x0000080e01007387 */ /* 0x000fe80000100a00 */
[----:B------:R-:W0:Y:S04]  /*13310*/  LDSM.16.M88.4 R12, [R4+UR4+0x5080] ;  /* 0x00508004040c783b */ /* 0x000e280008000200 */
[----:B------:R-:W-:Y:S04]  /*13320*/  STL [R1+0xb18], R24 ;  /* 0x000b181801007387 */ /* 0x000fe80000100800 */
[----:B------:R1:W-:Y:S04]  /*13330*/  STL [R1+0xae0], R25 ;  /* 0x000ae01901007387 */ /* 0x0003e80000100800 */
[----:B-1----:R-:W4:Y:S04]  /*13340*/  LDL R25, [R1+0x8d4] ;  /* 0x0008d40001197983 */ /* 0x002f280000100800 */
[----:B------:R-:W-:Y:S04]  /*13350*/  STL [R1+0xa3c], R26 ;  /* 0x000a3c1a01007387 */ /* 0x000fe80000100800 */
[----:B------:R-:W-:Y:S04]  /*13360*/  STL [R1+0xa38], R27 ;  /* 0x000a381b01007387 */ /* 0x000fe80000100800 */
[----:B0-----:R-:W-:Y:S04]  /*13370*/  STL.64 [R1+0xac8], R14 ;  /* 0x000ac80e01007387 */ /* 0x001fe80000100a00 */
[----:B------:R0:W-:Y:S04]  /*13380*/  STL.64 [R1+0xac0], R12 ;  /* 0x000ac00c01007387 */ /* 0x0001e80000100a00 */
[----:B0-----:R-:W2:Y:S04]  /*13390*/  LDL.LU R12, [R1+0x70] ;  /* 0x00007000010c7983 */ /* 0x001ea80000300800 */
[----:B------:R-:W2:Y:S01]  /*133a0*/  LDL.LU R13, [R1+0x74] ;  /* 0x00007400010d7983 */ /* 0x000ea20000300800 */
[----:B------:R-:W-:-:S02]  /*133b0*/  IMAD.MOV.U32 R14, RZ, RZ, R20 ;  /* 0x000000ffff0e7224 */ /* 0x000fc400078e0014 */
[----:B------:R-:W-:Y:S01]  /*133c0*/  IMAD.MOV.U32 R15, RZ, RZ, R21 ;  /* 0x000000ffff0f7224 */ /* 0x000fe200078e0015 */
[----:B------:R-:W3:Y:S04]  /*133d0*/  LDL.LU R20, [R1+0xba4] ;  /* 0x000ba40001147983 */ /* 0x000ee80000300800 */
[----:B------:R-:W3:Y:S04]  /*133e0*/  LDL.LU R21, [R1+0xba0] ;  /* 0x000ba00001157983 */ /* 0x000ee80000300800 */
[----:B------:R-:W-:Y:S04]  /*133f0*/  STL.64 [R1+0xb90], R14 ;  /* 0x000b900e01007387 */ /* 0x000fe80000100a00 */
[----:B--2---:R0:W-:Y:S04]  /*13400*/  STL.64 [R1+0xb88], R12 ;  /* 0x000b880c01007387 */ /* 0x0041e80000100a00 */
[----:B0-----:R-:W2:Y:S04]  /*13410*/  LDL.LU R12, [R1+0x80] ;  /* 0x00008000010c7983 */ /* 0x001ea80000300800 */
[----:B------:R-:W2:Y:S04]  /*13420*/  LDL.LU R13, [R1+0x84] ;  /* 0x00008400010d7983 */ /* 0x000ea80000300800 */
[----:B------:R-:W2:Y:S04]  /*13430*/  LDL.LU R14, [R1+0x88] ;  /* 0x00008800010e7983 */ /* 0x000ea80000300800 */
[----:B------:R-:W2:Y:S04]  /*13440*/  LDL.LU R15, [R1+0x8c] ;  /* 0x00008c00010f7983 */ /* 0x000ea80000300800 */
[----:B------:R-:W-:Y:S04]  /*13450*/  STL.64 [R1+0x90], R16 ;  /* 0x0000901001007387 */ /* 0x000fe80000100a00 */
[----:B------:R-:W-:Y:S04]  /*13460*/  STL.64 [R1+0x98], R18 ;  /* 0x0000981201007387 */ /* 0x000fe80000100a00 */
[----:B----4-:R-:W-:Y:S04]  /*13470*/  STL [R1+0xb78], R25 ;  /* 0x000b781901007387 */ /* 0x010fe80000100800 */
[----:B------:R-:W4:Y:S04]  /*13480*/  LDL.LU.64 R26, [R1+0x118] ;  /* 0x00011800011a7983 */ /* 0x000f280000300a00 */
[----:B------:R-:W0:Y:S04]  /*13490*/  LDSM.16.MT88.4 R16, [R25+UR4+0x3000] ;  /* 0x003000041910783b */ /* 0x000e280008004200 */
[----:B----4-:R1:W-:Y:S04]  /*134a0*/  STL.64 [R1+0xb80], R26 ;  /* 0x000b801a01007387 */ /* 0x0103e80000100a00 */
[----:B-1----:R-:W4:Y:S04]  /*134b0*/  LDL.LU.64 R26, [R1+0x108] ;  /* 0x00010800011a7983 */ /* 0x002f280000300a00 */
[----:B0-----:R-:W-:Y:S04]  /*134c0*/  STL.64 [R1+0xa98], R18 ;  /* 0x000a981201007387 */ /* 0x001fe80000100a00 */
[----:B------:R0:W-:Y:S02]  /*134d0*/  STL.64 [R1+0xa90], R16 ;  /* 0x000a901001007387 */ /* 0x0001e40000100a00 */
[----:B0-----:R-:W-:-:S02]  /*134e0*/  IMAD.MOV.U32 R16, RZ, RZ, R22 ;  /* 0x000000ffff107224 */ /* 0x001fc400078e0016 */
[----:B------:R-:W-:Y:S01]  /*134f0*/  IMAD.MOV.U32 R17, RZ, RZ, R23 ;  /* 0x000000ffff117224 */ /* 0x000fe200078e0017 */
[----:B------:R-:W2:Y:S04]  /*13500*/  LDL.LU R22, [R1+0xb9c] ;  /* 0x000b9c0001167983 */ /* 0x000ea80000300800 */
[----:B------:R-:W2:Y:S04]  /*13510*/  LDL.LU R23, [R1+0xb98] ;  /* 0x000b980001177983 */ /* 0x000ea80000300800 */
[----:B------:R-:W4:Y:S04]  /*13520*/  LDL.LU R18, [R1+0x58] ;  /* 0x0000580001127983 */ /* 0x000f280000300800 */
[----:B------:R-:W4:Y:S01]  /*13530*/  LDL.LU R19, [R1+0x5c] ;  /* 0x00005c0001137983 */ /* 0x000f220000300800 */
[----:B---3--:R-:W-:-:S02]  /*13540*/  IMAD.MOV.U32 R8, RZ, RZ, R7 ;  /* 0x000000ffff087224 */ /* 0x008fc400078e0007 */
[----:B------:R-:W-:Y:S01]  /*13550*/  IMAD.MOV.U32 R9, RZ, RZ, R6 ;  /* 0x000000ffff097224 */ /* 0x000fe200078e0006 */
[----:B--2---:R-:W-:Y:S01]  /*13560*/  HMMA.16816.F32 R12, R20, R6, R12 ;  /* 0x00000006140c723c */ /* 0x004fe2000000180c */
[----:B----4-:R0:W-:Y:S04]  /*13570*/  STL.64 [R1+0xb70], R18 ;  /* 0x000b701201007387 */ /* 0x0101e80000100a00 */
[----:B------:R1:W-:Y:S01]  /*13580*/  STL.64 [R1+0xb68], R16 ;  /* 0x000b681001007387 */ /* 0x0003e20000100a00 */
[----:B0-----:R-:W-:-:S03]  /*13590*/  IMAD.MOV.U32 R18, RZ, RZ, R5 ;  /* 0x000000ffff127224 */ /* 0x001fc600078e0005 */
[----:B-1----:R-:W2:-:S14]  /*135a0*/  LDL.LU R16, [R1+0x60] ;  /* 0x0000600001107983 */ /* 0x002e9c0000300800 */
[----:B------:R0:W-:Y:S01]  /*135b0*/  STL [R1+0xfc], R15 ;  /* 0x0000fc0f01007387 */ /* 0x0001e20000100800 */
[----:B------:R-:W-:Y:S02]  /*135c0*/  IMAD.MOV.U32 R7, RZ, RZ, R14 ;  /* 0x000000ffff077224 */ /* 0x000fe400078e000e */
[----:B------:R-:W-:Y:S02]  /*135d0*/  IMAD.MOV.U32 R5, RZ, RZ, R12 ;  /* 0x000000ffff057224 */ /* 0x000fe400078e000c */
[----:B------:R-:W-:Y:S01]  /*135e0*/  IMAD.MOV.U32 R6, RZ, RZ, R13 ;  /* 0x000000ffff067224 */ /* 0x000fe200078e000d */
[----:B0-----:R-:W3:Y:S04]  /*135f0*/  LDL.LU.64 R14, [R1+0xb90] ;  /* 0x000b9000010e7983 */ /* 0x001ee80000300a00 */
[----:B------:R-:W3:Y:S01]  /*13600*/  LDL.LU.64 R12, [R1+0xb88] ;  /* 0x000b8800010c7983 */ /* 0x000ee20000300a00 */
[----:B------:R-:W-:-:S02]  /*13610*/  IMAD.MOV.U32 R29, RZ, RZ, R26 ;  /* 0x000000ffff1d7224 */ /* 0x000fc400078e001a */
[----:B------:R-:W-:Y:S02]  /*13620*/  IMAD.MOV.U32 R4, RZ, RZ, R27 ;  /* 0x000000ffff047224 */ /* 0x000fe400078e001b */
[----:B------:R-:W-:Y:S02]  /*13630*/  IMAD.MOV.U32 R17, RZ, RZ, R28 ;  /* 0x000000ffff117224 */ /* 0x000fe400078e001c */
[----:B------:R-:W-:Y:S01]  /*13640*/  IMAD.MOV.U32 R19, RZ, RZ, R0 ;  /* 0x000000ffff137224 */ /* 0x000fe200078e0000 */
[----:B---3--:R-:W-:Y:S01]  /*13650*/  HMMA.16816.F32 R12, R20, R26, R12 ;  /* 0x0000001a140c723c */ /* 0x008fe2000000180c */
[----:B------:R-:W2:-:S15]  /*13660*/  LDL.LU.64 R26, [R1+0xb80] ;  /* 0x000b8000011a7983 */ /* 0x000e9e0000300a00 */
[----:B------:R-:W-:-:S07]  /*13670*/  NOP ;  /* 0x0000000000007918 */ /* 0x000fce0000000000 */
[----:B------:R-:W-:Y:S04]  /*13680*/  STL.64 [R1+0xad8], R14 ;  /* 0x000ad80e01007387 */ /* 0x000fe80000100a00 */
[----:B------:R0:W-:Y:S04]  /*13690*/  STL.64 [R1+0xad0], R12 ;  /* 0x000ad00c01007387 */ /* 0x0001e80000100a00 */
[----:B------:R-:W3:Y:S01]  /*136a0*/  LDL.LU R25, [R1+0xb78] ;  /* 0x000b780001197983 */ /* 0x000ee20000300800 */
[----:B--2---:R-:W-:Y:S06]  /*136b0*/  HMMA.16816.F32 R16, R20, R26, R16 ;  /* 0x0000001a1410723c */ /* 0x004fec0000001810 */
[----:B0-----:R-:W-:-:S15]  /*136c0*/  IMAD.MOV.U32 R13, RZ, RZ, R26 ;  /* 0x000000ffff0d7224 */ /* 0x001fde00078e001a */
[----:B------:R-:W-:-:S03]  /*136d0*/  NOP ;  /* 0x0000000000007918 */ /* 0x000fc60000000000 */
[----:B------:R-:W-:Y:S02]  /*136e0*/  IMAD.MOV.U32 R26, RZ, RZ, R18 ;  /* 0x000000ffff1a7224 */ /* 0x000fe400078e0012 */
[----:B------:R-:W-:Y:S02]  /*136f0*/  IMAD.MOV.U32 R0, RZ, RZ, R19 ;  /* 0x000000ffff007224 */ /* 0x000fe400078e0013 */
[----:B------:R-:W-:Y:S02]  /*13700*/  IMAD.MOV.U32 R24, RZ, RZ, R16 ;  /* 0x000000ffff187224 */ /* 0x000fe400078e0010 */
[----:B------:R-:W-:Y:S01]  /*13710*/  IMAD.MOV.U32 R28, RZ, RZ, R17 ;  /* 0x000000ffff1c7224 */ /* 0x000fe200078e0011 */
[----:B------:R-:W2:Y:S04]  /*13720*/  LDL.LU.64 R18, [R1+0xb70] ;  /* 0x000b700001127983 */ /* 0x000ea80000300a00 */
[----:B------:R-:W2:Y:S01]  /*13730*/  LDL.LU.64 R16, [R1+0xb68] ;  /* 0x000b680001107983 */ /* 0x000ea20000300a00 */
[----:B------:R-:W-:-:S03]  /*13740*/  IMAD.MOV.U32 R12, RZ, RZ, R27 ;  /* 0x000000ffff0c7224 */ /* 0x000fc600078e001b */
[----:B------:R-:W-:Y:S04]  /*13750*/  STL [R1+0xb48], R26 ;  /* 0x000b481a01007387 */ /* 0x000fe80000100800 */
[----:B---3--:R0:W-:Y:S04]  /*13760*/  STL.64 [R1+0xb40], R24 ;  /* 0x000b401801007387 */ /* 0x0081e80000100a00 */
[----:B0-----:R-:W3:Y:S04]  /*13770*/  LDL.LU R24, [R1+0x40] ;  /* 0x0000400001187983 */ /* 0x001ee80000300800 */
[----:B------:R-:W3:Y:S04]  /*13780*/  LDL.LU R25, [R1+0x44] ;  /* 0x0000440001197983 */ /* 0x000ee80000300800 */
[----:B------:R-:W3:Y:S04]  /*13790*/  LDL.LU R26, [R1+0x48] ;  /* 0x00004800011a7983 */ /* 0x000ee80000300800 */
[----:B------:R-:W3:Y:S01]  /*137a0*/  LDL.LU R27, [R1+0x4c] ;  /* 0x00004c00011b7983 */ /* 0x000ee20000300800 */
[----:B--2---:R-:W-:Y:S07]  /*137b0*/  HMMA.16816.F32 R16, R20, R10, R16 ;  /* 0x0000000a1410723c */ /* 0x004fee0000001810 */
[----:B------:R-:W-:-:S02]  /*137c0*/  IMAD.MOV.U32 R22, RZ, RZ, R13 ;  /* 0x000000ffff167224 */ /* 0x000fc400078e000d */
[----:B------:R-:W-:-:S05]  /*137d0*/  IMAD.MOV.U32 R23, RZ, RZ, R12 ;  /* 0x000000ffff177224 */ /* 0x000fca00078e000c */
[----:B------:R0:W-:Y:S02]  /*137e0*/  STL.64 [R1+0xb20], R22 ;  /* 0x000b201601007387 */ /* 0x0001e40000100a00 */
[----:B0-----:R-:W-:Y:S02]  /*137f0*/  IMAD.MOV.U32 R22, RZ, RZ, R29 ;  /* 0x000000ffff167224 */ /* 0x001fe400078e001d */
[----:B------:R-:W-:Y:S01]  /*13800*/  IMAD.MOV.U32 R23, RZ, RZ, R4 ;  /* 0x000000ffff177224 */ /* 0x000fe200078e0004 */
[----:B------:R-:W2:Y:S04]  /*13810*/  LDL.LU R29, [R1+0xb60] ;  /* 0x000b6000011d7983 */ /* 0x000ea80000300800 */
[----:B------:R-:W4:Y:S04]  /*13820*/  LDL.LU R4, [R1+0xb5c] ;  /* 0x000b5c0001047983 */ /* 0x000f280000300800 */
[----:B------:R0:W-:Y:S02]  /*13830*/  STL.64 [R1+0xb38], R22 ;  /* 0x000b381601007387 */ /* 0x0001e40000100a00 */
[----:B0-----:R-:W-:-:S02]  /*13840*/  IMAD.MOV.U32 R22, RZ, RZ, R9 ;  /* 0x000000ffff167224 */ /* 0x001fc400078e0009 */
[----:B------:R-:W3:Y:S04]  /*13850*/  LDL R9, [R1+0x134] ;  /* 0x0001340001097983 */ /* 0x000ee80000100800 */
[----:B------:R-:W-:Y:S01]  /*13860*/  STL.64 [R1+0xb10], R10 ;  /* 0x000b100a01007387 */ /* 0x000fe20000100a00 */
[----:B------:R-:W-:-:S03]  /*13870*/  IMAD.MOV.U32 R23, RZ, RZ, R8 ;  /* 0x000000ffff177224 */ /* 0x000fc600078e0008 */
[----:B---3--:R0:W-:Y:S04]  /*13880*/  STL [R1+0xb08], R9 ;  /* 0x000b080901007387 */ /* 0x0081e80000100800 */
[----:B------:R-:W3:Y:S04]  /*13890*/  LDL.LU R8, [R1+0x20] ;  /* 0x0000200001087983 */ /* 0x000ee80000300800 */
[----:B0-----:R-:W3:Y:S04]  /*138a0*/  LDL.LU R9, [R1+0x24] ;  /* 0x0000240001097983 */ /* 0x001ee80000300800 */
[----:B------:R-:W2:Y:S04]  /*138b0*/  LDL.LU R10, [R1+0x28] ;  /* 0x00002800010a7983 */ /* 0x000ea80000300800 */
[----:B------:R-:W2:Y:S01]  /*138c0*/  LDL.LU R11, [R1+0x2c] ;  /* 0x00002c00010b7983 */ /* 0x000ea20000300800 */
[----:B------:R-:W-:-:S02]  /*138d0*/  IMAD.MOV.U32 R12, RZ, RZ, R5 ;  /* 0x000000ffff0c7224 */ /* 0x000fc400078e0005 */
[----:B------:R-:W-:Y:S02]  /*138e0*/  IMAD.MOV.U32 R13, RZ, RZ, R6 ;  /* 0x000000ffff0d7224 */ /* 0x000fe400078e0006 */
[----:B------:R-:W-:Y:S01]  /*138f0*/  IMAD.MOV.U32 R14, RZ, RZ, R7 ;  /* 0x000000ffff0e7224 */ /* 0x000fe200078e0007 */
[----:B--2---:R-:W-:Y:S04]  /*13900*/  STL.64 [R1+0xb30], R10 ;  /* 0x000b300a01007387 */ /* 0x004fe80000100a00 */
[----:B---3--:R0:W-:Y:S04]  /*13910*/  STL.64 [R1+0xb28], R8 ;  /* 0x000b280801007387 */ /* 0x0081e80000100a00 */
[----:B0-----:R-:W2:Y:S04]  /*13920*/  LDL.LU R8, [R1+0x30] ;  /* 0x0000300001087983 */ /* 0x001ea80000300800 */
[----:B------:R-:W2:Y:S04]  /*13930*/  LDL.LU R9, [R1+0x34] ;  /* 0x0000340001097983 */ /* 0x000ea80000300800 */
[----:B------:R-:W2:Y:S01]  /*13940*/  LDL.LU R10, [R1+0x38] ;  /* 0x00003800010a7983 */ /* 0x000ea20000300800 */
[----:B----4-:R-:W-:-:S03]  /*13950*/  IMAD.MOV.U32 R11, RZ, RZ, R4 ;  /* 0x000000ffff0b7224 */ /* 0x010fc600078e0004 */
[----:B------:R-:W3:Y:S04]  /*13960*/  LDL.LU R4, [R1+0xb58] ;  /* 0x000b580001047983 */ /* 0x000ee80000300800 */
[----:B------:R-:W3:Y:S04]  /*13970*/  LDL.LU R5, [R1+0xb54] ;  /* 0x000b540001057983 */ /* 0x000ee80000300800 */
[----:B------:R-:W3:Y:S04]  /*13980*/  LDL.LU R6, [R1+0xb50] ;  /* 0x000b500001067983 */ /* 0x000ee80000300800 */
[----:B------:R-:W3:Y:S04]  /*13990*/  LDL.LU R7, [R1+0xb4c] ;  /* 0x000b4c0001077983 */ /* 0x000ee80000300800 */
[----:B------:R-:W4:Y:S01]  /*139a0*/  LDL.LU R15, [R1+0xfc] ;  /* 0x0000fc00010f7983 */ /* 0x000f220000300800 */
[----:B---3--:R-:W-:Y:S03]  /*139b0*/  HMMA.16816.F32 R20, R4, R22, R24 ;  /* 0x000000160414723c */ /* 0x008fe60000001818 */
[----:B----4-:R-:W-:Y:S04]  /*139c0*/  STL.64 [R1+0xb00], R14 ;  /* 0x000b000e01007387 */ /* 0x010fe80000100a00 */
[----:B------:R0:W-:Y:S04]  /*139d0*/  STL.64 [R1+0xaf8], R12 ;  /* 0x000af80c01007387 */ /* 0x0001e80000100a00 */
[----:B0-----:R-:W3:Y:S04]  /*139e0*/  LDL.LU R12, [R1+0x10] ;  /* 0x00001000010c7983 */ /* 0x001ee80000300800 */
[----:B------:R-:W-:Y:S04]  /*139f0*/  STL [R1+0xaa4], R18 ;  /* 0x000aa41201007387 */ /* 0x000fe80000100800 */
[----:B------:R-:W-:Y:S01]  /*13a00*/  STL [R1+0xaa0], R19 ;  /* 0x000aa01301007387 */ /* 0x000fe20000100800 */
[----:B------:R-:W-:-:S02]  /*13a10*/  IMAD.MOV.U32 R14, RZ, RZ, R3 ;  /* 0x000000ffff0e7224 */ /* 0x000fc400078e0003 */
[----:B------:R-:W-:Y:S01]  /*13a20*/  IMAD.MOV.U32 R15, RZ, RZ, R2 ;  /* 0x000000ffff0f7224 */ /* 0x000fe200078e0002 */
[----:B------:R-:W4:Y:S04]  /*13a30*/  LDL.LU R26, [R1+0xb48] ;  /* 0x000b4800011a7983 */ /* 0x000f280000300800 */
[----:B------:R-:W3:Y:S01]  /*13a40*/  LDL.LU.64 R24, [R1+0xb40] ;  /* 0x000b400001187983 */ /* 0x000ee20000300a00 */
[----:B------:R-:W-:Y:S02]  /*13a50*/  IMAD.MOV.U32 R3, RZ, RZ, R22 ;  /* 0x000000ffff037224 */ /* 0x000fe400078e0016 */
[----:B------:R-:W-:Y:S02]  /*13a60*/  IMAD.MOV.U32 R2, RZ, RZ, R23 ;  /* 0x000000ffff027224 */ /* 0x000fe400078e0017 */
[----:B------:R-:W2:Y:S01]  /*13a70*/  LDL.LU.64 R22, [R1+0xb38] ;  /* 0x000b380001167983 */ /* 0x000ea20000300a00 */
[----:B------:R-:W-:-:S02]  /*13a80*/  IMAD.MOV.U32 R13, RZ, RZ, R29 ;  /* 0x000000ffff0d7224 */ /* 0x000fc400078e001d */
[----:B------:R-:W-:Y:S02]  /*13a90*/  IMAD.MOV.U32 R29, RZ, RZ, R20 ;  /* 0x000000ffff1d7224 */ /* 0x000fe400078e0014 */
[----:B------:R-:W-:-:S03]  /*13aa0*/  IMAD.MOV.U32 R27, RZ, RZ, R21 ;  /* 0x000000ffff1b7224 */ /* 0x000fc600078e0015 */
[----:B------:R-:W-:Y:S01]  /*13ab0*/  STL [R1+0xab8], R29 ;  /* 0x000ab81d01007387 */ /* 0x000fe20000100800 */
[----:B--2---:R-:W-:Y:S03]  /*13ac0*/  HMMA.16816.F32 R20, R4, R22, R8 ;  /* 0x000000160414723c */ /* 0x004fe60000001808 */
[----:B------:R-:W2:Y:S04]  /*13ad0*/  LDL.LU.64 R10, [R1+0xb30] ;  /* 0x000b3000010a7983 */ /* 0x000ea80000300a00 */
[----:B------:R-:W2:-:S15]  /*13ae0*/  LDL.LU.64 R8, [R1+0xb28] ;  /* 0x000b280001087983 */ /* 0x000e9e0000300a00 */
[----:B------:R-:W-:-:S01]  /*13af0*/  NOP ;  /* 0x0000000000007918 */ /* 0x000fc20000000000 */
[----:B------:R0:W-:Y:S04]  /*13b00*/  STL.64 [R1+0xa8], R22 ;  /* 0x0000a81601007387 */ /* 0x0001e80000100a00 */
[----:B0-----:R-:W2:Y:S01]  /*13b10*/  LDL.LU.64 R22, [R1+0xb20] ;  /* 0x000b200001167983 */ /* 0x001ea20000300a00 */
[----:B------:R-:W-:Y:S02]  /*13b20*/  IMAD.MOV.U32 R18, RZ, RZ, R20 ;  /* 0x000000ffff127224 */ /* 0x000fe400078e0014 */
[----:B------:R-:W-:-:S05]  /*13b30*/  IMAD.MOV.U32 R19, RZ, RZ, R21 ;  /* 0x000000ffff137224 */ /* 0x000fca00078e0015 */
[----:B------:R-:W-:Y:S04]  /*13b40*/  STL.64 [R1+0xab0], R18 ;  /* 0x000ab01201007387 */ /* 0x000fe80000100a00 */
[----:B------:R3:W-:Y:S02]  /*13b50*/  STL.64 [R1+0xaa8], R16 ;  /* 0x000aa81001007387 */ /* 0x0007e40000100a00 */
[----:B---3--:R-:W-:Y:S02]  /*13b60*/  IMAD.MOV.U32 R16, RZ, RZ, R24 ;  /* 0x000000ffff107224 */ /* 0x008fe400078e0018 */
[----:B------:R-:W3:Y:S01]  /*13b70*/  LDL.LU R24, [R1+0xb18] ;  /* 0x000b180001187983 */ /* 0x000ee20000300800 */
[----:B--2---:R-:W-:Y:S03]  /*13b80*/  HMMA.16816.F32 R20, R4, R22, R8 ;  /* 0x000000160414723c */ /* 0x004fe60000001808 */
[----:B------:R-:W2:Y:S04]  /*13b90*/  LDL.LU.64 R10, [R1+0xb10] ;  /* 0x000b1000010a7983 */ /* 0x000ea80000300a00 */
[----:B------:R-:W3:Y:S01]  /*13ba0*/  LDL.LU R9, [R1+0xb08] ;  /* 0x000b080001097983 */ /* 0x000ee20000300800 */
[----:B------:R-:W-:-:S02]  /*13bb0*/  IMAD.MOV.U32 R17, RZ, RZ, R28 ;  /* 0x000000ffff117224 */ /* 0x000fc400078e001c */
[----:B----4-:R-:W-:Y:S02]  /*13bc0*/  IMAD.MOV.U32 R18, RZ, RZ, R26 ;  /* 0x000000ffff127224 */ /* 0x010fe400078e001a */
[----:B------:R-:W-:-:S11]  /*13bd0*/  IMAD.MOV.U32 R19, RZ, RZ, R0 ;  /* 0x000000ffff137224 */ /* 0x000fd600078e0000 */
[----:B------:R-:W-:Y:S01]  /*13be0*/  STL [R1+0x80], R20 ;  /* 0x0000801401007387 */ /* 0x000fe20000100800 */
[----:B------:R-:W-:Y:S02]  /*13bf0*/  IMAD.MOV.U32 R28, RZ, RZ, R21 ;  /* 0x000000ffff1c7224 */ /* 0x000fe400078e0015 */
[----:B------:R-:W-:Y:S02]  /*13c00*/  IMAD.MOV.U32 R26, RZ, RZ, R22 ;  /* 0x000000ffff1a7224 */ /* 0x000fe400078e0016 */
[----:B------:R-:W-:Y:S02]  /*13c10*/  IMAD.MOV.U32 R0, RZ, RZ, R23 ;  /* 0x000000ffff007224 */ /* 0x000fe400078e0017 */
[----:B---3--:R-:W0:Y:S01]  /*13c20*/  LDSM.16.MT88.4 R20, [R9+UR4+0x3800] ;  /* 0x003800040914783b */ /* 0x008e220008004200 */
[----:B--2---:R-:W-:Y:S03]  /*13c30*/  HMMA.16816.F32 R4, R4, R10, R12 ;  /* 0x0000000a0404723c */ /* 0x004fe6000000180c */
[----:B0-----:R-:W-:Y:S04]  /*13c40*/  STL [R1+0xa4c], R20 ;  /* 0x000a4c1401007387 */ /* 0x001fe80000100800 */
[----:B------:R0:W-:Y:S04]  /*13c50*/  STL [R1+0xa48], R21 ;  /* 0x000a481501007387 */ /* 0x0001e80000100800 */
[----:B------:R-:W-:Y:S04]  /*13c60*/  STL [R1+0xa44], R22 ;  /* 0x000a441601007387 */ /* 0x000fe80000100800 */
[----:B------:R-:W-:Y:S04]  /*13c70*/  STL [R1+0xa40], R23 ;  /* 0x000a401701007387 */ /* 0x000fe80000100800 */
[----:B0-----:R-:W2:Y:S04]  /*13c80*/  LDL.LU.64 R20, [R1] ;  /* 0x0000000001147983 */ /* 0x001ea80000300a00 */
[----:B------:R-:W2:Y:S04]  /*13c90*/  LDL.LU.64 R14, [R1+0xb00] ;  /* 0x000b0000010e7983 */ /* 0x000ea80000300a00 */
[----:B------:R-:W2:Y:S04]  /*13ca0*/  LDL.LU.64 R12, [R1+0xaf8] ;  /* 0x000af800010c7983 */ /* 0x000ea80000300a00 */
[----:B------:R-:W2:Y:S04]  /*13cb0*/  LDL.LU.64 R10, [R1+0xaf0] ;  /* 0x000af000010a7983 */ /* 0x000ea80000300a00 */
[----:B------:R-:W2:Y:S04]  /*13cc0*/  LDL.LU.64 R8, [R1+0xae8] ;  /* 0x000ae80001087983 */ /* 0x000ea80000300a00 */
[----:B------:R-:W-:Y:S04]  /*13cd0*/  STL.64 [R1+0x40], R4 ;  /* 0x0000400401007387 */ /* 0x000fe80000100a00 */
[----:B------:R-:W-:Y:S04]  /*13ce0*/  STL.64 [R1+0x48], R6 ;  /* 0x0000480601007387 */ /* 0x000fe80000100a00 */
[----:B------:R0:W1:Y:S04]  /*13cf0*/  LDSM.16.MT88.4 R4, [R25+UR4+0x3800] ;  /* 0x003800041904783b */ /* 0x0000680008004200 */
[----:B0-----:R-:W3:Y:S04]  /*13d00*/  LDL.LU R25, [R1+0xae0] ;  /* 0x000ae00001197983 */ /* 0x001ee80000300800 */
[----:B-1----:R-:W-:Y:S04]  /*13d10*/  STL.64 [R1+0xa00], R6 ;  /* 0x000a000601007387 */ /* 0x002fe80000100a00 */
[----:B------:R0:W-:Y:S04]  /*13d20*/  STL.64 [R1+0x9f8], R4 ;  /* 0x0009f80401007387 */ /* 0x0001e80000100a00 */
[----:B0-----:R-:W4:Y:S04]  /*13d30*/  LDL.LU.64 R4, [R1+0x90] ;  /* 0x0000900001047983 */ /* 0x001f280000300a00 */
[----:B------:R-:W4:Y:S01]  /*13d40*/  LDL.LU.64 R6, [R1+0x98] ;  /* 0x0000980001067983 */ /* 0x000f220000300a00 */
[----:B--2---:R-:W-:-:S15]  /*13d50*/  HMMA.16816.F32 R12, R8, R20, R12 ;  /* 0x00000014080c723c */ /* 0x004fde000000180c */
[----:B------:R-:W-:-:S08]  /*13d60*/  NOP ;  /* 0x0000000000007918 */ /* 0x000fd00000000000 */
[----:B------:R-:W-:Y:S04]  /*13d70*/  STL.64 [R1+0x70], R12 ;  /* 0x0000700c01007387 */ /* 0x000fe80000100a00 */
[----:B------:R0:W-:Y:S04]  /*13d80*/  STL.64 [R1+0x78], R14 ;  /* 0x0000780e01007387 */ /* 0x0001e80000100a00 */
[----:B0-----:R-:W3:Y:S04]  /*13d90*/  LDL.LU.64 R14, [R1+0xad8] ;  /* 0x000ad800010e7983 */ /* 0x001ee80000300a00 */
[----:B------:R-:W3:Y:S01]  /*13da0*/  LDL.LU.64 R12, [R1+0xad0] ;  /* 0x000ad000010c7983 */ /* 0x000ee20000300a00 */
[----:B------:R-:W-:-:S02]  /*13db0*/  IMAD.MOV.U32 R23, RZ, RZ, R21 ;  /* 0x000000ffff177224 */ /* 0x000fc400078e0015 */
[----:B------:R-:W-:Y:S01]  /*13dc0*/  IMAD.MOV.U32 R29, RZ, RZ, R20 ;  /* 0x000000ffff1d7224 */ /* 0x000fe200078e0014 */
[----:B---3--:R-:W-:-:S15]  /*13dd0*/  HMMA.16816.F32 R12, R8, R24, R12 ;  /* 0x00000018080c723c */ /* 0x008fde000000180c */
[----:B------:R-:W-:-:S08]  /*13de0*/  NOP ;  /* 0x0000000000007918 */ /* 0x000fd00000000000 */
[----:B------:R0:W-:Y:S01]  /*13df0*/  STL [R1+0x60], R12 ;  /* 0x0000600c01007387 */ /* 0x0001e20000100800 */
[----:B------:R-:W-:Y:S02]  /*13e00*/  IMAD.MOV.U32 R21, RZ, RZ, R14 ;  /* 0x000000ffff157224 */ /* 0x000fe400078e000e */
[----:B------:R-:W-:Y:S02]  /*13e10*/  IMAD.MOV.U32 R22, RZ, RZ, R15 ;  /* 0x000000ffff167224 */ /* 0x000fe400078e000f */
[----:B------:R-:W-:Y:S01]  /*13e20*/  IMAD.MOV.U32 R20, RZ, RZ, R13 ;  /* 0x000000ffff147224 */ /* 0x000fe200078e000d */
[----:B------:R-:W2:Y:S04]  /*13e30*/  LDL.LU.64 R14, [R1+0xac8] ;  /* 0x000ac800010e7983 */ /* 0x000ea80000300a00 */
[----:B0-----:R-:W3:Y:S04]  /*13e40*/  LDL.LU.64 R12, [R1+0xac0] ;  /* 0x000ac000010c7983 */ /* 0x001ee80000300a00 */
[----:B------:R-:W-:Y:S04]  /*13e50*/  STL [R1+0xa78], R22 ;  /* 0x000a781601007387 */ /* 0x000fe80000100800 */
[----:B------:R0:W-:Y:S02]  /*13e60*/  STL.64 [R1+0xa70], R20 ;  /* 0x000a701401007387 */ /* 0x0001e40000100a00 */
[----:B0-----:R-:W-:-:S02]  /*13e70*/  IMAD.MOV.U32 R20, RZ, RZ, R29 ;  /* 0x000000ffff147224 */ /* 0x001fc400078e001d */
[----:B------:R-:W4:Y:S01]  /*13e80*/  LDL.LU R29, [R1+0xab8] ;  /* 0x000ab800011d7983 */ /* 0x000f220000300800 */
[----:B---3--:R-:W-:-:S15]  /*13e90*/  HMMA.16816.F32 R16, R8, R12, R16 ;  /* 0x0000000c0810723c */ /* 0x008fde0000001810 */
[----:B------:R-:W-:-:S08]  /*13ea0*/  NOP ;  /* 0x0000000000007918 */ /* 0x000fd00000000000 */
[----:B------:R-:W-:Y:S04]  /*13eb0*/  STL.64 [R1+0x50], R16 ;  /* 0x0000501001007387 */ /* 0x000fe80000100a00 */
[----:B------:R0:W-:Y:S04]  /*13ec0*/  STL.64 [R1+0x58], R18 ;  /* 0x0000581201007387 */ /* 0x0001e80000100a00 */
[----:B0-----:R-:W3:Y:S04]  /*13ed0*/  LDL.LU.64 R18, [R1+0xab0] ;  /* 0x000ab00001127983 */ /* 0x001ee80000300a00 */
[----:B------:R-:W4:Y:S04]  /*13ee0*/  LDL.LU.64 R16, [R1+0xaa8] ;  /* 0x000aa80001107983 */ /* 0x000f280000300a00 */
[----:B--2---:R-:W-:Y:S04]  /*13ef0*/  STL.64 [R1+0xa68], R14 ;  /* 0x000a680e01007387 */ /* 0x004fe80000100a00 */
[----:B------:R3:W-:Y:S02]  /*13f00*/  STL.64 [R1+0xa60], R12 ;  /* 0x000a600c01007387 */ /* 0x0007e40000100a00 */
[----:B---3--:R-:W-:-:S02]  /*13f10*/  IMAD.MOV.U32 R12, RZ, RZ, R18 ;  /* 0x000000ffff0c7224 */ /* 0x008fc400078e0012 */
[----:B------:R-:W-:Y:S01]  /*13f20*/  IMAD.MOV.U32 R13, RZ, RZ, R19 ;  /* 0x000000ffff0d7224 */ /* 0x000fe200078e0013 */
[----:B------:R-:W4:Y:S04]  /*13f30*/  LDL.LU R18, [R1+0xaa4] ;  /* 0x000aa40001127983 */ /* 0x000f280000300800 */
[----:B------:R-:W4:Y:S04]  /*13f40*/  LDL.LU R19, [R1+0xaa0] ;  /* 0x000aa00001137983 */ /* 0x000f280000300800 */
[----:B------:R-:W2:Y:S04]  /*13f50*/  LDL.LU R14, [R1+0xa8] ;  /* 0x0000a800010e7983 */ /* 0x000ea80000300800 */
[----:B------:R-:W2:Y:S01]  /*13f60*/  LDL.LU R15, [R1+0xac] ;  /* 0x0000ac00010f7983 */ /* 0x000ea20000300800 */
[----:B------:R-:W-:Y:S01]  /*13f70*/  IMAD.MOV.U32 R21, RZ, RZ, R23 ;  /* 0x000000ffff157224 */ /* 0x000fe200078e0017 */
[----:B----4-:R-:W-:Y:S02]  /*13f80*/  HMMA.16816.F32 R8, R8, R4, R16 ;  /* 0x000000040808723c */ /* 0x010fe40000001810 */
[----:B--2---:R0:W-:Y:S04]  /*13f90*/  STL.64 [R1+0xa88], R14 ;  /* 0x000a880e01007387 */ /* 0x0041e80000100a00 */
[----:B------:R1:W-:Y:S04]  /*13fa0*/  STL.64 [R1+0xa80], R12 ;  /* 0x000a800c01007387 */ /* 0x0003e80000100a00 */
[----:B------:R-:W2:Y:S04]  /*13fb0*/  LDL.LU.64 R18, [R1+0xa98] ;  /* 0x000a980001127983 */ /* 0x000ea80000300a00 */
[----:B------:R-:W2:Y:S01]  /*13fc0*/  LDL.LU.64 R16, [R1+0xa90] ;  /* 0x000a900001107983 */ /* 0x000ea20000300a00 */
[----:B0-----:R-:W-:-:S02]  /*13fd0*/  IMAD.MOV.U32 R14, RZ, RZ, R3 ;  /* 0x000000ffff0e7224 */ /* 0x001fc400078e0003 */
[----:B-1----:R-:W-:Y:S02]  /*13fe0*/  IMAD.MOV.U32 R12, RZ, RZ, R29 ;  /* 0x000000ffff0c7224 */ /* 0x002fe400078e001d */
[----:B------:R-:W-:Y:S02]  /*13ff0*/  IMAD.MOV.U32 R13, RZ, RZ, R27 ;  /* 0x000000ffff0d7224 */ /* 0x000fe400078e001b */
[----:B------:R-:W-:-:S03]  /*14000*/  IMAD.MOV.U32 R15, RZ, RZ, R2 ;  /* 0x000000ffff0f7224 */ /* 0x000fc600078e0002 */
[----:B------:R-:W-:Y:S02]  /*14010*/  IMAD.MOV.U32 R27, RZ, RZ, R8 ;  /* 0x000000ffff1b7224 */ /* 0x000fe400078e0008 */
[----:B------:R-:W3:Y:S01]  /*14020*/  LDL.LU R8, [R1+0x80] ;  /* 0x0000800001087983 */ /* 0x000ee20000300800 */
[----:B------:R-:W-:Y:S02]  /*14030*/  IMAD.MOV.U32 R2, RZ, RZ, R11 ;  /* 0x000000ffff027224 */ /* 0x000fe400078e000b */
[----:B------:R-:W-:Y:S01]  /*14040*/  IMAD.MOV.U32 R11, RZ, RZ, R0 ;  /* 0x000000ffff0b7224 */ /* 0x000fe200078e0000 */
[----:B--2---:R-:W-:Y:S01]  /*14050*/  HMMA.16816.F32 R20, R16, R20, R12 ;  /* 0x000000141014723c */ /* 0x004fe2000000180c */
[----:B------:R-:W2:Y:S04]  /*14060*/  LDL.LU.64 R14, [R1+0xa88] ;  /* 0x000a8800010e7983 */ /* 0x000ea80000300a00 */
[----:B------:R-:W2:-:S15]  /*14070*/  LDL.LU.64 R12, [R1+0xa80] ;  /* 0x000a8000010c7983 */ /* 0x000e9e0000300a00 */
[----:B------:R-:W-:-:S03]  /*14080*/  NOP ;  /* 0x0000000000007918 */ /* 0x000fc60000000000 */
[----:B------:R0:W-:Y:S01]  /*14090*/  STL.64 [R1+0x20], R20 ;  /* 0x0000201401007387 */ /* 0x0001e20000100a00 */
[----:B------:R-:W-:-:S03]  /*140a0*/  IMAD.MOV.U32 R0, RZ, RZ, R22 ;  /* 0x000000ffff007224 */ /* 0x000fc600078e0016 */
[----:B------:R-:W4:Y:S04]  /*140b0*/  LDL.LU R22, [R1+0xa78] ;  /* 0x000a780001167983 */ /* 0x000f280000300800 */
[----:B0-----:R-:W3:Y:S01]  /*140c0*/  LDL.LU.64 R20, [R1+0xa70] ;  /* 0x000a700001147983 */ /* 0x001ee20000300a00 */
[----:B------:R-:W-:Y:S02]  /*140d0*/  IMAD.MOV.U32 R29, RZ, RZ, R9 ;  /* 0x000000ffff1d7224 */ /* 0x000fe400078e0009 */
[----:B------:R-:W-:Y:S02]  /*140e0*/  IMAD.MOV.U32 R3, RZ, RZ, R10 ;  /* 0x000000ffff037224 */ /* 0x000fe400078e000a */
[----:B------:R-:W-:Y:S02]  /*140f0*/  IMAD.MOV.U32 R9, RZ, RZ, R28 ;  /* 0x000000ffff097224 */ /* 0x000fe400078e001c */
[----:B------:R-:W-:-:S02]  /*14100*/  IMAD.MOV.U32 R10, RZ, RZ, R26 ;  /* 0x000000ffff0a7224 */ /* 0x000fc400078e001a */
[----:B------:R-:W-:Y:S01]  /*14110*/  IMAD.MOV.U32 R28, RZ, RZ, R23 ;  /* 0x000000ffff1c7224 */ /* 0x000fe200078e0017 */
[----:B--2---:R-:W-:-:S15]  /*14120*/  HMMA.16816.F32 R12, R16, R24, R12 ;  /* 0x00000018100c723c */ /* 0x004fde000000180c */
[----:B------:R-:W-:-:S09]  /*14130*/  NOP ;  /* 0x0000000000007918 */ /* 0x000fd20000000000 */
[----:B------:R-:W-:Y:S02]  /*14140*/  IMAD.MOV.U32 R25, RZ, RZ, R14 ;  /* 0x000000ffff197224 */ /* 0x000fe400078e000e */
[----:B------:R-:W-:Y:S02]  /*14150*/  IMAD.MOV.U32 R24, RZ, RZ, R15 ;  /* 0x000000ffff187224 */ /* 0x000fe400078e000f */
[----:B------:R-:W-:Y:S02]  /*14160*/  IMAD.MOV.U32 R23, RZ, RZ, R12 ;  /* 0x000000ffff177224 */ /* 0x000fe400078e000c */
[----:B------:R-:W-:Y:S01]  /*14170*/  IMAD.MOV.U32 R26, RZ, RZ, R13 ;  /* 0x000000ffff1a7224 */ /* 0x000fe200078e000d */
[----:B------:R-:W2:Y:S04]  /*14180*/  LDL.LU.64 R14, [R1+0xa68] ;  /* 0x000a6800010e7983 */ /* 0x000ea80000300a00 */
[----:B------:R-:W2:Y:S04]  /*14190*/  LDL.LU.64 R12, [R1+0xa60] ;  /* 0x000a6000010c7983 */ /* 0x000ea80000300a00 */
[----:B----4-:R-:W-:Y:S04]  /*141a0*/  STL.64 [R1+0xa58], R22 ;  /* 0x000a581601007387 */ /* 0x010fe80000100a00 */
[----:B---3--:R0:W-:Y:S04]  /*141b0*/  STL.64 [R1+0xa50], R20 ;  /* 0x000a501401007387 */ /* 0x0081e80000100a00 */
[----:B0-----:R-:W3:Y:S04]  /*141c0*/  LDL.LU R20, [R1+0x40] ;  /* 0x0000400001147983 */ /* 0x001ee80000300800 */
[----:B------:R-:W3:Y:S04]  /*141d0*/  LDL.LU R21, [R1+0x44] ;  /* 0x0000440001157983 */ /* 0x000ee80000300800 */
[----:B------:R-:W3:Y:S04]  /*141e0*/  LDL.LU R22, [R1+0x48] ;  /* 0x0000480001167983 */ /* 0x000ee80000300800 */
[----:B------:R-:W3:Y:S01]  /*141f0*/  LDL.LU R23, [R1+0x4c] ;  /* 0x00004c0001177983 */ /* 0x000ee20000300800 */
[C---:B--2---:R-:W-:Y:S03]  /*14200*/  HMMA.16816.F32 R8, R16.reuse, R12, R8 ;  /* 0x0000000c1008723c */ /* 0x044fe60000001808 */
[----:B------:R0:W-:Y:S04]  /*14210*/  STL.64 [R1+0xa30], R14 ;  /* 0x000a300e01007387 */ /* 0x0001e80000100a00 */
[----:B------:R-:W2:Y:S04]  /*14220*/  LDL.LU R12, [R1+0x70] ;  /* 0x00007000010c7983 */ /* 0x000ea80000300800 */
[----:B------:R-:W2:Y:S04]  /*14230*/  LDL.LU R13, [R1+0x74] ;  /* 0x00007400010d7983 */ /* 0x000ea80000300800 */
[----:B0-----:R-:W2:Y:S04]  /*14240*/  LDL.LU R14, [R1+0x78] ;  /* 0x00007800010e7983 */ /* 0x001ea80000300800 */
[----:B------:R-:W2:Y:S01]  /*14250*/  LDL.LU R15, [R1+0x7c] ;  /* 0x00007c00010f7983 */ /* 0x000ea20000300800 */
[----:B---3--:R-:W-:Y:S03]  /*14260*/  HMMA.16816.F32 R16, R16, R4, R20 ;  /* 0x000000041010723c */ /* 0x008fe60000001814 */
[----:B------:R0:W-:Y:S04]  /*14270*/  STL.64 [R1+0x9e8], R10 ;  /* 0x0009e80a01007387 */ /* 0x0001e80000100a00 */
[----:B------:R-:W-:Y:S04]  /*14280*/  STL.64 [R1+0x9e0], R8 ;  /* 0x0009e00801007387 */ /* 0x000fe80000100a00 */
[----:B0-----:R-:W2:Y:S04]  /*14290*/  LDL.LU R10, [R1+0x8] ;  /* 0x00000800010a7983 */ /* 0x001ea80000300800 */
[----:B------:R-:W2:Y:S04]  /*142a0*/  LDL.LU R11, [R1+0xc] ;  /* 0x00000c00010b7983 */ /* 0x000ea80000300800 */
[----:B------:R-:W3:Y:S04]  /*142b0*/  LDL.LU.64 R22, [R1+0xa58] ;  /* 0x000a580001167983 */ /* 0x000ee80000300a00 */
[----:B------:R-:W4:Y:S04]  /*142c0*/  LDL.LU.64 R20, [R1+0xa50] ;  /* 0x000a500001147983 */ /* 0x000f280000300a00 */
[----:B------:R0:W-:Y:S04]  /*142d0*/  STL.64 [R1+0xa18], R6 ;  /* 0x000a180601007387 */ /* 0x0001e80000100a00 */
[----:B------:R-:W2:Y:S04]  /*142e0*/  LDL.LU R4, [R1+0x50] ;  /* 0x0000500001047983 */ /* 0x000ea80000300800 */
[----:B------:R-:W2:Y:S04]  /*142f0*/  LDL.LU R5, [R1+0x54] ;  /* 0x0000540001057983 */ /* 0x000ea80000300800 */
[----:B0-----:R-:W3:Y:S04]  /*14300*/  LDL.LU R6, [R1+0x58] ;  /* 0x0000580001067983 */ /* 0x001ee80000300800 */
[----:B------:R-:W3:Y:S04]  /*14310*/  LDL.LU R7, [R1+0x5c] ;  /* 0x00005c0001077983 */ /* 0x000ee80000300800 */
[----:B---3--:R4:W-:Y:S04]  /*14320*/  STL.64 [R1+0xa28], R6 ;  /* 0x000a280601007387 */ /* 0x0089e80000100a00 */
[----:B--2---:R0:W-:Y:S01]  /*14330*/  STL.64 [R1+0xa20], R4 ;  /* 0x000a200401007387 */ /* 0x0041e20000100a00 */
[----:B----4-:R-:W-:-:S03]  /*14340*/  IMAD.MOV.U32 R6, RZ, RZ, R21 ;  /* 0x000000ffff067224 */ /* 0x010fc600078e0015 */
[----:B0-----:R-:W2:Y:S01]  /*14350*/  LDL.LU R4, [R1+0x60] ;  /* 0x0000600001047983 */ /* 0x001ea20000300800 */
[----:B------:R-:W-:-:S03]  /*14360*/  IMAD.MOV.U32 R5, RZ, RZ, R20 ;  /* 0x000000ffff057224 */ /* 0x000fc600078e0014 */
[----:B------:R-:W3:Y:S04]  /*14370*/  LDL.LU R20, [R1+0xa4c] ;  /* 0x000a4c0001147983 */ /* 0x000ee80000300800 */
[----:B------:R-:W3:Y:S01]  /*14380*/  LDL.LU R21, [R1+0xa48] ;  /* 0x000a480001157983 */ /* 0x000ee20000300800 */
[----:B------:R-:W-:-:S03]  /*14390*/  IMAD.MOV.U32 R7, RZ, RZ, R22 ;  /* 0x000000ffff077224 */ /* 0x000fc600078e0016 */
[----:B------:R-:W3:Y:S04]  /*143a0*/  LDL.LU R22, [R1+0xa44] ;  /* 0x000a440001167983 */ /* 0x000ee80000300800 */
[----:B------:R-:W-:Y:S04]  /*143b0*/  STL.64 [R1+0x9d8], R18 ;  /* 0x0009d81201007387 */ /* 0x000fe80000100a00 */
[----:B------:R0:W-:Y:S02]  /*143c0*/  STL.64 [R1+0x9d0], R16 ;  /* 0x0009d01001007387 */ /* 0x0001e40000100a00 */
[----:B0-----:R-:W-:-:S02]  /*143d0*/  IMAD.MOV.U32 R16, RZ, RZ, R23 ;  /* 0x000000ffff107224 */ /* 0x001fc400078e0017 */
[----:B------:R-:W3:Y:S01]  /*143e0*/  LDL.LU R23, [R1+0xa40] ;  /* 0x000a400001177983 */ /* 0x000ee20000300800 */
[----:B------:R-:W-:Y:S02]  /*143f0*/  IMAD.MOV.U32 R18, RZ, RZ, R25 ;  /* 0x000000ffff127224 */ /* 0x000fe400078e0019 */
[----:B------:R-:W-:Y:S02]  /*14400*/  IMAD.MOV.U32 R19, RZ, RZ, R24 ;  /* 0x000000ffff137224 */ /* 0x000fe400078e0018 */
[----:B------:R-:W-:Y:S02]  /*14410*/  IMAD.MOV.U32 R17, RZ, RZ, R26 ;  /* 0x000000ffff117224 */ /* 0x000fe400078e001a */
[----:B------:R-:W2:Y:S04]  /*14420*/  LDL.LU R26, [R1+0xa3c] ;  /* 0x000a3c00011a7983 */ /* 0x000ea80000300800 */
[----:B------:R-:W-:Y:S04]  /*14430*/  STL.64 [R1+0xa10], R18 ;  /* 0x000a101201007387 */ /* 0x000fe80000100a00 */
[----:B------:R0:W-:Y:S02]  /*14440*/  STL.64 [R1+0xa08], R16 ;  /* 0x000a081001007387 */ /* 0x0001e40000100a00 */
[----:B0-----:R-:W-:-:S02]  /*14450*/  IMAD.MOV.U32 R16, RZ, RZ, R27 ;  /* 0x000000ffff107224 */ /* 0x001fc400078e001b */
[----:B------:R-:W2:Y:S01]  /*14460*/  LDL.LU R27, [R1+0xa38] ;  /* 0x000a3800011b7983 */ /* 0x000ea20000300800 */
[----:B------:R-:W-:Y:S02]  /*14470*/  IMAD.MOV.U32 R19, RZ, RZ, R2 ;  /* 0x000000ffff137224 */ /* 0x000fe400078e0002 */
[----:B------:R-:W-:Y:S02]  /*14480*/  IMAD.MOV.U32 R18, RZ, RZ, R3 ;  /* 0x000000ffff127224 */ /* 0x000fe400078e0003 */
[----:B------:R-:W-:Y:S01]  /*14490*/  IMAD.MOV.U32 R17, RZ, RZ, R29 ;  /* 0x000000ffff117224 */ /* 0x000fe200078e001d */
[C---:B---3--:R-:W-:Y:S06]  /*144a0*/  HMMA.16816.F32 R12, R20.reuse, R10, R12 ;  /* 0x0000000a140c723c */ /* 0x048fec000000180c */
[----:B--2---:R-:W-:-:S15]  /*144b0*/  HMMA.16816.F32 R4, R20, R26, R4 ;  /* 0x0000001a1404723c */ /* 0x004fde0000001804 */
[----:B------:R-:W-:-:S03]  /*144c0*/  NOP ;  /* 0x0000000000007918 */ /* 0x000fc60000000000 */
[----:B------:R-:W-:Y:S02]  /*144d0*/  IMAD.MOV.U32 R2, RZ, RZ, R12 ;  /* 0x000000ffff027224 */ /* 0x000fe400078e000c */
[----:B------:R-:W-:Y:S02]  /*144e0*/  IMAD.MOV.U32 R3, RZ, RZ, R13 ;  /* 0x000000ffff037224 */ /* 0x000fe400078e000d */
[----:B------:R-:W-:Y:S01]  /*144f0*/  IMAD.MOV.U32 R24, RZ, RZ, R14 ;  /* 0x000000ffff187224 */ /* 0x000fe200078e000e */
[----:B------:R-:W-:Y:S01]  /*14500*/  STL.64 [R1+0xe0], R12 ;  /* 0x0000e00c01007387 */ /* 0x000fe20000100a00 */
[----:B------:R-:W-:-:S03]  /*14510*/  IMAD.MOV.U32 R25, RZ, RZ, R15 ;  /* 0x000000ffff197224 */ /* 0x000fc600078e000f */
[----:B------:R0:W-:Y:S04]  /*14520*/  STL.64 [R1+0xe8], R14 ;  /* 0x0000e80e01007387 */ /* 0x0001e80000100a00 */
[----:B0-----:R-:W2:Y:S04]  /*14530*/  LDL.LU.64 R14, [R1+0xa30] ;  /* 0x000a3000010e7983 */ /* 0x001ea80000300a00 */
[----:B------:R-:W-:Y:S04]  /*14540*/  STL [R1+0x8e8], R2 ;  /* 0x0008e80201007387 */ /* 0x000fe80000100800 */
[----:B------:R-:W-:Y:S04]  /*14550*/  STL [R1+0x8e4], R3 ;  /* 0x0008e40301007387 */ /* 0x000fe80000100800 */
[----:B------:R-:W-:Y:S04]  /*14560*/  STL [R1+0x8e0], R24 ;  /* 0x0008e01801007387 */ /* 0x000fe80000100800 */
[----:B------:R-:W-:Y:S04]  /*14570*/  STL [R1+0x8dc], R25 ;  /* 0x0008dc1901007387 */ /* 0x000fe80000100800 */
[----:B------:R-:W-:Y:S01]  /*14580*/  STL.64 [R1+0xd0], R4 ;  /* 0x0000d00401007387 */ /* 0x000fe20000100a00 */
[----:B------:R-:W-:-:S03]  /*14590*/  IMAD.MOV.U32 R13, RZ, RZ, R6 ;  /* 0x000000ffff0d7224 */ /* 0x000fc600078e0006 */
[----:B------:R0:W-:Y:S01]  /*145a0*/  STL.64 [R1+0xd8], R6 ;  /* 0x0000d80601007387 */ /* 0x0001e20000100a00 */
[----:B------:R-:W-:Y:S02]  /*145b0*/  IMAD.MOV.U32 R29, RZ, RZ, R5 ;  /* 0x000000ffff1d7224 */ /* 0x000fe400078e0005 */
[----:B------:R-:W-:Y:S01]  /*145c0*/  IMAD.MOV.U32 R12, RZ, RZ, R4 ;  /* 0x000000ffff0c7224 */ /* 0x000fe200078e0004 */
[----:B0-----:R-:W2:Y:S04]  /*145d0*/  LDL.LU.64 R6, [R1+0xa28] ;  /* 0x000a280001067983 */ /* 0x001ea80000300a00 */
[----:B------:R-:W2:Y:S04]  /*145e0*/  LDL.LU.64 R4, [R1+0xa20] ;  /* 0x000a200001047983 */ /* 0x000ea80000300a00 */
[----:B------:R-:W-:Y:S04]  /*145f0*/  STL [R1+0x8f4], R12 ;  /* 0x0008f40c01007387 */ /* 0x000fe80000100800 */
[----:B------:R-:W-:Y:S04]  /*14600*/  STL [R1+0x8f0], R29 ;  /* 0x0008f01d01007387 */ /* 0x000fe80000100800 */
[----:B------:R-:W-:Y:S01]  /*14610*/  STL [R1+0x8ec], R13 ;  /* 0x0008ec0d01007387 */ /* 0x000fe20000100800 */
[----:B--2---:R-:W-:-:S15]  /*14620*/  HMMA.16816.F32 R4, R20, R14, R4 ;  /* 0x0000000e1404723c */ /* 0x004fde0000001804 */
[----:B------:R-:W-:-:S08]  /*14630*/  NOP ;  /* 0x0000000000007918 */ /* 0x000fd00000000000 */
[----:B------:R-:W-:Y:S04]  /*14640*/  STL.64 [R1+0xc0], R4 ;  /* 0x0000c00401007387 */ /* 0x000fe80000100a00 */
[----:B------:R0:W-:Y:S04]  /*14650*/  STL.64 [R1+0xc8], R6 ;  /* 0x0000c80601007387 */ /* 0x0001e80000100a00 */
[----:B0-----:R-:W2:Y:S02]  /*14660*/  LDL.LU.64 R6, [R1+0xa18] ;  /* 0x000a180001067983 */ /* 0x001ea40000300a00 */
[----:B--2---:R-:W-:Y:S02]  /*14670*/  HMMA.16816.F32 R20, R20, R6, R16 ;  /* 0x000000061414723c */ /* 0x004fe40000001810 */
[----:B------:R-:W2:Y:S04]  /*14680*/  LDL.LU.64 R18, [R1+0xa10] ;  /* 0x000a100001127983 */ /* 0x000ea80000300a00 */
[----:B------:R-:W2:Y:S01]  /*14690*/  LDL.LU.64 R16, [R1+0xa08] ;  /* 0x000a080001107983 */ /* 0x000ea20000300a00 */
[----:B------:R-:W-:-:S02]  /*146a0*/  IMAD.MOV.U32 R3, RZ, RZ, R6 ;  /* 0x000000ffff037224 */ /* 0x000fc400078e0006 */
[----:B------:R-:W-:-:S14]  /*146b0*/  IMAD.MOV.U32 R2, RZ, RZ, R7 ;  /* 0x000000ffff027224 */ /* 0x000fdc00078e0007 */
[----:B------:R0:W-:Y:S04]  /*146c0*/  STL.64 [R1+0xb0], R20 ;  /* 0x0000b01401007387 */ /* 0x0001e80000100a00 */
[----:B------:R1:W-:Y:S04]  /*146d0*/  STL.64 [R1+0xb8], R22 ;  /* 0x0000b81601007387 */ /* 0x0003e80000100a00 */
[----:B------:R-:W2:Y:S04]  /*146e0*/  LDL.LU.64 R6, [R1+0xa00] ;  /* 0x000a000001067983 */ /* 0x000ea80000300a00 */
[----:B------:R-:W2:Y:S04]  /*146f0*/  LDL.LU.64 R4, [R1+0x9f8] ;  /* 0x0009f80001047983 */ /* 0x000ea80000300a00 */
[----:B0-----:R-:W3:Y:S04]  /*14700*/  LDL.LU R20, [R1+0x20] ;  /* 0x0000200001147983 */ /* 0x001ee80000300800 */
[----:B------:R-:W3:Y:S01]  /*14710*/  LDL.LU R21, [R1+0x24] ;  /* 0x0000240001157983 */ /* 0x000ee20000300800 */
[----:B-1----:R-:W-:-:S02]  /*14720*/  IMAD.MOV.U32 R22, RZ, RZ, R0 ;  /* 0x000000ffff167224 */ /* 0x002fc400078e0000 */
[----:B------:R-:W-:Y:S01]  /*14730*/  IMAD.MOV.U32 R23, RZ, RZ, R28 ;  /* 0x000000ffff177224 */ /* 0x000fe200078e001c */
[----:B------:R-:W4:Y:S01]  /*14740*/  LDL.LU R0, [R1+0x9f0] ;  /* 0x0009f00001007983 */ /* 0x000f220000300800 */
[C---:B--2---:R-:W-:Y:S01]  /*14750*/  HMMA.16816.F32 R16, R4.reuse, R26, R16 ;  /* 0x0000001a0410723c */ /* 0x044fe20000001810 */
[----:B------:R-:W0:Y:S05]  /*14760*/  LDC R27, c[0x0][0x238] ;  /* 0x00008e00ff1b7b82 */ /* 0x000e2a0000000800 */
[----:B---3--:R-:W-:-:S15]  /*14770*/  HMMA.16816.F32 R8, R4, R10, R20 ;  /* 0x0000000a0408723c */ /* 0x008fde0000001814 */
[----:B------:R-:W-:-:S08]  /*14780*/  NOP ;  /* 0x0000000000007918 */ /* 0x000fd00000000000 */
[----:B------:R-:W-:Y:S01]  /*14790*/  STL.64 [R1+0x50], R8 ;  /* 0x0000500801007387 */ /* 0x000fe20000100a00 */
[----:B------:R-:W-:Y:S02]  /*147a0*/  IMAD.MOV.U32 R23, RZ, RZ, R11 ;  /* 0x000000ffff177224 */ /* 0x000fe400078e000b */
[----:B------:R-:W-:Y:S01]  /*147b0*/  IMAD.MOV.U32 R22, RZ, RZ, R10 ;  /* 0x000000ffff167224 */ /* 0x000fe200078e000a */
[----:B------:R1:W-:Y:S01]  /*147c0*/  STL.64 [R1+0x58], R10 ;  /* 0x0000580a01007387 */ /* 0x0003e20000100a00 */
[----:B------:R-:W-:Y:S02]  /*147d0*/  IMAD.MOV.U32 R20, RZ, RZ, R8 ;  /* 0x000000ffff147224 */ /* 0x000fe400078e0008 */
[----:B------:R-:W-:Y:S01]  /*147e0*/  IMAD.MOV.U32 R21, RZ, RZ, R9 ;  /* 0x000000ffff157224 */ /* 0x000fe200078e0009 */
[----:B-1----:R-:W2:Y:S04]  /*147f0*/  LDL.LU.64 R10, [R1+0x9e8] ;  /* 0x0009e800010a7983 */ /* 0x002ea80000300a00 */
[----:B------:R-:W2:Y:S04]  /*14800*/  LDL.LU.64 R8, [R1+0x9e0] ;  /* 0x0009e00001087983 */ /* 0x000ea80000300a00 */
[----:B------:R-:W-:Y:S04]  /*14810*/  STL [R1+0x904], R20 ;  /* 0x0009041401007387 */ /* 0x000fe80000100800 */
[----:B------:R-:W-:Y:S04]  /*14820*/  STL [R1+0x900], R21 ;  /* 0x0009001501007387 */ /* 0x000fe80000100800 */
[----:B------:R-:W-:Y:S04]  /*14830*/  STL [R1+0x8fc], R22 ;  /* 0x0008fc1601007387 */ /* 0x000fe80000100800 */
[----:B------:R1:W-:Y:S04]  /*14840*/  STL [R1+0x8f8], R23 ;  /* 0x0008f81701007387 */ /* 0x0003e80000100800 */
[----:B------:R-:W-:Y:S04]  /*14850*/  STL.64 [R1+0x40], R16 ;  /* 0x0000401001007387 */ /* 0x000fe80000100a00 */
[----:B------:R2:W-:Y:S04]  /*14860*/  STL.64 [R1+0x48], R18 ;  /* 0x0000481201007387 */ /* 0x0005e80000100a00 */
[----:B-1----:R-:W3:Y:S04]  /*14870*/  LDL.LU R23, [R1+0x828] ;  /* 0x0008280001177983 */ /* 0x002ee80000300800 */
[----:B------:R-:W3:Y:S04]  /*14880*/  LDL.LU R22, [R1+0x820] ;  /* 0x0008200001167983 */ /* 0x000ee80000300800 */
[----:B------:R-:W4:Y:S04]  /*14890*/  LDL.LU R21, [R1+0x818] ;  /* 0x0008180001157983 */ /* 0x000f280000300800 */
[----:B------:R-:W4:Y:S01]  /*148a0*/  LDL.LU R20, [R1+0x810] ;  /* 0x0008100001147983 */ /* 0x000f220000300800 */
[----:B------:R-:W-:-:S02]  /*148b0*/  IMAD.MOV.U32 R26, RZ, RZ, R16 ;  /* 0x000000ffff1a7224 */ /* 0x000fc400078e0010 */
[----:B--2---:R-:W-:Y:S01]  /*148c0*/  HMMA.16816.F32 R16, R4, R14, R8 ;  /* 0x0000000e0410723c */ /* 0x004fe20000001808 */
[----:B0-----:R-:W-:Y:S01]  /*148d0*/  IMAD.SHL.U32 R27, R27, 0x80, RZ ;  /* 0x000000801b1b7824 */ /* 0x001fe200078e00ff */
[----:B------:R-:W0:Y:S01]  /*148e0*/  LDC R15, c[0x0][0x230] ;  /* 0x00008c00ff0f7b82 */ /* 0x000e220000000800 */
[----:B---3--:R1:W-:Y:S04]  /*148f0*/  STL.64 [R1+0x9c8], R22 ;  /* 0x0009c81601007387 */ /* 0x0083e80000100a00 */
[----:B----4-:R-:W-:Y:S04]  /*14900*/  STL.64 [R1+0x9c0], R20 ;  /* 0x0009c01401007387 */ /* 0x010fe80000100a00 */
[----:B------:R-:W2:Y:S04]  /*14910*/  LDL.LU R13, [R1+0x808] ;  /* 0x00080800010d7983 */ /* 0x000ea80000300800 */
[----:B------:R-:W3:Y:S04]  /*14920*/  LDL.LU R29, [R1+0x138] ;  /* 0x00013800011d7983 */ /* 0x000ee80000300800 */
[----:B------:R-:W4:Y:S04]  /*14930*/  LDL.LU R12, [R1+0x800] ;  /* 0x00080000010c7983 */ /* 0x000f280000300800 */
[----:B------:R-:W4:Y:S04]  /*14940*/  LDL.LU R25, [R1+0x824] ;  /* 0x0008240001197983 */ /* 0x000f280000300800 */
[----:B------:R-:W4:Y:S01]  /*14950*/  LDL.LU R24, [R1+0x7f8] ;  /* 0x0007f80001187983 */ /* 0x000f220000300800 */
[----:B-1----:R-:W-:-:S02]  /*14960*/  IMAD.MOV.U32 R22, RZ, RZ, R3 ;  /* 0x000000ffff167224 */ /* 0x002fc400078e0003 */
[----:B------:R-:W-:Y:S01]  /*14970*/  IMAD.MOV.U32 R23, RZ, RZ, R2 ;  /* 0x000000ffff177224 */ /* 0x000fe200078e0002 */
[----:B------:R-:W4:Y:S04]  /*14980*/  LDL.LU R3, [R1+0x81c] ;  /* 0x00081c0001037983 */ /* 0x000f280000300800 */
[----:B------:R-:W4:Y:S04]  /*14990*/  LDL.LU R2, [R1+0x7f0] ;  /* 0x0007f00001027983 */ /* 0x000f280000300800 */
[----:B------:R-:W4:Y:S04]  /*149a0*/  LDL.LU R28, [R1+0x814] ;  /* 0x00081400011c7983 */ /* 0x000f280000300800 */
[----:B------:R1:W-:Y:S01]  /*149b0*/  STL [R1+0x908], R26 ;  /* 0x0009081a01007387 */ /* 0x0003e20000100800 */
[----:B------:R-:W-:-:S02]  /*149c0*/  IMAD.MOV.U32 R11, RZ, RZ, R18 ;  /* 0x000000ffff0b7224 */ /* 0x000fc400078e0012 */
[----:B------:R-:W-:Y:S01]  /*149d0*/  IMAD.MOV.U32 R10, RZ, RZ, R16 ;  /* 0x000000ffff0a7224 */ /* 0x000fe200078e0010 */
[----:B-1----:R-:W2:Y:S04]  /*149e0*/  LDL.LU R26, [R1+0x13c] ;  /* 0x00013c00011a7983 */ /* 0x002ea80000300800 */
[----:B------:R-:W-:Y:S04]  /*149f0*/  STL.64 [R1+0x30], R16 ;  /* 0x0000301001007387 */ /* 0x000fe80000100a00 */
[----:B------:R1:W-:Y:S04]  /*14a00*/  STL.64 [R1+0x38], R18 ;  /* 0x0000381201007387 */ /* 0x0003e80000100a00 */
[----:B-1----:R-:W3:Y:S04]  /*14a10*/  LDL.LU.64 R18, [R1+0x9d8] ;  /* 0x0009d80001127983 */ /* 0x002ee80000300a00 */
[----:B------:R-:W3:Y:S04]  /*14a20*/  LDL.LU.64 R16, [R1+0x9d0] ;  /* 0x0009d00001107983 */ /* 0x000ee80000300a00 */
[----:B------:R-:W4:Y:S04]  /*14a30*/  LDL.LU R9, [R1+0x2b0] ;  /* 0x0002b00001097983 */ /* 0x000f280000300800 */
[----:B------:R-:W-:Y:S04]  /*14a40*/  STL [R1+0x910], R10 ;  /* 0x0009100a01007387 */ /* 0x000fe80000100800 */
[----:B------:R-:W-:Y:S01]  /*14a50*/  STL [R1+0x90c], R11 ;  /* 0x00090c0b01007387 */ /* 0x000fe20000100800 */
[----:B------:R-:W-:Y:S01]  /*14a60*/  IMAD.SHL.U32 R27, R27, 0x2, RZ ;  /* 0x000000021b1b7824 */ /* 0x000fe200078e00ff */
[----:B---3--:R-:W-:Y:S02]  /*14a70*/  HMMA.16816.F32 R16, R4, R22, R16 ;  /* 0x000000160410723c */ /* 0x008fe40000001810 */
[----:B------:R-:W3:Y:S04]  /*14a80*/  LDL.LU.64 R22, [R1+0x9c8] ;  /* 0x0009c80001167983 */ /* 0x000ee80000300a00 */
[----:B------:R-:W3:Y:S01]  /*14a90*/  LDL.LU.64 R20, [R1+0x9c0] ;  /* 0x0009c00001147983 */ /* 0x000ee20000300a00 */
[----:B----4-:R-:W-:Y:S01]  /*14aa0*/  VIADD R9, R9, 0x1 ;  /* 0x0000000109097836 */ /* 0x010fe20000000000 */
[----:B--2---:R-:W-:-:S02]  /*14ab0*/  IADD3 R26, P4, R26, R27, RZ ;  /* 0x0000001b1a1a7210 */ /* 0x004fc40007f9e0ff */
[----:B------:R-:W-:-:S03]  /*14ac0*/  IADD3 R13, P3, R13, R27, RZ ;  /* 0x0000001b0d0d7210 */ /* 0x000fc60007f7e0ff */
[----:B------:R-:W-:Y:S01]  /*14ad0*/  IMAD.X R29, R29, 0x1, R0, P4 ;  /* 0x000000011d1d7824 */ /* 0x000fe200020e0600 */
[----:B------:R-:W-:-:S10]  /*14ae0*/  IADD3 R12, P4, R12, R27, RZ ;  /* 0x0000001b0c0c7210 */ /* 0x000fd40007f9e0ff */
[----:B------:R-:W-:Y:S02]  /*14af0*/  IMAD.MOV.U32 R6, RZ, RZ, R16 ;  /* 0x000000ffff067224 */ /* 0x000fe400078e0010 */
[----:B------:R-:W-:Y:S02]  /*14b00*/  IMAD.MOV.U32 R7, RZ, RZ, R18 ;  /* 0x000000ffff077224 */ /* 0x000fe400078e0012 */
[----:B------:R-:W-:Y:S01]  /*14b10*/  IMAD.MOV.U32 R4, RZ, RZ, R19 ;  /* 0x000000ffff047224 */ /* 0x000fe200078e0013 */
[----:B------:R-:W-:Y:S04]  /*14b20*/  STL.64 [R1+0x20], R16 ;  /* 0x0000201001007387 */ /* 0x000fe80000100a00 */
[----:B------:R-:W-:Y:S04]  /*14b30*/  STL.64 [R1+0x28], R18 ;  /* 0x0000281201007387 */ /* 0x000fe80000100a00 */
[----:B------:R-:W-:Y:S04]  /*14b40*/  STL [R1+0x2b0], R9 ;  /* 0x0002b00901007387 */ /* 0x000fe80000100800 */
[----:B------:R-:W-:Y:S04]  /*14b50*/  STL [R1+0x91c], R6 ;  /* 0x00091c0601007387 */ /* 0x000fe80000100800 */
[----:B------:R-:W-:Y:S04]  /*14b60*/  STL [R1+0x918], R7 ;  /* 0x0009180701007387 */ /* 0x000fe80000100800 */
[----:B------:R-:W-:Y:S04]  /*14b70*/  STL [R1+0x914], R4 ;  /* 0x0009140401007387 */ /* 0x000fe80000100800 */
[----:B------:R-:W-:Y:S01]  /*14b80*/  STL [R1+0x13c], R26 ;  /* 0x00013c1a01007387 */ /* 0x000fe20000100800 */
[----:B---3--:R-:W-:-:S02]  /*14b90*/  IADD3 R23, P5, R23, R27, RZ ;  /* 0x0000001b17177210 */ /* 0x008fc40007fbe0ff */
[-C--:B------:R-:W-:Y:S02]  /*14ba0*/  IADD3 R22, P6, R22, R27.reuse, RZ ;  /* 0x0000001b16167210 */ /* 0x080fe40007fde0ff */
[-C--:B------:R-:W-:Y:S02]  /*14bb0*/  IADD3 R21, P1, R21, R27.reuse, RZ ;  /* 0x0000001b15157210 */ /* 0x080fe40007f3e0ff */
[----:B------:R-:W-:Y:S01]  /*14bc0*/  IADD3 R20, P2, R20, R27, RZ ;  /* 0x0000001b14147210 */ /* 0x000fe20007f5e0ff */
[----:B------:R-:W-:Y:S04]  /*14bd0*/  STL [R1+0x828], R23 ;  /* 0x0008281701007387 */ /* 0x000fe80000100800 */
[----:B------:R-:W-:Y:S04]  /*14be0*/  STL [R1+0x820], R22 ;  /* 0x0008201601007387 */ /* 0x000fe80000100800 */
[----:B------:R-:W-:Y:S01]  /*14bf0*/  STL [R1+0x818], R21 ;  /* 0x0008181501007387 */ /* 0x000fe20000100800 */
[----:B------:R-:W-:-:S03]  /*14c00*/  IMAD.X R25, R25, 0x1, R0, P5 ;  /* 0x0000000119197824 */ /* 0x000fc600028e0600 */
[----:B------:R-:W-:Y:S01]  /*14c10*/  STL [R1+0x810], R20 ;  /* 0x0008101401007387 */ /* 0x000fe20000100800 */
[----:B------:R-:W-:-:S03]  /*14c20*/  IADD3 R24, P5, R24, R27, RZ ;  /* 0x0000001b18187210 */ /* 0x000fc60007fbe0ff */
[----:B------:R-:W-:Y:S04]  /*14c30*/  STL [R1+0x808], R13 ;  /* 0x0008080d01007387 */ /* 0x000fe80000100800 */
[----:B------:R-:W-:Y:S01]  /*14c40*/  STL [R1+0x138], R29 ;  /* 0x0001381d01007387 */ /* 0x000fe20000100800 */
[----:B------:R-:W-:-:S03]  /*14c50*/  IMAD.X R3, R3, 0x1, R0, P6 ;  /* 0x0000000103037824 */ /* 0x000fc600030e0600 */
[----:B------:R-:W-:Y:S01]  /*14c60*/  STL [R1+0x800], R12 ;  /* 0x0008000c01007387 */ /* 0x000fe20000100800 */
[----:B------:R-:W-:-:S03]  /*14c70*/  IADD3 R2, P6, R2, R27, RZ ;  /* 0x0000001b02027210 */ /* 0x000fc60007fde0ff */
[----:B------:R-:W-:Y:S04]  /*14c80*/  STL [R1+0x824], R25 ;  /* 0x0008241901007387 */ /* 0x000fe80000100800 */
[----:B------:R-:W-:Y:S04]  /*14c90*/  STL [R1+0x7f8], R24 ;  /* 0x0007f81801007387 */ /* 0x000fe80000100800 */
[----:B------:R1:W-:Y:S01]  /*14ca0*/  STL [R1+0x9bc], R0 ;  /* 0x0009bc0001007387 */ /* 0x0003e20000100800 */
[----:B------:R-:W-:-:S03]  /*14cb0*/  IMAD.X R28, R28, 0x1, R0, P1 ;  /* 0x000000011c1c7824 */ /* 0x000fc600008e0600 */
[----:B------:R-:W-:Y:S04]  /*14cc0*/  STL [R1+0x81c], R3 ;  /* 0x00081c0301007387 */ /* 0x000fe80000100800 */
[----:B-1----:R-:W2:Y:S04]  /*14cd0*/  LDL.LU R0, [R1+0x7e8] ;  /* 0x0007e80001007983 */ /* 0x002ea80000300800 */
[----:B------:R-:W-:Y:S04]  /*14ce0*/  STL [R1+0x7f0], R2 ;  /* 0x0007f00201007387 */ /* 0x000fe80000100800 */
[----:B------:R-:W3:Y:S04]  /*14cf0*/  LDL.LU R4, [R1+0x7d8] ;  /* 0x0007d80001047983 */ /* 0x000ee80000300800 */
[----:B------:R-:W-:Y:S04]  /*14d00*/  STL [R1+0x814], R28 ;  /* 0x0008141c01007387 */ /* 0x000fe80000100800 */
[----:B---3--:R1:W-:Y:S04]  /*14d10*/  STL [R1+0x9b0], R4 ;  /* 0x0009b00401007387 */ /* 0x0083e80000100800 */
[----:B-1----:R-:W3:Y:S01]  /*14d20*/  LDL.LU R4, [R1+0x804] ;  /* 0x0008040001047983 */ /* 0x002ee20000300800 */
[----:B0-----:R-:W-:-:S03]  /*14d30*/  VIADD R15, R15, 0x7f ;  /* 0x0000007f0f0f7836 */ /* 0x001fc60000000000 */
[----:B---3--:R0:W-:Y:S04]  /*14d40*/  STL [R1+0x9b4], R4 ;  /* 0x0009b40401007387 */ /* 0x0081e80000100800 */
[----:B0-----:R-:W3:Y:S01]  /*14d50*/  LDL.LU R4, [R1+0x7e0] ;  /* 0x0007e00001047983 */ /* 0x001ee20000300800 */
[----:B------:R-:W-:-:S04]  /*14d60*/  SHF.R.S32.HI R8, RZ, 0x1f, R15 ;  /* 0x0000001fff087819 */ /* 0x000fc8000001140f */
[----:B------:R-:W-:-:S04]  /*14d70*/  LEA.HI R8, R8, R15, RZ, 0x7 ;  /* 0x0000000f08087211 */ /* 0x000fc800078f38ff */
[----:B------:R-:W-:-:S04]  /*14d80*/  SHF.R.S32.HI R8, RZ, 0x7, R8 ;  /* 0x00000007ff087819 */ /* 0x000fc80000011408 */
[----:B------:R-:W-:Y:S02]  /*14d90*/  ISETP.NE.U32.AND P0, PT, R9, R8, PT ;  /* 0x000000080900720c */ /* 0x000fe40003f05070 */
[----:B--2---:R-:W-:Y:S01]  /*14da0*/  IADD3 R0, P1, R0, R27, RZ ;  /* 0x0000001b00007210 */ /* 0x004fe20007f3e0ff */
[----:B---3--:R0:W-:Y:S04]  /*14db0*/  STL [R1+0x9b8], R4 ;  /* 0x0009b80401007387 */ /* 0x0081e80000100800 */
[----:B0-----:R-:W2:Y:S04]  /*14dc0*/  LDL.LU R4, [R1+0x80c] ;  /* 0x00080c0001047983 */ /* 0x001ea80000300800 */
[----:B------:R-:W3:Y:S04]  /*14dd0*/  LDL.LU R7, [R1+0x7fc] ;  /* 0x0007fc0001077983 */ /* 0x000ee80000300800 */
[----:B------:R-:W4:Y:S04]  /*14de0*/  LDL.LU R6, [R1+0x7d0] ;  /* 0x0007d00001067983 */ /* 0x000f280000300800 */
        /* <DEDUP_REMOVED lines=24> */
[----:B------:R0:W-:Y:S04]  /*14f70*/  STL [R1+0x7e8], R0 ;  /* 0x0007e80001007387 */ /* 0x0001e80000100800 */
[----:B0-----:R-:W2:Y:S02]  /*14f80*/  LDL.LU R0, [R1+0x9bc] ;  /* 0x0009bc0001007983 */ /* 0x001ea40000300800 */
[----:B--2---:R-:W-:-:S05]  /*14f90*/  IMAD.X R4, R4, 0x1, R0, P2 ;  /* 0x0000000104047824 */ /* 0x004fca00010e0600 */
[----:B------:R0:W-:Y:S04]  /*14fa0*/  STL [R1+0x80c], R4 ;  /* 0x00080c0401007387 */ /* 0x0001e80000100800 */
[----:B0-----:R-:W2:Y:S02]  /*14fb0*/  LDL.LU R4, [R1+0x9b8] ;  /* 0x0009b80001047983 */ /* 0x001ea40000300800 */
[----:B--2---:R-:W-:-:S05]  /*14fc0*/  IADD3 R4, P2, R4, R27, RZ ;  /* 0x0000001b04047210 */ /* 0x004fca0007f5e0ff */
[----:B------:R0:W-:Y:S04]  /*14fd0*/  STL [R1+0x7e0], R4 ;  /* 0x0007e00401007387 */ /* 0x0001e80000100800 */
[----:B0-----:R-:W2:Y:S02]  /*14fe0*/  LDL.LU R4, [R1+0x9b4] ;  /* 0x0009b40001047983 */ /* 0x001ea40000300800 */
[----:B--2---:R-:W-:-:S05]  /*14ff0*/  IMAD.X R4, R4, 0x1, R0, P3 ;  /* 0x0000000104047824 */ /* 0x004fca00018e0600 */
[----:B------:R0:W-:Y:S04]  /*15000*/  STL [R1+0x804], R4 ;  /* 0x0008040401007387 */ /* 0x0001e80000100800 */
[----:B0-----:R-:W2:Y:S01]  /*15010*/  LDL.LU R4, [R1+0x9b0] ;  /* 0x0009b00001047983 */ /* 0x001ea20000300800 */
[--C-:B---3--:R-:W-:Y:S01]  /*15020*/  IMAD.X R7, R7, 0x1, R0.reuse, P4 ;  /* 0x0000000107077824 */ /* 0x108fe200020e0600 */
[-C--:B----4-:R-:W-:Y:S01]  /*15030*/  IADD3 R6, P4, R6, R27.reuse, RZ ;  /* 0x0000001b06067210 */ /* 0x090fe20007f9e0ff */
[--C-:B------:R-:W-:Y:S01]  /*15040*/  IMAD.X R5, R5, 0x1, R0.reuse, P5 ;  /* 0x0000000105057824 */ /* 0x100fe200028e0600 */
[-C--:B------:R-:W-:Y:S01]  /*15050*/  IADD3 R16, P5, R16, R27.reuse, RZ ;  /* 0x0000001b10107210 */ /* 0x080fe20007fbe0ff */
        /* <DEDUP_REMOVED lines=16> */
[----:B------:R-:W-:Y:S01]  /*15160*/  IMAD.X R2, R2, 0x1, R0, P4 ;  /* 0x0000000102027824 */ /* 0x000fe200020e0600 */
[----:B------:R-:W-:-:S02]  /*15170*/  IADD3 R28, P4, R28, R27, RZ ;  /* 0x0000001b1c1c7210 */ /* 0x000fc40007f9e0ff */
[----:B--2---:R-:W-:-:S05]  /*15180*/  IADD3 R4, P3, R4, R27, RZ ;  /* 0x0000001b04047210 */ /* 0x004fca0007f7e0ff */
[----:B------:R-:W-:Y:S04]  /*15190*/  STL [R1+0x7d8], R4 ;  /* 0x0007d80401007387 */ /* 0x000fe80000100800 */
[----:B------:R-:W-:Y:S04]  /*151a0*/  STL [R1+0x7fc], R7 ;  /* 0x0007fc0701007387 */ /* 0x000fe80000100800 */
[----:B------:R-:W-:Y:S04]  /*151b0*/  STL [R1+0x7d0], R6 ;  /* 0x0007d00601007387 */ /* 0x000fe80000100800 */
[----:B------:R-:W-:Y:S04]  /*151c0*/  STL [R1+0x7f4], R5 ;  /* 0x0007f40501007387 */ /* 0x000fe80000100800 */
[----:B------:R-:W-:Y:S04]  /*151d0*/  STL [R1+0x7c8], R16 ;  /* 0x0007c81001007387 */ /* 0x000fe80000100800 */
[----:B------:R-:W-:Y:S04]  /*151e0*/  STL [R1+0x7ec], R17 ;  /* 0x0007ec1101007387 */ /* 0x000fe80000100800 */
[----:B------:R-:W-:Y:S01]  /*151f0*/  STL [R1+0x7c0], R18 ;  /* 0x0007c01201007387 */ /* 0x000fe20000100800 */
[----:B------:R-:W-:-:S03]  /*15200*/  IMAD.X R15, R15, 0x1, R0, P3 ;  /* 0x000000010f0f7824 */ /* 0x000fc600018e0600 */
[----:B------:R-:W-:Y:S01]  /*15210*/  STL [R1+0x7e4], R19 ;  /* 0x0007e41301007387 */ /* 0x000fe20000100800 */
[----:B------:R-:W-:-:S03]  /*15220*/  IADD3 R8, P3, R8, R27, RZ ;  /* 0x0000001b08087210 */ /* 0x000fc60007f7e0ff */
        /* <DEDUP_REMOVED lines=12> */
[----:B------:R-:W-:Y:S04]  /*152f0*/  STL [R1+0x7b4], R13 ;  /* 0x0007b40d01007387 */ /* 0x000fe80000100800 */
[----:B------:R-:W-:Y:S01]  /*15300*/  STL [R1+0x788], R29 ;  /* 0x0007881d01007387 */ /* 0x000fe20000100800 */
[----:B------:R-:W-:-:S03]  /*15310*/  IADD3 R3, P3, R3, R27, RZ ;  /* 0x0000001b03037210 */ /* 0x000fc60007f7e0ff */
[----:B------:R-:W-:Y:S04]  /*15320*/  STL [R1+0x7ac], R12 ;  /* 0x0007ac0c01007387 */ /* 0x000fe80000100800 */
[----:B------:R-:W-:Y:S04]  /*15330*/  STL [R1+0x780], R25 ;  /* 0x0007801901007387 */ /* 0x000fe80000100800 */
[----:B------:R-:W-:Y:S04]  /*15340*/  STL [R1+0x7a4], R24 ;  /* 0x0007a41801007387 */ /* 0x000fe80000100800 */
[----:B------:R0:W-:Y:S04]  /*15350*/  STL [R1+0x9ac], R27 ;  /* 0x0009ac1b01007387 */ /* 0x0001e80000100800 */
[----:B------:R-:W-:Y:S04]  /*15360*/  STL [R1+0x778], R3 ;  /* 0x0007780301007387 */ /* 0x000fe80000100800 */
[----:B0-----:R-:W2:Y:S04]  /*15370*/  LDL.LU R27, [R1+0x794] ;  /* 0x00079400011b7983 */ /* 0x001ea80000300800 */
[----:B------:R-:W-:Y:S04]  /*15380*/  STL [R1+0x79c], R2 ;  /* 0x00079c0201007387 */ /* 0x000fe80000100800 */
[----:B------:R-:W3:Y:S04]  /*15390*/  LDL.LU R4, [R1+0x784] ;  /* 0x0007840001047983 */ /* 0x000ee80000300800 */
[----:B------:R-:W-:Y:S04]  /*153a0*/  STL [R1+0x770], R28 ;  /* 0x0007701c01007387 */ /* 0x000fe80000100800 */
[----:B---3--:R0:W-:Y:S04]  /*153b0*/  STL [R1+0x9a0], R4 ;  /* 0x0009a00401007387 */ /* 0x0081e80000100800 */
[----:B0-----:R-:W3:Y:S04]  /*153c0*/  LDL.LU R4, [R1+0x760] ;  /* 0x0007600001047983 */ /* 0x001ee80000300800 */
[----:B---3--:R0:W-:Y:S04]  /*153d0*/  STL [R1+0x9a4], R4 ;  /* 0x0009a40401007387 */ /* 0x0081e80000100800 */
[----:B0-----:R-:W3:Y:S01]  /*153e0*/  LDL.LU R4, [R1+0x78c] ;  /* 0x00078c0001047983 */ /* 0x001ee20000300800 */
[----:B--2---:R-:W-:-:S03]  /*153f0*/  IMAD.X R27, R27, 0x1, R0, P5 ;  /* 0x000000011b1b7824 */ /* 0x004fc600028e0600 */
[----:B---3--:R0:W-:Y:S04]  /*15400*/  STL [R1+0x9a8], R4 ;  /* 0x0009a80401007387 */ /* 0x0081e80000100800 */
[----:B0-----:R-:W2:Y:S04]  /*15410*/  LDL.LU R4, [R1+0x768] ;  /* 0x0007680001047983 */ /* 0x001ea80000300800 */
[----:B------:R-:W3:Y:S04]  /*15420*/  LDL.LU R7, [R1+0x758] ;  /* 0x0007580001077983 */ /* 0x000ee80000300800 */
[----:B------:R-:W4:Y:S04]  /*15430*/  LDL.LU R6, [R1+0x77c] ;  /* 0x00077c0001067983 */ /* 0x000f280000300800 */
        /* <DEDUP_REMOVED lines=24> */
[----:B------:R0:W-:Y:S04]  /*155c0*/  STL [R1+0x794], R27 ;  /* 0x0007941b01007387 */ /* 0x0001e80000100800 */
[----:B0-----:R-:W2:Y:S02]  /*155d0*/  LDL.LU R27, [R1+0x9ac] ;  /* 0x0009ac00011b7983 */ /* 0x001ea40000300800 */
[----:B--2---:R-:W-:-:S05]  /*155e0*/  IADD3 R4, P5, R4, R27, RZ ;  /* 0x0000001b04047210 */ /* 0x004fca0007fbe0ff */
[----:B------:R0:W-:Y:S04]  /*155f0*/  STL [R1+0x768], R4 ;  /* 0x0007680401007387 */ /* 0x0001e80000100800 */
[----:B0-----:R-:W2:Y:S02]  /*15600*/  LDL.LU R4, [R1+0x9a8] ;  /* 0x0009a80001047983 */ /* 0x001ea40000300800 */
[----:B--2---:R-:W-:-:S05]  /*15610*/  IMAD.X R4, R4, 0x1, R0, P6 ;  /* 0x0000000104047824 */ /* 0x004fca00030e0600 */
[----:B------:R0:W-:Y:S04]  /*15620*/  STL [R1+0x78c], R4 ;  /* 0x00078c0401007387 */ /* 0x0001e80000100800 */
[----:B0-----:R-:W2:Y:S02]  /*15630*/  LDL.LU R4, [R1+0x9a4] ;  /* 0x0009a40001047983 */ /* 0x001ea40000300800 */
[----:B--2---:R-:W-:-:S05]  /*15640*/  IADD3 R4, P6, R4, R27, RZ ;  /* 0x0000001b04047210 */ /* 0x004fca0007fde0ff */
[----:B------:R0:W-:Y:S04]  /*15650*/  STL [R1+0x760], R4 ;  /* 0x0007600401007387 */ /* 0x0001e80000100800 */
[----:B0-----:R-:W2:Y:S01]  /*15660*/  LDL.LU R4, [R1+0x9a0] ;  /* 0x0009a00001047983 */ /* 0x001ea20000300800 */
[--C-:B----4-:R-:W-:Y:S01]  /*15670*/  IMAD.X R6, R6, 0x1, R0.reuse, P2 ;  /* 0x0000000106067824 */ /* 0x110fe200010e0600 */
[-C--:B---3--:R-:W-:Y:S01]  /*15680*/  IADD3 R5, P2, R5, R27.reuse, RZ ;  /* 0x0000001b05057210 */ /* 0x088fe20007f5e0ff */
        /* <DEDUP_REMOVED lines=17> */
[----:B------:R-:W-:Y:S01]  /*157a0*/  IADD3 R24, P6, R24, R27, RZ ;  /* 0x0000001b18187210 */ /* 0x000fe20007fde0ff */
[----:B------:R-:W-:-:S02]  /*157b0*/  IMAD.X R28, R28, 0x1, R0, P2 ;  /* 0x000000011c1c7824 */ /* 0x000fc400010e0600 */
[----:B--2---:R-:W-:Y:S01]  /*157c0*/  IMAD.X R4, R4, 0x1, R0, P1 ;  /* 0x0000000104047824 */ /* 0x004fe200008e0600 */
[----:B------:R-:W-:-:S04]  /*157d0*/  IADD3 R7, P1, R7, R27, RZ ;  /* 0x0000001b07077210 */ /* 0x000fc80007f3e0ff */
        /* <DEDUP_REMOVED lines=38> */
[----:B--2---:R-:W-:-:S03]  /*15a40*/  IADD3 R0, P2, R0, R27, RZ ;  /* 0x0000001b00007210 */ /* 0x004fc60007f5e0ff */
        /* <DEDUP_REMOVED lines=557> */
[----:B------:R-:W-:Y:S01]  /*17d20*/  IADD3 R21, P6, R21, UR7, RZ ;  /* 0x0000000715157c10 */ /* 0x000fe2000ffde0ff */
[--C-:B------:R-:W-:Y:S01]  /*17d30*/  IMAD.X R20, R20, 0x1, R0.reuse, P1 ;  /* 0x0000000114147824 */ /* 0x100fe200008e0600 */
[----:B------:R-:W-:Y:S01]  /*17d40*/  IADD3 R13, P1, R13, UR7, RZ ;  /* 0x000000070d0d7c10 */ /* 0x000fe2000ff3e0ff */
[--C-:B------:R-:W-:Y:S01]  /*17d50*/  IMAD.X R29, R29, 0x1, R0.reuse, P2 ;  /* 0x000000011d1d7824 */ /* 0x100fe200010e0600 */
[----:B------:R-:W-:Y:S01]  /*17d60*/  IADD3 R12, P2, R12, UR7, RZ ;  /* 0x000000070c0c7c10 */ /* 0x000fe2000ff5e0ff */
[--C-:B------:R-:W-:Y:S01]  /*17d70*/  IMAD.X R25, R25, 0x1, R0.reuse, P3 ;  /* 0x0000000119197824 */ /* 0x100fe200018e0600 */
[----:B------:R-:W-:Y:S01]  /*17d80*/  IADD3 R24, P3, R24, UR7, RZ ;  /* 0x0000000718187c10 */ /* 0x000fe2000ff7e0ff */
[----:B--2---:R-:W-:Y:S01]  /*17d90*/  IMAD.X R4, R4, 0x1, R0, P4 ;  /* 0x0000000104047824 */ /* 0x004fe200020e0600 */
[----:B------:R-:W-:-:S04]  /*17da0*/  IADD3 R7, P4, R7, R27, RZ ;  /* 0x0000001b07077210 */ /* 0x000fc80007f9e0ff */
[----:B------:R0:W-:Y:S04]  /*17db0*/  STL [R1+0x49c], R4 ;  /* 0x00049c0401007387 */ /* 0x0001e80000100800 */
        /* <DEDUP_REMOVED lines=25> */
[----:B0-----:R-:W2:Y:S01]  /*17f50*/  LDL.LU R4, [R1+0x400] ;  /* 0x0004000001047983 */ /* 0x001ea20000300800 */
[----:B------:R-:W-:Y:S01]  /*17f60*/  IMAD.X R3, R3, 0x1, R0, P4 ;  /* 0x0000000103037824 */ /* 0x000fe200020e0600 */
[----:B------:R-:W-:-:S04]  /*17f70*/  IADD3 R2, P4, R2, UR7, RZ ;  /* 0x0000000702027c10 */ /* 0x000fc8000ff9e0ff */
[----:B------:R-:W-:Y:S01]  /*17f80*/  STL [R1+0x43c], R3 ;  /* 0x00043c0301007387 */ /* 0x000fe20000100800 */
[----:B------:R-:W-:-:S03]  /*17f90*/  IMAD.X R28, R28, 0x1, R0, P5 ;  /* 0x000000011c1c7824 */ /* 0x000fc600028e0600 */
[----:B--2---:R0:W-:Y:S04]  /*17fa0*/  STL [R1+0x93c], R4 ;  /* 0x00093c0401007387 */ /* 0x0041e80000100800 */
[----:B------:R1:W-:Y:S04]  /*17fb0*/  STL [R1+0x410], R2 ;  /* 0x0004100201007387 */ /* 0x0003e80000100800 */
[----:B0-----:R-:W2:Y:S04]  /*17fc0*/  LDL.LU R4, [R1+0x408] ;  /* 0x0004080001047983 */ /* 0x001ea80000300800 */
[----:B------:R0:W-:Y:S04]  /*17fd0*/  STL [R1+0x434], R28 ;  /* 0x0004341c01007387 */ /* 0x0001e80000100800 */
        /* <DEDUP_REMOVED lines=25> */
[----:B-1----:R-:W4:Y:S04]  /*18170*/  LDL.LU R2, [R1+0x398] ;  /* 0x0003980001027983 */ /* 0x002f280000300800 */
[----:B0-----:R-:W4:Y:S04]  /*18180*/  LDL.LU R28, [R1+0x3bc] ;  /* 0x0003bc00011c7983 */ /* 0x001f280000300800 */
[----:B------:R0:W-:Y:S04]  /*18190*/  STL [R1+0x920], R0 ;  /* 0x0009200001007387 */ /* 0x0001e80000100800 */
[----:B0-----:R-:W4:Y:S01]  /*181a0*/  LDL.LU R0, [R1+0x42c] ;  /* 0x00042c0001007983 */ /* 0x001f220000300800 */
[----:B--2---:R-:W-:-:S05]  /*181b0*/  IADD3 R4, P5, R4, UR7, RZ ;  /* 0x0000000704047c10 */ /* 0x004fca000ffbe0ff */
[----:B------:R0:W-:Y:S04]  /*181c0*/  STL [R1+0x408], R4 ;  /* 0x0004080401007387 */ /* 0x0001e80000100800 */
[----:B0-----:R-:W2:Y:S01]  /*181d0*/  LDL.LU R4, [R1+0x93c] ;  /* 0x00093c0001047983 */ /* 0x001ea20000300800 */
[----:B---3--:R-:W-:Y:S02]  /*181e0*/  IADD3.X R7, R7, UR6, RZ, P1, !PT ;  /* 0x0000000607077c10 */ /* 0x008fe40008ffe4ff */
[----:B----4-:R-:W-:Y:S02]  /*181f0*/  IADD3 R6, P1, R6, UR7, RZ ;  /* 0x0000000706067c10 */ /* 0x010fe4000ff3e0ff */
[----:B------:R-:W-:Y:S02]  /*18200*/  IADD3.X R5, R5, UR6, RZ, P2, !PT ;  /* 0x0000000605057c10 */ /* 0x000fe400097fe4ff */
[----:B------:R-:W-:-:S02]  /*18210*/  IADD3 R16, P2, R16, UR7, RZ ;  /* 0x0000000710107c10 */ /* 0x000fc4000ff5e0ff */
[----:B------:R-:W-:Y:S02]  /*18220*/  IADD3.X R17, R17, UR6, RZ, P3, !PT ;  /* 0x0000000611117c10 */ /* 0x000fe40009ffe4ff */
[----:B------:R-:W-:Y:S02]  /*18230*/  IADD3 R18, P3, R18, UR7, RZ ;  /* 0x0000000712127c10 */ /* 0x000fe4000ff7e0ff */
[----:B------:R-:W-:Y:S02]  /*18240*/  IADD3.X R19, R19, UR6, RZ, P4, !PT ;  /* 0x0000000613137c10 */ /* 0x000fe4000a7fe4ff */
[----:B------:R-:W-:Y:S02]  /*18250*/  IADD3 R11, P4, R11, UR7, RZ ;  /* 0x000000070b0b7c10 */ /* 0x000fe4000ff9e0ff */
[----:B------:R-:W-:Y:S02]  /*18260*/  IADD3.X R10, R10, UR6, RZ, P5, !PT ;  /* 0x000000060a0a7c10 */ /* 0x000fe4000affe4ff */
[----:B------:R-:W-:-:S02]  /*18270*/  IADD3 R14, P5, R14, UR7, RZ ;  /* 0x000000070e0e7c10 */ /* 0x000fc4000ffbe0ff */
[----:B------:R-:W-:-:S05]  /*18280*/  IADD3.X R0, R0, UR6, RZ, P6, !PT ;  /* 0x0000000600007c10 */ /* 0x000fca000b7fe4ff */
[----:B------:R0:W-:Y:S01]  /*18290*/  STL [R1+0x42c], R0 ;  /* 0x00042c0001007387 */ /* 0x0001e20000100800 */
[----:B------:R-:W-:Y:S02]  /*182a0*/  IADD3.X R9, R9, UR6, RZ, P1, !PT ;  /* 0x0000000609097c10 */ /* 0x000fe40008ffe4ff */
[----:B------:R-:W-:Y:S02]  /*182b0*/  IADD3 R26, P1, R26, UR7, RZ ;  /* 0x000000071a1a7c10 */ /* 0x000fe4000ff3e0ff */
[----:B------:R-:W-:Y:S02]  /*182c0*/  IADD3.X R27, R27, UR6, RZ, P2, !PT ;  /* 0x000000061b1b7c10 */ /* 0x000fe400097fe4ff */
[----:B------:R-:W-:Y:S02]  /*182d0*/  IADD3 R23, P2, R23, UR7, RZ ;  /* 0x0000000717177c10 */ /* 0x000fe4000ff5e0ff */
[----:B------:R-:W-:Y:S02]  /*182e0*/  IADD3.X R22, R22, UR6, RZ, P3, !PT ;  /* 0x0000000616167c10 */ /* 0x000fe40009ffe4ff */
[----:B------:R-:W-:-:S02]  /*182f0*/  IADD3 R21, P3, R21, UR7, RZ ;  /* 0x0000000715157c10 */ /* 0x000fc4000ff7e0ff */
[----:B------:R-:W-:Y:S02]  /*18300*/  IADD3.X R20, R20, UR6, RZ, P4, !PT ;  /* 0x0000000614147c10 */ /* 0x000fe4000a7fe4ff */
[----:B------:R-:W-:Y:S02]  /*18310*/  IADD3 R13, P4, R13, UR7, RZ ;  /* 0x000000070d0d7c10 */ /* 0x000fe4000ff9e0ff */
[----:B------:R-:W-:Y:S02]  /*18320*/  IADD3.X R29, R29, UR6, RZ, P5, !PT ;  /* 0x000000061d1d7c10 */ /* 0x000fe4000affe4ff */
[----:B------:R-:W-:Y:S02]  /*18330*/  IADD3 R12, P5, R12, UR7, RZ ;  /* 0x000000070c0c7c10 */ /* 0x000fe4000ffbe0ff */
[----:B--2---:R-:W-:-:S05]  /*18340*/  IADD3 R4, P6, R4, UR7, RZ ;  /* 0x0000000704047c10 */ /* 0x004fca000ffde0ff */
[----:B------:R-:W-:Y:S04]  /*18350*/  STL [R1+0x400], R4 ;  /* 0x0004000401007387 */ /* 0x000fe80000100800 */
[----:B------:R-:W-:Y:S04]  /*18360*/  STL [R1+0x424], R7 ;  /* 0x0004240701007387 */ /* 0x000fe80000100800 */
[----:B------:R-:W-:Y:S04]  /*18370*/  STL [R1+0x3f8], R6 ;  /* 0x0003f80601007387 */ /* 0x000fe80000100800 */
[----:B------:R-:W-:Y:S04]  /*18380*/  STL [R1+0x41c], R5 ;  /* 0x00041c0501007387 */ /* 0x000fe80000100800 */
[----:B------:R-:W-:Y:S04]  /*18390*/  STL [R1+0x3f0], R16 ;  /* 0x0003f01001007387 */ /* 0x000fe80000100800 */
[----:B------:R-:W-:Y:S04]  /*183a0*/  STL [R1+0x414], R17 ;  /* 0x0004141101007387 */ /* 0x000fe80000100800 */
[----:B------:R-:W-:Y:S01]  /*183b0*/  STL [R1+0x3e8], R18 ;  /* 0x0003e81201007387 */ /* 0x000fe20000100800 */
[----:B------:R-:W-:-:S03]  /*183c0*/  IADD3.X R15, R15, UR6, RZ, P6, !PT ;  /* 0x000000060f0f7c10 */ /* 0x000fc6000b7fe4ff */
[----:B------:R-:W-:Y:S01]  /*183d0*/  STL [R1+0x40c], R19 ;  /* 0x00040c1301007387 */ /* 0x000fe20000100800 */
[----:B------:R-:W-:-:S03]  /*183e0*/  IADD3 R8, P6, R8, UR7, RZ ;  /* 0x0000000708087c10 */ /* 0x000fc6000ffde0ff */
        /* <DEDUP_REMOVED lines=19> */
[----:B0-----:R-:W2:Y:S01]  /*18520*/  LDL.LU R0, [R1+0x388] ;  /* 0x0003880001007983 */ /* 0x001ea20000300800 */
[----:B------:R-:W-:-:S02]  /*18530*/  IADD3.X R3, R3, UR6, RZ, P1, !PT ;  /* 0x0000000603037c10 */ /* 0x000fc40008ffe4ff */
[----:B------:R-:W-:-:S03]  /*18540*/  IADD3 R2, P1, R2, UR7, RZ ;  /* 0x0000000702027c10 */ /* 0x000fc6000ff3e0ff */
[----:B------:R-:W-:Y:S04]  /*18550*/  STL [R1+0x3c4], R3 ;  /* 0x0003c40301007387 */ /* 0x000fe80000100800 */
[----:B--2---:R0:W-:Y:S04]  /*18560*/  STL [R1+0x934], R0 ;  /* 0x0009340001007387 */ /* 0x0041e80000100800 */
[----:B------:R-:W-:Y:S04]  /*18570*/  STL [R1+0x398], R2 ;  /* 0x0003980201007387 */ /* 0x000fe80000100800 */
[----:B0-----:R-:W2:Y:S01]  /*18580*/  LDL.LU R0, [R1+0x3b4] ;  /* 0x0003b40001007983 */ /* 0x001ea20000300800 */
[----:B------:R-:W-:-:S05]  /*18590*/  IADD3.X R28, R28, UR6, RZ, P2, !PT ;  /* 0x000000061c1c7c10 */ /* 0x000fca00097fe4ff */
[----:B------:R-:W-:Y:S04]  /*185a0*/  STL [R1+0x3bc], R28 ;  /* 0x0003bc1c01007387 */ /* 0x000fe80000100800 */
[----:B--2---:R0:W-:Y:S04]  /*185b0*/  STL [R1+0x938], R0 ;  /* 0x0009380001007387 */ /* 0x0041e80000100800 */
        /* <DEDUP_REMOVED lines=28> */
[----:B------:R-:W4:Y:S01]  /*18780*/  LDL.LU R28, [R1+0x318] ;  /* 0x00031800011c7983 */ /* 0x000f220000300800 */
[----:B--2---:R-:W-:-:S05]  /*18790*/  IADD3 R0, P2, R0, UR7, RZ ;  /* 0x0000000700007c10 */ /* 0x004fca000ff5e0ff */
[----:B------:R0:W-:Y:S04]  /*187a0*/  STL [R1+0x390], R0 ;  /* 0x0003900001007387 */ /* 0x0001e80000100800 */
[----:B0-----:R-:W2:Y:S02]  /*187b0*/  LDL.LU R0, [R1+0x938] ;  /* 0x0009380001007983 */ /* 0x001ea40000300800 */
[----:B--2---:R-:W-:-:S05]  /*187c0*/  IADD3.X R0, R0, UR6, RZ, P3, !PT ;  /* 0x0000000600007c10 */ /* 0x004fca0009ffe4ff */
        /* <DEDUP_REMOVED lines=23> */
[----:B--2---:R-:W-:-:S05]  /*18940*/  IADD3 R0, P3, R0, UR7, RZ ;  /* 0x0000000700007c10 */ /* 0x004fca000ff7e0ff */
[----:B------:R0:W-:Y:S04]  /*18950*/  STL [R1+0x388], R0 ;  /* 0x0003880001007387 */ /* 0x0001e80000100800 */
        /* <DEDUP_REMOVED lines=29> */
[----:B0-----:R-:W2:Y:S01]  /*18b30*/  LDL.LU R0, [R1+0x334] ;  /* 0x0003340001007983 */ /* 0x001ea20000300800 */
[----:B------:R-:W-:-:S02]  /*18b40*/  IADD3 R3, P4, R3, UR7, RZ ;  /* 0x0000000703037c10 */ /* 0x000fc4000ff9e0ff */
[----:B------:R-:W-:-:S03]  /*18b50*/  IADD3.X R2, R2, UR6, RZ, P5, !PT ;  /* 0x0000000602027c10 */ /* 0x000fc6000affe4ff */
[----:B------:R-:W-:Y:S04]  /*18b60*/  STL [R1+0x320], R3 ;  /* 0x0003200301007387 */ /* 0x000fe80000100800 */
[----:B--2---:R0:W-:Y:S04]  /*18b70*/  STL [R1+0x92c], R0 ;  /* 0x00092c0001007387 */ /* 0x0041e80000100800 */
[----:B------:R-:W-:Y:S04]  /*18b80*/  STL [R1+0x344], R2 ;  /* 0x0003440201007387 */ /* 0x000fe80000100800 */
[----:B0-----:R-:W2:Y:S01]  /*18b90*/  LDL.LU R0, [R1+0x310] ;  /* 0x0003100001007983 */ /* 0x001ea20000300800 */
[----:B------:R-:W-:-:S05]  /*18ba0*/  IADD3 R28, P5, R28, UR7, RZ ;  /* 0x000000071c1c7c10 */ /* 0x000fca000ffbe0ff */
[----:B------:R-:W-:Y:S04]  /*18bb0*/  STL [R1+0x318], R28 ;  /* 0x0003181c01007387 */ /* 0x000fe80000100800 */
[----:B--2---:R0:W-:Y:S04]  /*18bc0*/  STL [R1+0x930], R0 ;  /* 0x0009300001007387 */ /* 0x0041e80000100800 */
        /* <DEDUP_REMOVED lines=28> */
[----:B------:R-:W3:Y:S01]  /*18d90*/  LDL.LU R28, [R1+0x2c4] ;  /* 0x0002c400011c7983 */ /* 0x000ee20000300800 */
[----:B--2---:R-:W-:-:S05]  /*18da0*/  IADD3.X R0, R0, UR6, RZ, P6, !PT ;  /* 0x0000000600007c10 */ /* 0x004fca000b7fe4ff */
[----:B------:R0:W-:Y:S04]  /*18db0*/  STL [R1+0x33c], R0 ;  /* 0x00033c0001007387 */ /* 0x0001e80000100800 */
[----:B0-----:R-:W2:Y:S02]  /*18dc0*/  LDL.LU R0, [R1+0x930] ;  /* 0x0009300001007983 */ /* 0x001ea40000300800 */
[----:B--2---:R-:W-:-:S05]  /*18dd0*/  IADD3 R0, P6, R0, UR7, RZ ;  /* 0x0000000700007c10 */ /* 0x004fca000ffde0ff */
[----:B------:R0:W-:Y:S04]  /*18de0*/  STL [R1+0x310], R0 ;  /* 0x0003100001007387 */ /* 0x0001e80000100800 */
[----:B0-----:R-:W2:Y:S01]  /*18df0*/  LDL.LU R0, [R1+0x92c] ;  /* 0x00092c0001007983 */ /* 0x001ea20000300800 */
[----:B----4-:R-:W-:Y:S02]  /*18e00*/  IADD3.X R7, R7, UR6, RZ, P2, !PT ;  /* 0x0000000607077c10 */ /* 0x010fe400097fe4ff */
[----:B---3--:R-:W-:Y:S02]  /*18e10*/  IADD3 R6, P2, R6, UR7, RZ ;  /* 0x0000000706067c10 */ /* 0x008fe4000ff5e0ff */
        /* <DEDUP_REMOVED lines=18> */
[----:B--2---:R-:W-:Y:S02]  /*18f40*/  IADD3.X R0, R0, UR6, RZ, P1, !PT ;  /* 0x0000000600007c10 */ /* 0x004fe40008ffe4ff */
[----:B------:R-:W-:-:S03]  /*18f50*/  IADD3 R4, P1, R4, UR7, RZ ;  /* 0x0000000704047c10 */ /* 0x000fc6000ff3e0ff */
        /* <DEDUP_REMOVED lines=96> */
[----:B------:R-:W-:-:S02]  /*19560*/  IADD3.X R15, R15, UR6, RZ, P6, !PT ;  /* 0x000000060f0f7c10 */ /* 0x000fc4000b7fe4ff */
[----:B------:R-:W-:Y:S02]  /*19570*/  IADD3.X R8, R8, UR6, RZ, P1, !PT ;  /* 0x0000000608087c10 */ /* 0x000fe40008ffe4ff */
[----:B------:R-:W-:Y:S02]  /*19580*/  IADD3.X R27, R27, UR6, RZ, P3, !PT ;  /* 0x000000061b1b7c10 */ /* 0x000fe40009ffe4ff */
[----:B------:R-:W-:Y:S02]  /*19590*/  IADD3.X R9, R9, UR6, RZ, P2, !PT ;  /* 0x0000000609097c10 */ /* 0x000fe400097fe4ff */
[----:B--2---:R-:W-:-:S05]  /*195a0*/  IADD3 R0, P4, R0, UR7, RZ ;  /* 0x0000000700007c10 */ /* 0x004fca000ff9e0ff */
[----:B------:R0:W-:Y:S04]  /*195b0*/  STL [R1+0x858], R0 ;  /* 0x0008580001007387 */ /* 0x0001e80000100800 */
[----:B0-----:R0:W5:Y:S04]  /*195c0*/  LDL.LU R0, [R1+0x920] ;  /* 0x0009200001007983 */ /* 0x0011680000300800 */
[----:B------:R1:W-:Y:S04]  /*195d0*/  STL [R1+0x2b8], R6 ;  /* 0x0002b80601007387 */ /* 0x0003e80000100800 */
[----:B-1----:R0:W5:Y:S04]  /*195e0*/  LDL.LU R6, [R1+0x91c] ;  /* 0x00091c0001067983 */ /* 0x0021680000300800 */
[----:B------:R1:W-:Y:S04]  /*195f0*/  STL [R1+0x860], R7 ;  /* 0x0008600701007387 */ /* 0x0003e80000100800 */
[----:B-1----:R0:W5:Y:S04]  /*19600*/  LDL.LU R7, [R1+0x918] ;  /* 0x0009180001077983 */ /* 0x0021680000300800 */
[----:B------:R1:W-:Y:S04]  /*19610*/  STL [R1+0x82c], R4 ;  /* 0x00082c0401007387 */ /* 0x0003e80000100800 */
[----:B-1----:R0:W5:Y:S04]  /*19620*/  LDL.LU R4, [R1+0x914] ;  /* 0x0009140001047983 */ /* 0x0021680000300800 */
[----:B------:R1:W-:Y:S01]  /*19630*/  STL [R1+0x868], R10 ;  /* 0x0008680a01007387 */ /* 0x0003e20000100800 */
[----:B------:R-:W-:-:S03]  /*19640*/  IADD3.X R12, R12, UR6, RZ, P4, !PT ;  /* 0x000000060c0c7c10 */ /* 0x000fc6000a7fe4ff */
[----:B-1----:R0:W5:Y:S04]  /*19650*/  LDL.LU R10, [R1+0x910] ;  /* 0x00091000010a7983 */ /* 0x0021680000300800 */
[----:B------:R1:W-:Y:S01]  /*19660*/  STL [R1+0x834], R11 ;  /* 0x0008340b01007387 */ /* 0x0003e20000100800 */
[----:B------:R-:W-:-:S03]  /*19670*/  IADD3 R29, P4, R29, UR7, RZ ;  /* 0x000000071d1d7c10 */ /* 0x000fc6000ff9e0ff */
[----:B-1----:R0:W5:Y:S04]  /*19680*/  LDL.LU R11, [R1+0x90c] ;  /* 0x00090c00010b7983 */ /* 0x0021680000300800 */
[----:B------:R1:W-:Y:S04]  /*19690*/  STL [R1+0x870], R26 ;  /* 0x0008701a01007387 */ /* 0x0003e80000100800 */
        /* <DEDUP_REMOVED lines=24> */
[----:B------:R1:W-:Y:S04]  /*19820*/  STL [R1+0x8a0], R28 ;  /* 0x0008a01c01007387 */ /* 0x0003e80000100800 */
[----:B------:R0:W-:Y:S01]  /*19830*/  STL [R1+0x86c], R5 ;  /* 0x00086c0501007387 */ /* 0x0001e20000100800 */
[----:B-1----:R-:W1:Y:S03]  /*19840*/  S2R R28, SR_TID.X ;  /* 0x00000000001c7919 */ /* 0x002e660000002100 */
[----:B------:R0:W-:Y:S04]  /*19850*/  STL [R1+0x8a8], R16 ;  /* 0x0008a81001007387 */ /* 0x0001e80000100800 */
[----:B------:R0:W-:Y:S04]  /*19860*/  STL [R1+0x874], R17 ;  /* 0x0008741101007387 */ /* 0x0001e80000100800 */
[----:B------:R0:W-:Y:S04]  /*19870*/  STL [R1+0x8ac], R18 ;  /* 0x0008ac1201007387 */ /* 0x0001e80000100800 */
[----:B------:R0:W-:Y:S04]  /*19880*/  STL [R1+0x87c], R19 ;  /* 0x00087c1301007387 */ /* 0x0001e80000100800 */
[----:B------:R0:W-:Y:S04]  /*19890*/  STL [R1+0x884], R14 ;  /* 0x0008840e01007387 */ /* 0x0001e80000100800 */
[----:B------:R0:W-:Y:S04]  /*198a0*/  STL [R1+0x88c], R15 ;  /* 0x00088c0f01007387 */ /* 0x0001e80000100800 */
[----:B------:R0:W-:Y:S04]  /*198b0*/  STL [R1+0x8a4], R27 ;  /* 0x0008a41b01007387 */ /* 0x0001e80000100800 */
[----:B------:R0:W-:Y:S04]  /*198c0*/  STL [R1+0x894], R8 ;  /* 0x0008940801007387 */ /* 0x0001e80000100800 */
[----:B------:R0:W-:Y:S01]  /*198d0*/  STL [R1+0x89c], R9 ;  /* 0x00089c0901007387 */ /* 0x0001e20000100800 */
[----:B-1----:R-:W-:-:S05]  /*198e0*/  LOP3.LUT R28, R28, 0x3f, RZ, 0xc0, !PT ;  /* 0x0000003f1c1c7812 */ /* 0x002fca00078ec0ff */
[----:B------:R-:W-:Y:S01]  /*198f0*/  IMAD.SHL.U32 R28, R28, 0x2, RZ ;  /* 0x000000021c1c7824 */ /* 0x000fe200078e00ff */
[----:B------:R-:W-:Y:S06]  /*19900*/  @P0 BRA `(.L_x_1) ;  /* 0xfffffee000880947 */ /* 0x000fec000383ffff */
[----:B-----5:R1:W-:Y:S04]  /*19910*/  STL [R1+0x8e4], R25 ;  /* 0x0008e41901007387 */ /* 0x0203e80000100800 */
[----:B------:R2:W-:Y:S01]  /*19920*/  STL [R1+0x8e0], R2 ;  /* 0x0008e00201007387 */ /* 0x0005e20000100800 */
[----:B-1----:R-:W-:-:S03]  /*19930*/  IMAD.MOV.U32 R25, RZ, RZ, R4 ;  /* 0x000000ffff197224 */ /* 0x002fc600078e0004 */
[----:B--2---:R-:W2:Y:S04]  /*19940*/  LDL.LU R2, [R1+0x24] ;  /* 0x0000240001027983 */ /* 0x004ea80000300800 */
[----:B------:R1:W-:Y:S04]  /*19950*/  STL [R1+0x8dc], R3 ;  /* 0x0008dc0301007387 */ /* 0x0003e80000100800 */
[----:B-1----:R-:W3:Y:S04]  /*19960*/  LDL.LU R3, [R1+0xbc] ;  /* 0x0000bc0001037983 */ /* 0x002ee80000300800 */
[----:B0-----:R-:W3:Y:S04]  /*19970*/  LDL.LU R5, [R1+0xb8] ;  /* 0x0000b80001057983 */ /* 0x001ee80000300800 */
        /* <DEDUP_REMOVED lines=8> */
[----:B------:R-:W-:-:S03]  /*19a00*/  F2FP.F16.F32.PACK_AB R7, R25, R7 ;  /* 0x000000071907723e */ /* 0x000fc600000000ff */
[----:B------:R-:W4:Y:S04]  /*19a10*/  LDL.LU R19, [R1+0x4c] ;  /* 0x00004c0001137983 */ /* 0x000f280000300800 */
[----:B------:R-:W4:Y:S04]  /*19a20*/  LDL.LU R15, [R1+0x48] ;  /* 0x00004800010f7983 */ /* 0x000f280000300800 */
[----:B------:R-:W4:Y:S04]  /*19a30*/  LDL.LU R14, [R1+0x44] ;  /* 0x00004400010e7983 */ /* 0x000f280000300800 */
[----:B------:R-:W4:Y:S04]  /*19a40*/  LDL.LU R27, [R1+0xdc] ;  /* 0x0000dc00011b7983 */ /* 0x000f280000300800 */
[----:B------:R-:W4:Y:S01]  /*19a50*/  LDL.LU R25, [R1+0x8e4] ;  /* 0x0008e40001197983 */ /* 0x000f220000300800 */
[----:B--2---:R-:W-:-:S03]  /*19a60*/  F2FP.F16.F32.PACK_AB R6, R2, R6 ;  /* 0x000000060206723e */ /* 0x004fc600000000ff */
[----:B------:R-:W2:Y:S01]  /*19a70*/  LDL.LU R2, [R1+0x8e0] ;  /* 0x0008e00001027983 */ /* 0x000ea20000300800 */
[----:B---3--:R-:W-:-:S03]  /*19a80*/  F2FP.F16.F32.PACK_AB R5, R3, R5 ;  /* 0x000000050305723e */ /* 0x008fc600000000ff */
[----:B------:R-:W2:Y:S01]  /*19a90*/  LDL.LU R3, [R1+0x8dc] ;  /* 0x0008dc0001037983 */ /* 0x000ea20000300800 */
[----:B------:R-:W-:Y:S02]  /*19aa0*/  F2FP.F16.F32.PACK_AB R12, R29, R12 ;  /* 0x0000000c1d0c723e */ /* 0x000fe400000000ff */
[----:B----4-:R-:W-:Y:S02]  /*19ab0*/  F2FP.F16.F32.PACK_AB R4, R28, R4 ;  /* 0x000000041c04723e */ /* 0x010fe400000000ff */
[----:B------:R-:W-:Y:S02]  /*19ac0*/  F2FP.F16.F32.PACK_AB R11, R0, R11 ;  /* 0x0000000b000b723e */ /* 0x000fe400000000ff */
[----:B------:R-:W-:Y:S02]  /*19ad0*/  F2FP.F16.F32.PACK_AB R10, R16, R10 ;  /* 0x0000000a100a723e */ /* 0x000fe400000000ff */
[----:B------:R-:W-:Y:S02]  /*19ae0*/  F2FP.F16.F32.PACK_AB R9, R17, R9 ;  /* 0x000000091109723e */ /* 0x000fe400000000ff */
[----:B------:R-:W-:-:S02]  /*19af0*/  F2FP.F16.F32.PACK_AB R8, R18, R8 ;  /* 0x000000081208723e */ /* 0x000fc400000000ff */
[----:B------:R-:W-:Y:S02]  /*19b00*/  F2FP.F16.F32.PACK_AB R18, R21, R20 ;  /* 0x000000141512723e */ /* 0x000fe400000000ff */
[----:B------:R-:W-:Y:S02]  /*19b10*/  F2FP.F16.F32.PACK_AB R15, R19, R15 ;  /* 0x0000000f130f723e */ /* 0x000fe400000000ff */
[----:B------:R-:W-:Y:S02]  /*19b20*/  F2FP.F16.F32.PACK_AB R19, R23, R22 ;  /* 0x000000161713723e */ /* 0x000fe400000000ff */
[----:B------:R-:W-:Y:S02]  /*19b30*/  F2FP.F16.F32.PACK_AB R14, R14, R26 ;  /* 0x0000001a0e0e723e */ /* 0x000fe400000000ff */
[----:B------:R-:W-:Y:S02]  /*19b40*/  F2FP.F16.F32.PACK_AB R13, R27, R13 ;  /* 0x0000000d1b0d723e */ /* 0x000fe400000000ff */
[----:B------:R-:W-:-:S02]  /*19b50*/  F2FP.F16.F32.PACK_AB R17, R25, R24 ;  /* 0x000000181911723e */ /* 0x000fc400000000ff */
[----:B--2---:R-:W-:-:S07]  /*19b60*/  F2FP.F16.F32.PACK_AB R16, R3, R2 ;  /* 0x000000020310723e */ /* 0x004fce00000000ff */
.L_x_0:
[----:B------:R-:W3:Y:S01]  /*19b70*/  LDL.LU R22, [R1+0x8d8] ;  /* 0x0008d80001167983 */ /* 0x000ee20000300800 */
[----:B------:R-:W-:-:S03]  /*19b80*/  ULDC.64 UR6, c[0x0][0x228] ;  /* 0x00008a0000067ab9 */ /* 0x000fc60000000a00 */
[----:B------:R-:W4:Y:S01]  /*19b90*/  LDL.LU R28, [R1+0x2b4] ;  /* 0x0002b400011c7983 */ /* 0x000f220000300800 */
[----:B------:R-:W0:Y:S01]  /*19ba0*/  S2R R20, SR_TID.X ;  /* 0x0000000000147919 */ /* 0x000e220000002100 */
[----:B------:R-:W1:Y:S01]  /*19bb0*/  S2R R21, SR_TID.X ;  /* 0x0000000000157919 */ /* 0x000e620000002100 */
[C---:B0-----:R-:W-:Y:S02]  /*19bc0*/  IMAD.SHL.U32 R0, R20.reuse, 0x10, RZ ;  /* 0x0000001014007824 */ /* 0x041fe400078e00ff */
[C---:B-----5:R-:W-:Y:S02]  /*19bd0*/  IMAD.SHL.U32 R2, R20.reuse, 0x20, RZ ;  /* 0x0000002014027824 */ /* 0x060fe400078e00ff */
[----:B------:R-:W-:Y:S01]  /*19be0*/  IMAD.SHL.U32 R20, R20, 0x8, RZ ;  /* 0x0000000814147824 */ /* 0x000fe200078e00ff */
[----:B------:R-:W-:Y:S02]  /*19bf0*/  LOP3.LUT R0, R0, 0xf0, RZ, 0xc0, !PT ;  /* 0x000000f000007812 */ /* 0x000fe400078ec0ff */
[----:B------:R-:W-:-:S02]  /*19c00*/  LOP3.LUT R3, R2, 0x200, RZ, 0xc0, !PT ;  /* 0x0000020002037812 */ /* 0x000fc400078ec0ff */
[----:B------:R-:W-:Y:S02]  /*19c10*/  LOP3.LUT R20, R20, 0x100, RZ, 0xc0, !PT ;  /* 0x0000010014147812 */ /* 0x000fe400078ec0ff */
[----:B------:R-:W-:Y:S02]  /*19c20*/  IADD3 R3, R3, UR4, R0 ;  /* 0x0000000403037c10 */ /* 0x000fe4000fffe000 */
[----:B-1----:R-:W-:-:S03]  /*19c30*/  LOP3.LUT R21, R21, 0x3f, RZ, 0xc0, !PT ;  /* 0x0000003f15157812 */ /* 0x002fc600078ec0ff */
[----:B------:R-:W-:Y:S01]  /*19c40*/  IMAD.IADD R0, R20, 0x1, R3 ;  /* 0x0000000114007824 */ /* 0x000fe200078e0203 */
[----:B------:R-:W-:Y:S01]  /*19c50*/  BAR.SYNC.DEFER_BLOCKING 0x0 ;  /* 0x0000000000007b1d */ /* 0x000fe20000010000 */
[----:B------:R-:W-:-:S05]  /*19c60*/  LEA R3, R21, UR4, 0x4 ;  /* 0x0000000415037c11 */ /* 0x000fca000f8e20ff */
[----:B------:R-:W-:Y:S01]  /*19c70*/  ULDC UR4, c[0x0][0x244] ;  /* 0x0000910000047ab9 */ /* 0x000fe20000000800 */
[----:B------:R-:W-:Y:S01]  /*19c80*/  STSM.16.M88.4 [R0], R16 ;  /* 0x0000001000007844 */ /* 0x000fe20000000200 */
[----:B------:R-:W-:Y:S06]  /*19c90*/  BAR.SYNC.DEFER_BLOCKING 0x0 ;  /* 0x0000000000007b1d */ /* 0x000fec0000010000 */
[----:B------:R-:W0:Y:S02]  /*19ca0*/  LDS.128 R16, [R3] ;  /* 0x0000000003107984 */ /* 0x000e240000000c00 */
[----:B------:R-:W-:Y:S06]  /*19cb0*/  BAR.SYNC.DEFER_BLOCKING 0x0 ;  /* 0x0000000000007b1d */ /* 0x000fec0000010000 */
[----:B------:R-:W-:Y:S02]  /*19cc0*/  STSM.16.M88.4 [R0], R12 ;  /* 0x0000000c00007844 */ /* 0x000fe40000000200 */
[----:B------:R-:W-:Y:S06]  /*19cd0*/  BAR.SYNC.DEFER_BLOCKING 0x0 ;  /* 0x0000000000007b1d */ /* 0x000fec0000010000 */
[----:B------:R-:W1:Y:S02]  /*19ce0*/  LDS.128 R12, [R3] ;  /* 0x00000000030c7984 */ /* 0x000e640000000c00 */
[----:B------:R-:W-:Y:S06]  /*19cf0*/  BAR.SYNC.DEFER_BLOCKING 0x0 ;  /* 0x0000000000007b1d */ /* 0x000fec0000010000 */
[----:B------:R-:W-:Y:S02]  /*19d00*/  STSM.16.M88.4 [R0], R8 ;  /* 0x0000000800007844 */ /* 0x000fe40000000200 */
[----:B------:R-:W-:Y:S06]  /*19d10*/  BAR.SYNC.DEFER_BLOCKING 0x0 ;  /* 0x0000000000007b1d */ /* 0x000fec0000010000 */
[----:B------:R-:W2:Y:S02]  /*19d20*/  LDS.128 R8, [R3] ;  /* 0x0000000003087984 */ /* 0x000ea40000000c00 */
[----:B------:R-:W-:Y:S06]  /*19d30*/  BAR.SYNC.DEFER_BLOCKING 0x0 ;  /* 0x0000000000007b1d */ /* 0x000fec0000010000 */
[----:B------:R0:W-:Y:S02]  /*19d40*/  STSM.16.M88.4 [R0], R4 ;  /* 0x0000000400007844 */ /* 0x0001e40000000200 */
[----:B------:R-:W-:Y:S01]  /*19d50*/  BAR.SYNC.DEFER_BLOCKING 0x0 ;  /* 0x0000000000007b1d */ /* 0x000fe20000010000 */
[C---:B---3--:R-:W-:Y:S01]  /*19d60*/  ISETP.GE.AND P0, PT, R22.reuse, UR6, PT ;  /* 0x0000000616007c0c */ /* 0x048fe2000bf06270 */
[----:B------:R-:W-:-:S04]  /*19d70*/  IMAD R22, R22, UR4, RZ ;  /* 0x0000000416167c24 */ /* 0x000fc8000f8e02ff */
[----:B------:R-:W-:Y:S01]  /*19d80*/  ULDC.64 UR4, c[0x0][0x220] ;  /* 0x0000880000047ab9 */ /* 0x000fe20000000a00 */
[----:B------:R-:W-:Y:S01]  /*19d90*/  ULDC UR6, c[0x0][0x248] ;  /* 0x0000920000067ab9 */ /* 0x000fe20000000800 */
[C---:B----4-:R-:W-:Y:S02]  /*19da0*/  VIADD R2, R28.reuse, 0x2 ;  /* 0x000000021c027836 */ /* 0x050fe40000000000 */
[C---:B------:R-:W-:Y:S02]  /*19db0*/  VIADD R20, R28.reuse, 0x1 ;  /* 0x000000011c147836 */ /* 0x040fe40000000000 */
[----:B------:R-:W-:Y:S01]  /*19dc0*/  VIADD R21, R28, 0x4 ;  /* 0x000000041c157836 */ /* 0x000fe20000000000 */
[----:B------:R-:W-:Y:S01]  /*19dd0*/  ISETP.LT.AND P4, PT, R2, UR7, !P0 ;  /* 0x0000000702007c0c */ /* 0x000fe2000c781270 */
[----:B------:R-:W-:Y:S01]  /*19de0*/  VIADD R26, R28, 0x5 ;  /* 0x000000051c1a7836 */ /* 0x000fe20000000000 */
[----:B------:R-:W-:Y:S01]  /*19df0*/  LEA R2, P1, R22, UR4, 0x1 ;  /* 0x0000000416027c11 */ /* 0x000fe2000f8208ff */
[----:B0-----:R-:W-:Y:S01]  /*19e00*/  VIADD R0, R28, 0x7 ;  /* 0x000000071c007836 */ /* 0x001fe20000000000 */
[----:B------:R-:W-:Y:S01]  /*19e10*/  ISETP.LT.AND P5, PT, R20, UR7, !P0 ;  /* 0x0000000714007c0c */ /* 0x000fe2000c7a1270 */
[C---:B------:R-:W-:Y:S01]  /*19e20*/  VIADD R20, R28.reuse, 0x3 ;  /* 0x000000031c147836 */ /* 0x040fe20000000000 */
[----:B------:R-:W-:Y:S01]  /*19e30*/  ISETP.LT.AND P2, PT, R21, UR7, !P0 ;  /* 0x0000000715007c0c */ /* 0x000fe2000c741270 */
[----:B------:R-:W-:Y:S01]  /*19e40*/  IMAD R21, R28, UR6, RZ ;  /* 0x000000061c157c24 */ /* 0x000fe2000f8e02ff */
[----:B------:R-:W-:-:S02]  /*19e50*/  LEA.HI.X.SX32 R22, R22, UR5, 0x1, P1 ;  /* 0x0000000516167c11 */ /* 0x000fc400088f0eff */
[----:B------:R-:W-:Y:S01]  /*19e60*/  ISETP.LT.AND P1, PT, R28, UR7, !P0 ;  /* 0x000000071c007c0c */ /* 0x000fe2000c721270 */
[C---:B------:R-:W-:Y:S01]  /*19e70*/  VIADD R23, R21.reuse, UR6 ;  /* 0x0000000615177c36 */ /* 0x040fe20008000000 */
[----:B------:R-:W-:Y:S02]  /*19e80*/  ISETP.LT.AND P3, PT, R20, UR7, !P0 ;  /* 0x0000000714007c0c */ /* 0x000fe4000c761270 */
[----:B------:R-:W-:Y:S01]  /*19e90*/  LEA R20, P6, R21, R2, 0x1 ;  /* 0x0000000215147211 */ /* 0x000fe200078c08ff */
[----:B------:R-:W-:-:S03]  /*19ea0*/  VIADD R27, R23, UR6 ;  /* 0x00000006171b7c36 */ /* 0x000fc60008000000 */
[----:B------:R-:W-:Y:S01]  /*19eb0*/  LEA.HI.X.SX32 R21, R21, R22, 0x1, P6 ;  /* 0x0000001615157211 */ /* 0x000fe200030f0eff */
[----:B------:R-:W-:Y:S01]  /*19ec0*/  VIADD R5, R27, UR6 ;  /* 0x000000061b057c36 */ /* 0x000fe20008000000 */
[----:B------:R-:W-:-:S03]  /*19ed0*/  LEA R24, P6, R23, R2, 0x1 ;  /* 0x0000000217187211 */ /* 0x000fc600078c08ff */
[----:B------:R0:W-:Y:S01]  /*19ee0*/  @P1 STG.E.U16 desc[UR8][R20.64], R16 ;  /* 0x0000001014001986 */ /* 0x0001e2000c101508 */
[----:B------:R-:W-:Y:S01]  /*19ef0*/  LEA.HI.X.SX32 R25, R23, R22, 0x1, P6 ;  /* 0x0000001617197211 */ /* 0x000fe200030f0eff */
[----:B------:R-:W-:Y:S01]  /*19f00*/  VIADD R7, R5, UR6 ;  /* 0x0000000605077c36 */ /* 0x000fe20008000000 */
[----:B------:R-:W-:Y:S01]  /*19f10*/  ISETP.LT.AND P1, PT, R26, UR7, !P0 ;  /* 0x000000071a007c0c */ /* 0x000fe2000c721270 */
[----:B------:R-:W-:Y:S01]  /*19f20*/  VIADD R23, R28, 0x6 ;  /* 0x000000061c177836 */ /* 0x000fe20000000000 */
[----:B------:R-:W-:-:S04]  /*19f30*/  LEA R26, P6, R27, R2, 0x1 ;  /* 0x000000021b1a7211 */ /* 0x000fc800078c08ff */
[----:B------:R-:W-:Y:S02]  /*19f40*/  LEA.HI.X.SX32 R27, R27, R22, 0x1, P6 ;  /* 0x000000161b1b7211 */ /* 0x000fe400030f0eff */
[C---:B------:R-:W-:Y:S02]  /*19f50*/  LEA R4, P6, R5.reuse, R2, 0x1 ;  /* 0x0000000205047211 */ /* 0x040fe400078c08ff */
[----:B0-----:R-:W-:Y:S02]  /*19f60*/  PRMT R21, R16, 0x7632, R21 ;  /* 0x0000763210157816 */ /* 0x001fe40000000015 */
[----:B------:R-:W-:Y:S02]  /*19f70*/  LEA.HI.X.SX32 R5, R5, R22, 0x1, P6 ;  /* 0x0000001605057211 */ /* 0x000fe400030f0eff */
[----:B------:R-:W-:Y:S01]  /*19f80*/  LEA R6, P6, R7, R2, 0x1 ;  /* 0x0000000207067211 */ /* 0x000fe200078c08ff */
[----:B------:R0:W-:Y:S01]  /*19f90*/  @P5 STG.E.U16 desc[UR8][R24.64], R21 ;  /* 0x0000001518005986 */ /* 0x0001e2000c101508 */
[----:B------:R-:W-:-:S02]  /*19fa0*/  ISETP.LT.AND P5, PT, R23, UR7, !P0 ;  /* 0x0000000717007c0c */ /* 0x000fc4000c7a1270 */
[----:B------:R-:W-:Y:S01]  /*19fb0*/  PRMT R23, R17, 0x7632, R23 ;  /* 0x0000763211177816 */ /* 0x000fe20000000017 */
[----:B------:R3:W-:Y:S01]  /*19fc0*/  @P4 STG.E.U16 desc[UR8][R26.64], R17 ;  /* 0x000000111a004986 */ /* 0x0007e2000c101508 */
[----:B------:R-:W-:Y:S01]  /*19fd0*/  ISETP.LT.AND P4, PT, R0, UR7, !P0 ;  /* 0x0000000700007c0c */ /* 0x000fe2000c781270 */
[----:B------:R-:W-:Y:S02]  /*19fe0*/  VIADD R0, R28, 0x8 ;  /* 0x000000081c007836 */ /* 0x000fe40000000000 */
[----:B------:R4:W-:Y:S03]  /*19ff0*/  @P3 STG.E.U16 desc[UR8][R4.64], R23 ;  /* 0x0000001704003986 */ /* 0x0009e6000c101508 */
[----:B------:R-:W-:Y:S01]  /*1a000*/  ISETP.LT.AND P3, PT, R0, UR7, !P0 ;  /* 0x0000000700007c0c */ /* 0x000fe2000c761270 */
[C---:B0-----:R-:W-:Y:S01]  /*1a010*/  VIADD R21, R7.reuse, UR6 ;  /* 0x0000000607157c36 */ /* 0x041fe20008000000 */
[----:B------:R-:W-:Y:S01]  /*1a020*/  LEA.HI.X.SX32 R7, R7, R22, 0x1, P6 ;  /* 0x0000001607077211 */ /* 0x000fe200030f0eff */
[----:B------:R-:W-:Y:S01]  /*1a030*/  VIADD R0, R28, 0x9 ;  /* 0x000000091c007836 */ /* 0x000fe20000000000 */
[----:B------:R-:W-:Y:S01]  /*1a040*/  PRMT R24, R18, 0x7632, R24 ;  /* 0x0000763212187816 */ /* 0x000fe20000000018 */
[C---:B---3--:R-:W-:Y:S01]  /*1a050*/  VIADD R17, R21.reuse, UR6 ;  /* 0x0000000615117c36 */ /* 0x048fe20008000000 */
[----:B------:R-:W-:Y:S01]  /*1a060*/  LEA R20, P6, R21, R2, 0x1 ;  /* 0x0000000215147211 */ /* 0x000fe200078c08ff */
[----:B------:R0:W-:Y:S01]  /*1a070*/  @P2 STG.E.U16 desc[UR8][R6.64], R18 ;  /* 0x0000001206002986 */ /* 0x0001e2000c101508 */
[----:B------:R-:W-:Y:S01]  /*1a080*/  ISETP.LT.AND P2, PT, R0, UR7, !P0 ;  /* 0x0000000700007c0c */ /* 0x000fe2000c741270 */
[----:B----4-:R-:W-:Y:S01]  /*1a090*/  VIADD R5, R17, UR6 ;  /* 0x0000000611057c36 */ /* 0x010fe20008000000 */
[----:B------:R-:W-:Y:S01]  /*1a0a0*/  LEA.HI.X.SX32 R21, R21, R22, 0x1, P6 ;  /* 0x0000001615157211 */ /* 0x000fe200030f0eff */
[----:B------:R-:W-:Y:S01]  /*1a0b0*/  VIADD R0, R28, 0xa ;  /* 0x0000000a1c007836 */ /* 0x000fe20000000000 */
[----:B------:R-:W-:-:S03]  /*1a0c0*/  LEA R16, P6, R17, R2, 0x1 ;  /* 0x0000000211107211 */ /* 0x000fc600078c08ff */
[----:B------:R3:W-:Y:S01]  /*1a0d0*/  @P1 STG.E.U16 desc[UR8][R20.64], R24 ;  /* 0x0000001814001986 */ /* 0x0007e2000c101508 */
[----:B------:R-:W-:Y:S02]  /*1a0e0*/  LEA.HI.X.SX32 R17, R17, R22, 0x1, P6 ;  /* 0x0000001611117211 */ /* 0x000fe400030f0eff */
[C---:B------:R-:W-:Y:S01]  /*1a0f0*/  LEA R4, P6, R5.reuse, R2, 0x1 ;  /* 0x0000000205047211 */ /* 0x040fe200078c08ff */
[C---:B0-----:R-:W-:Y:S01]  /*1a100*/  VIADD R7, R5.reuse, UR6 ;  /* 0x0000000605077c36 */ /* 0x041fe20008000000 */
[----:B------:R-:W-:Y:S01]  /*1a110*/  ISETP.LT.AND P1, PT, R0, UR7, !P0 ;  /* 0x0000000700007c0c */ /* 0x000fe2000c721270 */
[----:B------:R-:W-:Y:S01]  /*1a120*/  VIADD R0, R28, 0xb ;  /* 0x0000000b1c007836 */ /* 0x000fe20000000000 */
[----:B------:R-:W-:Y:S01]  /*1a130*/  LEA.HI.X.SX32 R5, R5, R22, 0x1, P6 ;  /* 0x0000001605057211 */ /* 0x000fe200030f0eff */
[----:B------:R0:W-:Y:S01]  /*1a140*/  @P5 STG.E.U16 desc[UR8][R16.64], R19 ;  /* 0x0000001310005986 */ /* 0x0001e2000c101508 */
[----:B------:R-:W-:Y:S02]  /*1a150*/  LEA R6, P6, R7, R2, 0x1 ;  /* 0x0000000207067211 */ /* 0x000fe400078c08ff */
[----:B------:R-:W-:Y:S01]  /*1a160*/  PRMT R18, R19, 0x7632, R18 ;  /* 0x0000763213127816 */ /* 0x000fe20000000012 */
[C---:B---3--:R-:W-:Y:S01]  /*1a170*/  VIADD R21, R7.reuse, UR6 ;  /* 0x0000000607157c36 */ /* 0x048fe20008000000 */
[----:B------:R-:W-:-:S02]  /*1a180*/  LEA.HI.X.SX32 R7, R7, R22, 0x1, P6 ;  /* 0x0000001607077211 */ /* 0x000fc400030f0eff */
[----:B------:R-:W-:Y:S01]  /*1a190*/  ISETP.LT.AND P5, PT, R0, UR7, !P0 ;  /* 0x0000000700007c0c */ /* 0x000fe2000c7a1270 */
[----:B------:R-:W-:Y:S01]  /*1a1a0*/  VIADD R0, R28, 0xc ;  /* 0x0000000c1c007836 */ /* 0x000fe20000000000 */
[C---:B------:R-:W-:Y:S01]  /*1a1b0*/  LEA R20, P6, R21.reuse, R2, 0x1 ;  /* 0x0000000215147211 */ /* 0x040fe200078c08ff */
[----:B------:R3:W-:Y:S01]  /*1a1c0*/  @P4 STG.E.U16 desc[UR8][R4.64], R18 ;  /* 0x0000001204004986 */ /* 0x0007e2000c101508 */
[C---:B0-----:R-:W-:Y:S02]  /*1a1d0*/  VIADD R17, R21.reuse, UR6 ;  /* 0x0000000615117c36 */ /* 0x041fe40008000000 */
[----:B------:R-:W-:Y:S01]  /*1a1e0*/  LEA.HI.X.SX32 R21, R21, R22, 0x1, P6 ;  /* 0x0000001615157211 */ /* 0x000fe200030f0eff */
[----:B-1----:R0:W-:Y:S01]  /*1a1f0*/  @P3 STG.E.U16 desc[UR8][R6.64], R12 ;  /* 0x0000000c06003986 */ /* 0x0021e2000c101508 */
[----:B------:R-:W-:Y:S01]  /*1a200*/  ISETP.LT.AND P4, PT, R0, UR7, !P0 ;  /* 0x0000000700007c0c */ /* 0x000fe2000c781270 */
[----:B------:R-:W-:Y:S01]  /*1a210*/  VIADD R0, R28, 0xd ;  /* 0x0000000d1c007836 */ /* 0x000fe20000000000 */
[----:B------:R-:W-:-:S02]  /*1a220*/  LEA R16, P6, R17, R2, 0x1 ;  /* 0x0000000211107211 */ /* 0x000fc400078c08ff */
[----:B------:R-:W-:Y:S02]  /*1a230*/  PRMT R19, R12, 0x7632, R19 ;  /* 0x000076320c137816 */ /* 0x000fe40000000013 */
[----:B------:R-:W-:Y:S01]  /*1a240*/  ISETP.LT.AND P3, PT, R0, UR7, !P0 ;  /* 0x0000000700007c0c */ /* 0x000fe2000c761270 */
[C---:B---3--:R-:W-:Y:S01]  /*1a250*/  VIADD R5, R17.reuse, UR6 ;  /* 0x0000000611057c36 */ /* 0x048fe20008000000 */
[----:B------:R-:W-:Y:S01]  /*1a260*/  LEA.HI.X.SX32 R17, R17, R22, 0x1, P6 ;  /* 0x0000001611117211 */ /* 0x000fe200030f0eff */
[----:B------:R1:W-:Y:S01]  /*1a270*/  @P2 STG.E.U16 desc[UR8][R20.64], R19 ;  /* 0x0000001314002986 */ /* 0x0003e2000c101508 */
[----:B------:R-:W-:Y:S01]  /*1a280*/  VIADD R0, R28, 0xe ;  /* 0x0000000e1c007836 */ /* 0x000fe20000000000 */
[----:B0-----:R-:W-:Y:S01]  /*1a290*/  PRMT R12, R13, 0x7632, R12 ;  /* 0x000076320d0c7816 */ /* 0x001fe2000000000c */
[C---:B------:R-:W-:Y:S01]  /*1a2a0*/  VIADD R7, R5.reuse, UR6 ;  /* 0x0000000605077c36 */ /* 0x040fe20008000000 */
[C---:B------:R-:W-:Y:S01]  /*1a2b0*/  LEA R4, P6, R5.reuse, R2, 0x1 ;  /* 0x0000000205047211 */ /* 0x040fe200078c08ff */
[----:B------:R-:W-:Y:S01]  /*1a2c0*/  @P1 STG.E.U16 desc[UR8][R16.64], R13 ;  /* 0x0000000d10001986 */ /* 0x000fe2000c101508 */
[----:B------:R-:W-:Y:S01]  /*1a2d0*/  ISETP.LT.AND P2, PT, R0, UR7, !P0 ;  /* 0x0000000700007c0c */ /* 0x000fe2000c741270 */
[----:B------:R-:W-:Y:S01]  /*1a2e0*/  VIADD R0, R28, 0xf ;  /* 0x0000000f1c007836 */ /* 0x000fe20000000000 */
[----:B------:R-:W-:-:S02]  /*1a2f0*/  LEA.HI.X.SX32 R5, R5, R22, 0x1, P6 ;  /* 0x0000001605057211 */ /* 0x000fc400030f0eff */
[C---:B------:R-:W-:Y:S01]  /*1a300*/  LEA R18, P6, R7.reuse, R2, 0x1 ;  /* 0x0000000207127211 */ /* 0x040fe200078c08ff */
[C---:B-1----:R-:W-:Y:S02]  /*1a310*/  VIADD R21, R7.reuse, UR6 ;  /* 0x0000000607157c36 */ /* 0x042fe40008000000 */
[----:B------:R0:W-:Y:S01]  /*1a320*/  @P5 STG.E.U16 desc[UR8][R4.64], R12 ;  /* 0x0000000c04005986 */ /* 0x0001e2000c101508 */
[----:B------:R-:W-:Y:S01]  /*1a330*/  LEA.HI.X.SX32 R19, R7, R22, 0x1, P6 ;  /* 0x0000001607137211 */ /* 0x000fe200030f0eff */
[C---:B------:R-:W-:Y:S01]  /*1a340*/  VIADD R7, R21.reuse, UR6 ;  /* 0x0000000615077c36 */ /* 0x040fe20008000000 */
[C---:B------:R-:W-:Y:S02]  /*1a350*/  LEA R20, P6, R21.reuse, R2, 0x1 ;  /* 0x0000000215147211 */ /* 0x040fe400078c08ff */
[----:B------:R-:W-:Y:S01]  /*1a360*/  ISETP.LT.AND P1, PT, R0, UR7, !P0 ;  /* 0x0000000700007c0c */ /* 0x000fe2000c721270 */
[----:B------:R-:W-:Y:S01]  /*1a370*/  VIADD R0, R28, 0x10 ;  /* 0x000000101c007836 */ /* 0x000fe20000000000 */
[----:B------:R-:W-:Y:S01]  /*1a380*/  LEA.HI.X.SX32 R21, R21, R22, 0x1, P6 ;  /* 0x0000001615157211 */ /* 0x000fe200030f0eff */
[----:B------:R1:W-:Y:S01]  /*1a390*/  @P4 STG.E.U16 desc[UR8][R18.64], R14 ;  /* 0x0000000e12004986 */ /* 0x0003e2000c101508 */
[C---:B------:R-:W-:Y:S01]  /*1a3a0*/  LEA R6, P6, R7.reuse, R2, 0x1 ;  /* 0x0000000207067211 */ /* 0x040fe200078c08ff */
[C---:B0-----:R-:W-:Y:S01]  /*1a3b0*/  VIADD R5, R7.reuse, UR6 ;  /* 0x0000000607057c36 */ /* 0x041fe20008000000 */
[----:B------:R-:W-:Y:S01]  /*1a3c0*/  ISETP.LT.AND P5, PT, R0, UR7, !P0 ;  /* 0x0000000700007c0c */ /* 0x000fe2000c7a1270 */
[----:B------:R-:W-:Y:S01]  /*1a3d0*/  VIADD R0, R28, 0x11 ;  /* 0x000000111c007836 */ /* 0x000fe20000000000 */
[----:B------:R-:W-:Y:S01]  /*1a3e0*/  LEA.HI.X.SX32 R7, R7, R22, 0x1, P6 ;  /* 0x0000001607077211 */ /* 0x000fe200030f0eff */
[C---:B------:R-:W-:Y:S01]  /*1a3f0*/  VIADD R13, R5.reuse, UR6 ;  /* 0x00000006050d7c36 */ /* 0x040fe20008000000 */
[----:B------:R-:W-:-:S02]  /*1a400*/  LEA R4, P6, R5, R2, 0x1 ;  /* 0x0000000205047211 */ /* 0x000fc400078c08ff */
[----:B------:R-:W-:Y:S01]  /*1a410*/  PRMT R16, R14, 0x7632, R16 ;  /* 0x000076320e107816 */ /* 0x000fe20000000010 */
[----:B------:R-:W-:Y:S01]  /*1a420*/  VIADD R17, R13, UR6 ;  /* 0x000000060d117c36 */ /* 0x000fe20008000000 */
[----:B------:R-:W-:Y:S02]  /*1a430*/  LEA.HI.X.SX32 R5, R5, R22, 0x1, P6 ;  /* 0x0000001605057211 */ /* 0x000fe400030f0eff */
[C---:B------:R-:W-:Y:S01]  /*1a440*/  LEA R12, P6, R13.reuse, R2, 0x1 ;  /* 0x000000020d0c7211 */ /* 0x040fe200078c08ff */
[----:B------:R0:W-:Y:S01]  /*1a450*/  @P3 STG.E.U16 desc[UR8][R20.64], R16 ;  /* 0x0000001014003986 */ /* 0x0001e2000c101508 */
[----:B------:R-:W-:Y:S01]  /*1a460*/  ISETP.LT.AND P4, PT, R0, UR7, !P0 ;  /* 0x0000000700007c0c */ /* 0x000fe2000c781270 */
[----:B------:R-:W-:Y:S01]  /*1a470*/  VIADD R0, R28, 0x12 ;  /* 0x000000121c007836 */ /* 0x000fe20000000000 */
[----:B------:R-:W-:Y:S01]  /*1a480*/  LEA.HI.X.SX32 R13, R13, R22, 0x1, P6 ;  /* 0x000000160d0d7211 */ /* 0x000fe200030f0eff */
[----:B------:R3:W-:Y:S01]  /*1a490*/  @P2 STG.E.U16 desc[UR8][R6.64], R15 ;  /* 0x0000000f06002986 */ /* 0x0007e2000c101508 */
[----:B-1----:R-:W-:-:S02]  /*1a4a0*/  PRMT R18, R15, 0x7632, R18 ;  /* 0x000076320f127816 */ /* 0x002fc40000000012 */
[----:B------:R-:W-:Y:S01]  /*1a4b0*/  ISETP.LT.AND P3, PT, R0, UR7, !P0 ;  /* 0x0000000700007c0c */ /* 0x000fe2000c761270 */
[----:B------:R-:W-:Y:S02]  /*1a4c0*/  VIADD R0, R28, 0x13 ;  /* 0x000000131c007836 */ /* 0x000fe40000000000 */
[----:B------:R1:W-:Y:S01]  /*1a4d0*/  @P1 STG.E.U16 desc[UR8][R4.64], R18 ;  /* 0x0000001204001986 */ /* 0x0003e2000c101508 */
[C---:B0-----:R-:W-:Y:S02]  /*1a4e0*/  LEA R16, P6, R17.reuse, R2, 0x1 ;  /* 0x0000000211107211 */ /* 0x041fe400078c08ff */
[----:B------:R-:W-:Y:S01]  /*1a4f0*/  ISETP.LT.AND P2, PT, R0, UR7, !P0 ;  /* 0x0000000700007c0c */ /* 0x000fe2000c741270 */
[----:B------:R-:W-:Y:S01]  /*1a500*/  VIADD R0, R28, 0x14 ;  /* 0x000000141c007836 */ /* 0x000fe20000000000 */
[----:B--2---:R0:W-:Y:S01]  /*1a510*/  @P5 STG.E.U16 desc[UR8][R12.64], R8 ;  /* 0x000000080c005986 */ /* 0x0041e2000c101508 */
[C---:B---3--:R-:W-:Y:S01]  /*1a520*/  VIADD R7, R17.reuse, UR6 ;  /* 0x0000000611077c36 */ /* 0x048fe20008000000 */
[----:B------:R-:W-:-:S02]  /*1a530*/  LEA.HI.X.SX32 R17, R17, R22, 0x1, P6 ;  /* 0x0000001611117211 */ /* 0x000fc400030f0eff */
[----:B------:R-:W-:Y:S01]  /*1a540*/  ISETP.LT.AND P1, PT, R0, UR7, !P0 ;  /* 0x0000000700007c0c */ /* 0x000fe2000c721270 */
[----:B------:R-:W-:Y:S01]  /*1a550*/  VIADD R0, R28, 0x15 ;  /* 0x000000151c007836 */ /* 0x000fe20000000000 */
[----:B------:R-:W-:Y:S02]  /*1a560*/  LEA R14, P6, R7, R2, 0x1 ;  /* 0x00000002070e7211 */ /* 0x000fe400078c08ff */
[----:B-1----:R-:W-:Y:S02]  /*1a570*/  PRMT R18, R9, 0x7632, R18 ;  /* 0x0000763209127816 */ /* 0x002fe40000000012 */
[C---:B------:R-:W-:Y:S01]  /*1a580*/  LEA.HI.X.SX32 R15, R7.reuse, R22, 0x1, P6 ;  /* 0x00000016070f7211 */ /* 0x040fe200030f0eff */
[----:B------:R-:W-:Y:S01]  /*1a590*/  VIADD R7, R7, UR6 ;  /* 0x0000000607077c36 */ /* 0x000fe20008000000 */
[----:B0-----:R-:W-:Y:S02]  /*1a5a0*/  PRMT R13, R8, 0x7632, R13 ;  /* 0x00007632080d7816 */ /* 0x001fe4000000000d */
[----:B------:R-:W-:Y:S01]  /*1a5b0*/  ISETP.LT.AND P5, PT, R0, UR7, !P0 ;  /* 0x0000000700007c0c */ /* 0x000fe2000c7a1270 */
[C---:B------:R-:W-:Y:S01]  /*1a5c0*/  VIADD R19, R7.reuse, UR6 ;  /* 0x0000000607137c36 */ /* 0x040fe20008000000 */
[----:B------:R-:W-:Y:S01]  /*1a5d0*/  LEA R12, P6, R7, R2, 0x1 ;  /* 0x00000002070c7211 */ /* 0x000fe200078c08ff */
[----:B------:R0:W-:Y:S01]  /*1a5e0*/  @P4 STG.E.U16 desc[UR8][R16.64], R13 ;  /* 0x0000000d10004986 */ /* 0x0001e2000c101508 */
[----:B------:R-:W-:-:S02]  /*1a5f0*/  VIADD R0, R28, 0x16 ;  /* 0x000000161c007836 */ /* 0x000fc40000000000 */
[----:B------:R-:W-:Y:S01]  /*1a600*/  VIADD R21, R19, UR6 ;  /* 0x0000000613157c36 */ /* 0x000fe20008000000 */
[----:B------:R1:W-:Y:S02]  /*1a610*/  @P3 STG.E.U16 desc[UR8][R14.64], R9 ;  /* 0x000000090e003986 */ /* 0x0003e4000c101508 */
[----:B------:R-:W-:Y:S01]  /*1a620*/  ISETP.LT.AND P4, PT, R0, UR7, !P0 ;  /* 0x0000000700007c0c */ /* 0x000fe2000c781270 */
[----:B------:R-:W-:Y:S01]  /*1a630*/  VIADD R0, R28, 0x17 ;  /* 0x000000171c007836 */ /* 0x000fe20000000000 */
[----:B0-----:R-:W-:Y:S02]  /*1a640*/  LEA.HI.X.SX32 R13, R7, R22, 0x1, P6 ;  /* 0x00000016070d7211 */ /* 0x001fe400030f0eff */
[----:B------:R0:W2:Y:S01]  /*1a650*/  LDS.128 R4, [R3] ;  /* 0x0000000003047984 */ /* 0x0000a20000000c00 */
[----:B------:R-:W-:Y:S01]  /*1a660*/  LEA R16, P6, R19, R2, 0x1 ;  /* 0x0000000213107211 */ /* 0x000fe200078c08ff */
[----:B-1----:R-:W-:Y:S01]  /*1a670*/  VIADD R15, R21, UR6 ;  /* 0x00000006150f7c36 */ /* 0x002fe20008000000 */
[----:B------:R-:W-:Y:S01]  /*1a680*/  ISETP.LT.AND P3, PT, R0, UR7, !P0 ;  /* 0x0000000700007c0c */ /* 0x000fe2000c761270 */
[----:B------:R-:W-:Y:S01]  /*1a690*/  VIADD R0, R28, 0x18 ;  /* 0x000000181c007836 */ /* 0x000fe20000000000 */
[----:B------:R-:W-:Y:S01]  /*1a6a0*/  LEA.HI.X.SX32 R17, R19, R22, 0x1, P6 ;  /* 0x0000001613117211 */ /* 0x000fe200030f0eff */
[----:B------:R1:W-:Y:S01]  /*1a6b0*/  @P2 STG.E.U16 desc[UR8][R12.64], R18 ;  /* 0x000000120c002986 */ /* 0x0003e2000c101508 */
[----:B------:R-:W-:Y:S01]  /*1a6c0*/  LEA R8, P6, R21, R2, 0x1 ;  /* 0x0000000215087211 */ /* 0x000fe200078c08ff */
[----:B0-----:R-:W-:Y:S01]  /*1a6d0*/  VIADD R3, R15, UR6 ;  /* 0x000000060f037c36 */ /* 0x001fe20008000000 */
[----:B------:R-:W-:Y:S01]  /*1a6e0*/  ISETP.LT.AND P2, PT, R0, UR7, !P0 ;  /* 0x0000000700007c0c */ /* 0x000fe2000c741270 */
[----:B------:R0:W-:Y:S01]  /*1a6f0*/  @P1 STG.E.U16 desc[UR8][R16.64], R10 ;  /* 0x0000000a10001986 */ /* 0x0001e2000c101508 */
[----:B------:R-:W-:Y:S01]  /*1a700*/  LEA.HI.X.SX32 R9, R21, R22, 0x1, P6 ;  /* 0x0000001615097211 */ /* 0x000fe200030f0eff */
[----:B------:R-:W-:Y:S01]  /*1a710*/  VIADD R0, R28, 0x19 ;  /* 0x000000191c007836 */ /* 0x000fe20000000000 */
[----:B------:R-:W-:-:S04]  /*1a720*/  LEA R14, P6, R15, R2, 0x1 ;  /* 0x000000020f0e7211 */ /* 0x000fc800078c08ff */
[----:B------:R-:W-:Y:S02]  /*1a730*/  LEA.HI.X.SX32 R15, R15, R22, 0x1, P6 ;  /* 0x000000160f0f7211 */ /* 0x000fe400030f0eff */
[----:B-1----:R-:W-:Y:S02]  /*1a740*/  PRMT R13, R10, 0x7632, R13 ;  /* 0x000076320a0d7816 */ /* 0x002fe4000000000d */
[C---:B------:R-:W-:Y:S01]  /*1a750*/  LEA R12, P6, R3.reuse, R2, 0x1 ;  /* 0x00000002030c7211 */ /* 0x040fe200078c08ff */
[----:B0-----:R-:W-:Y:S01]  /*1a760*/  VIADD R17, R3, UR6 ;  /* 0x0000000603117c36 */ /* 0x001fe20008000000 */
[----:B------:R-:W-:Y:S01]  /*1a770*/  ISETP.LT.AND P1, PT, R0, UR7, !P0 ;  /* 0x0000000700007c0c */ /* 0x000fe2000c721270 */
[----:B------:R0:W-:Y:S01]  /*1a780*/  @P5 STG.E.U16 desc[UR8][R8.64], R13 ;  /* 0x0000000d08005986 */ /* 0x0001e2000c101508 */
[----:B------:R-:W-:Y:S01]  /*1a790*/  VIADD R0, R28, 0x1a ;  /* 0x0000001a1c007836 */ /* 0x000fe20000000000 */
[----:B------:R-:W-:Y:S02]  /*1a7a0*/  PRMT R10, R11, 0x7632, R10 ;  /* 0x000076320b0a7816 */ /* 0x000fe4000000000a */
[----:B------:R1:W-:Y:S02]  /*1a7b0*/  @P4 STG.E.U16 desc[UR8][R14.64], R11 ;  /* 0x0000000b0e004986 */ /* 0x0003e4000c101508 */
[----:B------:R-:W-:Y:S01]  /*1a7c0*/  ISETP.LT.AND P5, PT, R0, UR7, !P0 ;  /* 0x0000000700007c0c */ /* 0x000fe2000c7a1270 */
[----:B------:R-:W-:Y:S01]  /*1a7d0*/  VIADD R0, R28, 0x1b ;  /* 0x0000001b1c007836 */ /* 0x000fe20000000000 */
[----:B0-----:R-:W-:Y:S01]  /*1a7e0*/  LEA.HI.X.SX32 R13, R3, R22, 0x1, P6 ;  /* 0x00000016030d7211 */ /* 0x001fe200030f0eff */
[C---:B------:R-:W-:Y:S01]  /*1a7f0*/  VIADD R3, R17.reuse, UR6 ;  /* 0x0000000611037c36 */ /* 0x040fe20008000000 */
[----:B------:R-:W-:-:S02]  /*1a800*/  LEA R16, P6, R17, R2, 0x1 ;  /* 0x0000000211107211 */ /* 0x000fc400078c08ff */
[----:B------:R-:W-:Y:S01]  /*1a810*/  ISETP.LT.AND P4, PT, R0, UR7, !P0 ;  /* 0x0000000700007c0c */ /* 0x000fe2000c781270 */
[----:B------:R-:W-:Y:S01]  /*1a820*/  VIADD R9, R3, UR6 ;  /* 0x0000000603097c36 */ /* 0x000fe20008000000 */
[----:B------:R-:W-:Y:S01]  /*1a830*/  LEA.HI.X.SX32 R17, R17, R22, 0x1, P6 ;  /* 0x0000001611117211 */ /* 0x000fe200030f0eff */
[----:B------:R-:W-:Y:S01]  /*1a840*/  VIADD R0, R28, 0x1c ;  /* 0x0000001c1c007836 */ /* 0x000fe20000000000 */
[C---:B------:R-:W-:Y:S01]  /*1a850*/  LEA R18, P6, R3.reuse, R2, 0x1 ;  /* 0x0000000203127211 */ /* 0x040fe200078c08ff */
[----:B------:R0:W-:Y:S03]  /*1a860*/  @P3 STG.E.U16 desc[UR8][R12.64], R10 ;  /* 0x0000000a0c003986 */ /* 0x0001e6000c101508 */
[----:B------:R-:W-:Y:S01]  /*1a870*/  LEA.HI.X.SX32 R19, R3, R22, 0x1, P6 ;  /* 0x0000001603137211 */ /* 0x000fe200030f0eff */
[C---:B------:R-:W-:Y:S01]  /*1a880*/  VIADD R3, R9.reuse, UR6 ;  /* 0x0000000609037c36 */ /* 0x040fe20008000000 */
[----:B------:R-:W-:Y:S01]  /*1a890*/  ISETP.LT.AND P3, PT, R0, UR7, !P0 ;  /* 0x0000000700007c0c */ /* 0x000fe2000c761270 */
[----:B--2---:R2:W-:Y:S01]  /*1a8a0*/  @P2 STG.E.U16 desc[UR8][R16.64], R4 ;  /* 0x0000000410002986 */ /* 0x0045e2000c101508 */
[----:B------:R-:W-:Y:S01]  /*1a8b0*/  VIADD R0, R28, 0x1d ;  /* 0x0000001d1c007836 */ /* 0x000fe20000000000 */
[----:B------:R-:W-:Y:S01]  /*1a8c0*/  LEA R8, P6, R9, R2, 0x1 ;  /* 0x0000000209087211 */ /* 0x000fe200078c08ff */
[----:B-1----:R-:W-:Y:S01]  /*1a8d0*/  VIADD R11, R3, UR6 ;  /* 0x00000006030b7c36 */ /* 0x002fe20008000000 */
[----:B0-----:R-:W-:-:S03]  /*1a8e0*/  PRMT R13, R4, 0x7632, R13 ;  /* 0x00007632040d7816 */ /* 0x001fc6000000000d */
[----:B------:R-:W-:Y:S01]  /*1a8f0*/  VIADD R15, R11, UR6 ;  /* 0x000000060b0f7c36 */ /* 0x000fe20008000000 */
[----:B------:R-:W-:Y:S01]  /*1a900*/  ISETP.LT.AND P2, PT, R0, UR7, !P0 ;  /* 0x0000000700007c0c */ /* 0x000fe2000c741270 */
[C---:B------:R-:W-:Y:S01]  /*1a910*/  VIADD R0, R28.reuse, 0x1e ;  /* 0x0000001e1c007836 */ /* 0x040fe20000000000 */
[----:B------:R-:W-:Y:S01]  /*1a920*/  LEA.HI.X.SX32 R9, R9, R22, 0x1, P6 ;  /* 0x0000001609097211 */ /* 0x000fe200030f0eff */
[----:B------:R0:W-:Y:S01]  /*1a930*/  @P1 STG.E.U16 desc[UR8][R18.64], R13 ;  /* 0x0000000d12001986 */ /* 0x0001e2000c101508 */
[-C--:B------:R-:W-:Y:S01]  /*1a940*/  LEA R12, P1, R3, R2.reuse, 0x1 ;  /* 0x00000002030c7211 */ /* 0x080fe200078208ff */
[----:B--2---:R-:W-:Y:S01]  /*1a950*/  VIADD R17, R15, UR6 ;  /* 0x000000060f117c36 */ /* 0x004fe20008000000 */
[C---:B------:R-:W-:Y:S01]  /*1a960*/  LEA R10, P6, R11.reuse, R2, 0x1 ;  /* 0x000000020b0a7211 */ /* 0x040fe200078c08ff */
[----:B------:R-:W-:Y:S01]  /*1a970*/  VIADD R4, R28, 0x1f ;  /* 0x0000001f1c047836 */ /* 0x000fe20000000000 */
[----:B------:R1:W-:Y:S02]  /*1a980*/  @P5 STG.E.U16 desc[UR8][R8.64], R5 ;  /* 0x0000000508005986 */ /* 0x0003e4000c101508 */
[----:B------:R-:W-:-:S02]  /*1a990*/  LEA.HI.X.SX32 R11, R11, R22, 0x1, P6 ;  /* 0x000000160b0b7211 */ /* 0x000fc400030f0eff */
[----:B------:R-:W-:Y:S02]  /*1a9a0*/  LEA R14, P6, R15, R2, 0x1 ;  /* 0x000000020f0e7211 */ /* 0x000fe400078c08ff */
[----:B0-----:R-:W-:Y:S01]  /*1a9b0*/  LEA.HI.X.SX32 R13, R3, R22, 0x1, P1 ;  /* 0x00000016030d7211 */ /* 0x001fe200008f0eff */
[C---:B------:R-:W-:Y:S01]  /*1a9c0*/  VIADD R3, R17.reuse, UR6 ;  /* 0x0000000611037c36 */ /* 0x040fe20008000000 */
[----:B------:R-:W-:Y:S02]  /*1a9d0*/  LEA R16, P1, R17, R2, 0x1 ;  /* 0x0000000211107211 */ /* 0x000fe400078208ff */
[-C--:B------:R-:W-:Y:S02]  /*1a9e0*/  LEA.HI.X.SX32 R15, R15, R22.reuse, 0x1, P6 ;  /* 0x000000160f0f7211 */ /* 0x080fe400030f0eff */
[----:B------:R-:W-:Y:S02]  /*1a9f0*/  LEA.HI.X.SX32 R17, R17, R22, 0x1, P1 ;  /* 0x0000001611117211 */ /* 0x000fe400008f0eff */
[----:B------:R-:W-:-:S02]  /*1aa00*/  ISETP.LT.AND P1, PT, R0, UR7, !P0 ;  /* 0x0000000700007c0c */ /* 0x000fc4000c721270 */
[----:B------:R-:W-:Y:S02]  /*1aa10*/  ISETP.LT.AND P0, PT, R4, UR7, !P0 ;  /* 0x0000000704007c0c */ /* 0x000fe4000c701270 */
[----:B------:R-:W-:Y:S02]  /*1aa20*/  PRMT R0, R5, 0x7632, R0 ;  /* 0x0000763205007816 */ /* 0x000fe40000000000 */
[----:B------:R-:W-:Y:S02]  /*1aa30*/  PRMT R4, R6, 0x7632, R4 ;  /* 0x0000763206047816 */ /* 0x000fe40000000004 */
[C---:B------:R-:W-:Y:S01]  /*1aa40*/  LEA R2, P6, R3.reuse, R2, 0x1 ;  /* 0x0000000203027211 */ /* 0x040fe200078c08ff */
[----:B------:R1:W-:Y:S03]  /*1aa50*/  @P4 STG.E.U16 desc[UR8][R12.64], R0 ;  /* 0x000000000c004986 */ /* 0x0003e6000c101508 */
[----:B------:R-:W-:Y:S01]  /*1aa60*/  LEA.HI.X.SX32 R3, R3, R22, 0x1, P6 ;  /* 0x0000001603037211 */ /* 0x000fe200030f0eff */
[----:B------:R1:W-:Y:S04]  /*1aa70*/  @P3 STG.E.U16 desc[UR8][R10.64], R6 ;  /* 0x000000060a003986 */ /* 0x0003e8000c101508 */
[----:B------:R1:W-:Y:S04]  /*1aa80*/  @P2 STG.E.U16 desc[UR8][R14.64], R4 ;  /* 0x000000040e002986 */ /* 0x0003e8000c101508 */
[----:B------:R1:W-:Y:S01]  /*1aa90*/  @P1 STG.E.U16 desc[UR8][R16.64], R7 ;  /* 0x0000000710001986 */ /* 0x0003e2000c101508 */
[----:B------:R-:W-:Y:S05]  /*1aaa0*/  @!P0 EXIT ;  /* 0x000000000000894d */ /* 0x000fea0003800000 */
[----:B-1----:R-:W-:-:S05]  /*1aab0*/  PRMT R7, R7, 0x7632, R7 ;  /* 0x0000763207077816 */ /* 0x002fca0000000007 */
[----:B------:R-:W-:Y:S01]  /*1aac0*/  STG.E.U16 desc[UR8][R2.64], R7 ;  /* 0x0000000702007986 */ /* 0x000fe2000c101508 */
[----:B------:R-:W-:Y:S05]  /*1aad0*/  EXIT ;  /* 0x000000000000794d */ /* 0x000fea0003800000 */
.L_x_2:
[----:B------:R-:W-:-:S00]  /*1aae0*/  BRA `(.L_x_2) ;  /* 0xfffffffc00fc7947 */ /* 0x000fc0000383ffff */
[----:B------:R-:W-:-:S00]  /*1aaf0*/  NOP ;  /* 0x0000000000007918 */ /* 0x000fc00000000000 */
        /* <DEDUP_REMOVED lines=8> */
.L_x_3:


//--------------------- .nv.shared.matmul_kernel  --------------------------
	.section	.nv.shared.matmul_kernel,"aw",@nobits
	.sectionflags	@""
	.align	16
	.zero		1024


//--------------------- .nv.shared.reserved.0     --------------------------
	.section	.nv.shared.reserved.0,"aw",@nobits
	.weak		__nv_reservedSMEM_offset_0_alias
	.size		__nv_reservedSMEM_offset_0_alias, 0, 0
	.other		__nv_reservedSMEM_offset_0_alias,@"STO_CUDA_RESERVED_SHARED STV_DEFAULT"
__nv_reservedSMEM_offset_0_alias:
	.zero		0


//--------------------- .nv.constant0.matmul_kernel --------------------------
	.section	.nv.constant0.matmul_kernel,"a",@progbits
	.sectionflags	@""
	.align	4
.nv.constant0.matmul_kernel:
	.zero		608


//--------------------- SYMBOLS --------------------------

	.type		.nv.reservedSmem.offset0,@object
	.size		.nv.reservedSmem.offset0,0x4
